	.target	sm_90a

	.elftype	@"ET_EXEC"


//--------------------- .note.nv.tkinfo           --------------------------
	.section	.note.nv.tkinfo,"",@"SHT_NOTE"
	.sectionflags	@"SHF_NOTE_NV_TKINFO"
	.tkinfo
        /*0018*/ 	.word	0x00000002
        /*0030*/ 	.string	""
        /*0030*/ 	.string	"ptxas"
        /*0030*/ 	.string	"Cuda compilation tools, release 13.0, V13.0.88"
        /*0030*/ 	.string	"Build cuda_13.0.r13.0/compiler.36424714_0"
        /*0030*/ 	.string	"-v  -suppress-debug-info  -lineinfo  -arch sm_90a "



//--------------------- .note.nv.cuinfo           --------------------------
	.section	.note.nv.cuinfo,"",@"SHT_NOTE"
	.sectionflags	@"SHF_NOTE_NV_CUINFO"
        /*0018*/ 	.short	0x0002
        /*001a*/ 	.short	0x005a
        /*001c*/ 	.short	0x0082
	.zero		2


//--------------------- .nv.info                  --------------------------
	.section	.nv.info,"",@"SHT_CUDA_INFO"
	.align	4


	//----- nvinfo : EIATTR_REGCOUNT
	.align		4
        /*0000*/ 	.byte	0x04, 0x2f
        /*0002*/ 	.short	(.L_1 - .L_0)
	.align		4
.L_0:
        /*0004*/ 	.word	index@(matmul_kernel)
        /*0008*/ 	.word	0x000000ff


	//----- nvinfo : EIATTR_FRAME_SIZE
	.align		4
.L_1:
        /*000c*/ 	.byte	0x04, 0x11
        /*000e*/ 	.short	(.L_3 - .L_2)
	.align		4
.L_2:
        /*0010*/ 	.word	index@(matmul_kernel)
        /*0014*/ 	.word	0x00000db8


	//----- nvinfo : EIATTR_MIN_STACK_SIZE
	.align		4
.L_3:
        /*0018*/ 	.byte	0x04, 0x12
        /*001a*/ 	.short	(.L_5 - .L_4)
	.align		4
.L_4:
        /*001c*/ 	.word	index@(matmul_kernel)
        /*0020*/ 	.word	0x00000db8
.L_5:


//--------------------- .nv.compat                --------------------------
	.section	.nv.compat,"",@"SHT_CUDA_COMPAT_INFO"
	.align	4
        /*0000*/ 	.byte	0x02, 0x09, 0x01, 0x00, 0x02, 0x02, 0x04, 0x00, 0x02, 0x05, 0x05, 0x00, 0x03, 0x07, 0x01, 0x01
        /*0010*/ 	.byte	0x02, 0x03, 0x00, 0x00, 0x02, 0x06, 0x01, 0x00, 0x04, 0x0b, 0x08, 0x00, 0x00, 0x00, 0x00, 0x00
        /*0020*/ 	.byte	0x00, 0x00, 0x00, 0x00


//--------------------- .nv.info.matmul_kernel    --------------------------
	.section	.nv.info.matmul_kernel,"",@"SHT_CUDA_INFO"
	.sectionflags	@""
	.align	4


	//----- nvinfo : EIATTR_CUDA_API_VERSION
	.align		4
        /*0000*/ 	.byte	0x04, 0x37
        /*0002*/ 	.short	(.L_7 - .L_6)
.L_6:
        /*0004*/ 	.word	0x00000082


	//----- nvinfo : EIATTR_KPARAM_INFO
	.align		4
.L_7:
        /*0008*/ 	.byte	0x04, 0x17
        /*000a*/ 	.short	(.L_9 - .L_8)
.L_8:
        /*000c*/ 	.word	0x00000000
        /*0010*/ 	.short	0x000d
        /*0012*/ 	.short	0x0048
        /*0014*/ 	.byte	0x00, 0xf4, 0x21, 0x00


	//----- nvinfo : EIATTR_KPARAM_INFO
	.align		4
.L_9:
        /*0018*/ 	.byte	0x04, 0x17
        /*001a*/ 	.short	(.L_11 - .L_10)
.L_10:
        /*001c*/ 	.word	0x00000000
        /*0020*/ 	.short	0x000c
        /*0022*/ 	.short	0x0040
        /*0024*/ 	.byte	0x00, 0xf4, 0x21, 0x00


	//----- nvinfo : EIATTR_KPARAM_INFO
	.align		4
.L_11:
        /*0028*/ 	.byte	0x04, 0x17
        /*002a*/ 	.short	(.L_13 - .L_12)
.L_12:
        /*002c*/ 	.word	0x00000000
        /*0030*/ 	.short	0x000b
        /*0032*/ 	.short	0x0038
        /*0034*/ 	.byte	0x00, 0xf0, 0x11, 0x00


	//----- nvinfo : EIATTR_KPARAM_INFO
	.align		4
.L_13:
        /*0038*/ 	.byte	0x04, 0x17
        /*003a*/ 	.short	(.L_15 - .L_14)
.L_14:
        /*003c*/ 	.word	0x00000000
        /*0040*/ 	.short	0x000a
        /*0042*/ 	.short	0x0034
        /*0044*/ 	.byte	0x00, 0xf0, 0x11, 0x00


	//----- nvinfo : EIATTR_KPARAM_INFO
	.align		4
.L_15:
        /*0048*/ 	.byte	0x04, 0x17
        /*004a*/ 	.short	(.L_17 - .L_16)
.L_16:
        /*004c*/ 	.word	0x00000000
        /*0050*/ 	.short	0x0009
        /*0052*/ 	.short	0x0030
        /*0054*/ 	.byte	0x00, 0xf0, 0x11, 0x00


	//----- nvinfo : EIATTR_KPARAM_INFO
	.align		4
.L_17:
        /*0058*/ 	.byte	0x04, 0x17
        /*005a*/ 	.short	(.L_19 - .L_18)
.L_18:
        /*005c*/ 	.word	0x00000000
        /*0060*/ 	.short	0x0008
        /*0062*/ 	.short	0x002c
        /*0064*/ 	.byte	0x00, 0xf0, 0x11, 0x00


	//----- nvinfo : EIATTR_KPARAM_INFO
	.align		4
.L_19:
        /*0068*/ 	.byte	0x04, 0x17
        /*006a*/ 	.short	(.L_21 - .L_20)
.L_20:
        /*006c*/ 	.word	0x00000000
        /*0070*/ 	.short	0x0007
        /*0072*/ 	.short	0x0028
        /*0074*/ 	.byte	0x00, 0xf0, 0x11, 0x00


	//----- nvinfo : EIATTR_KPARAM_INFO
	.align		4
.L_21:
        /*0078*/ 	.byte	0x04, 0x17
        /*007a*/ 	.short	(.L_23 - .L_22)
.L_22:
        /*007c*/ 	.word	0x00000000
        /*0080*/ 	.short	0x0006
        /*0082*/ 	.short	0x0024
        /*0084*/ 	.byte	0x00, 0xf0, 0x11, 0x00


	//----- nvinfo : EIATTR_KPARAM_INFO
	.align		4
.L_23:
        /*0088*/ 	.byte	0x04, 0x17
        /*008a*/ 	.short	(.L_25 - .L_24)
.L_24:
        /*008c*/ 	.word	0x00000000
        /*0090*/ 	.short	0x0005
        /*0092*/ 	.short	0x0020
        /*0094*/ 	.byte	0x00, 0xf0, 0x11, 0x00


	//----- nvinfo : EIATTR_KPARAM_INFO
	.align		4
.L_25:
        /*0098*/ 	.byte	0x04, 0x17
        /*009a*/ 	.short	(.L_27 - .L_26)
.L_26:
        /*009c*/ 	.word	0x00000000
        /*00a0*/ 	.short	0x0004
        /*00a2*/ 	.short	0x001c
        /*00a4*/ 	.byte	0x00, 0xf0, 0x11, 0x00


	//----- nvinfo : EIATTR_KPARAM_INFO
	.align		4
.L_27:
        /*00a8*/ 	.byte	0x04, 0x17
        /*00aa*/ 	.short	(.L_29 - .L_28)
.L_28:
        /*00ac*/ 	.word	0x00000000
        /*00b0*/ 	.short	0x0003
        /*00b2*/ 	.short	0x0018
        /*00b4*/ 	.byte	0x00, 0xf0, 0x11, 0x00


	//----- nvinfo : EIATTR_KPARAM_INFO
	.align		4
.L_29:
        /*00b8*/ 	.byte	0x04, 0x17
        /*00ba*/ 	.short	(.L_31 - .L_30)
.L_30:
        /*00bc*/ 	.word	0x00000000
        /*00c0*/ 	.short	0x0002
        /*00c2*/ 	.short	0x0010
        /*00c4*/ 	.byte	0x00, 0xf4, 0x21, 0x00


	//----- nvinfo : EIATTR_KPARAM_INFO
	.align		4
.L_31:
        /*00c8*/ 	.byte	0x04, 0x17
        /*00ca*/ 	.short	(.L_33 - .L_32)
.L_32:
        /*00cc*/ 	.word	0x00000000
        /*00d0*/ 	.short	0x0001
        /*00d2*/ 	.short	0x0008
        /*00d4*/ 	.byte	0x00, 0xf4, 0x21, 0x00


	//----- nvinfo : EIATTR_KPARAM_INFO
	.align		4
.L_33:
        /*00d8*/ 	.byte	0x04, 0x17
        /*00da*/ 	.short	(.L_35 - .L_34)
.L_34:
        /*00dc*/ 	.word	0x00000000
        /*00e0*/ 	.short	0x0000
        /*00e2*/ 	.short	0x0000
        /*00e4*/ 	.byte	0x00, 0xf4, 0x21, 0x00


	//----- nvinfo : EIATTR_SPARSE_MMA_MASK
	.align		4
.L_35:
        /*00e8*/ 	.byte	0x03, 0x50
        /*00ea*/ 	.short	0x0000


	//----- nvinfo : EIATTR_MAXREG_COUNT
	.align		4
        /*00ec*/ 	.byte	0x03, 0x1b
        /*00ee*/ 	.short	0x00ff


	//----- nvinfo : EIATTR_NUM_BARRIERS
	.align		4
        /*00f0*/ 	.byte	0x02, 0x4c
        /*00f2*/ 	.byte	0x01
	.zero		1


	//----- nvinfo : EIATTR_ANNOTATIONS
	.align		4
        /*00f4*/ 	.byte	0x04, 0x55
        /*00f6*/ 	.short	(.L_37 - .L_36)


	//   ....[0]....
.L_36:
        /*00f8*/ 	.word	0x00000001
        /*00fc*/ 	.byte	0x20, 0x09, 0x00, 0x00, 0x01, 0x00, 0x00, 0x00, 0x00, 0x66, 0x00, 0x00, 0x01, 0x00, 0x00, 0x00
        /* <DEDUP_REMOVED lines=1304> */
        /*528c*/ 	.byte	0x00, 0xd4, 0x01, 0x00, 0x01, 0x00, 0x00, 0x00, 0xb0, 0xdb, 0x01, 0x00


	//----- nvinfo : EIATTR_MERCURY_ISA_VERSION
	.align		4
.L_37:
        /*5298*/ 	.byte	0x03, 0x5f
        /*529a*/ 	.short	0x0101


	//----- nvinfo : EIATTR_EXIT_INSTR_OFFSETS
	.align		4
        /*529c*/ 	.byte	0x04, 0x1c
        /*529e*/ 	.short	(.L_39 - .L_38)


	//   ....[0]....
.L_38:
        /*52a0*/ 	.word	0x00026ca0


	//   ....[1]....
        /*52a4*/ 	.word	0x00026cd0


	//----- nvinfo : EIATTR_REQNTID
	.align		4
.L_39:
        /*52a8*/ 	.byte	0x04, 0x10
        /*52aa*/ 	.short	(.L_41 - .L_40)
.L_40:
        /*52ac*/ 	.word	0x00000100
        /*52b0*/ 	.word	0x00000001
        /*52b4*/ 	.word	0x00000001


	//----- nvinfo : EIATTR_CBANK_PARAM_SIZE
	.align		4
.L_41:
        /*52b8*/ 	.byte	0x03, 0x19
        /*52ba*/ 	.short	0x0050


	//----- nvinfo : EIATTR_PARAM_CBANK
	.align		4
        /*52bc*/ 	.byte	0x04, 0x0a
        /*52be*/ 	.short	(.L_43 - .L_42)
	.align		4
.L_42:
        /*52c0*/ 	.word	index@(.nv.constant0.matmul_kernel)
        /*52c4*/ 	.short	0x0210
        /*52c6*/ 	.short	0x0050


	//----- nvinfo : EIATTR_SW_WAR
	.align		4
.L_43:
        /*52c8*/ 	.byte	0x04, 0x36
        /*52ca*/ 	.short	(.L_45 - .L_44)
.L_44:
        /*52cc*/ 	.word	0x00000008
.L_45:


//--------------------- .nv.callgraph             --------------------------
	.section	.nv.callgraph,"",@"SHT_CUDA_CALLGRAPH"
	.align	4
	.sectionentsize	8
	.align		4
        /*0000*/ 	.word	0x00000000
	.align		4
        /*0004*/ 	.word	0xffffffff
	.align		4
        /*0008*/ 	.word	0x00000000
	.align		4
        /*000c*/ 	.word	0xfffffffe
	.align		4
        /*0010*/ 	.word	0x00000000
	.align		4
        /*0014*/ 	.word	0xfffffffd
	.align		4
        /*0018*/ 	.word	0x00000000
	.align		4
        /*001c*/ 	.word	0xfffffffc


//--------------------- .text.matmul_kernel       --------------------------
	.section	.text.matmul_kernel,"ax",@progbits
	.align	128
        .global         matmul_kernel
        .type           matmul_kernel,@function
        .size           matmul_kernel,(.L_x_3 - matmul_kernel)
        .other          matmul_kernel,@"STO_CUDA_ENTRY STV_DEFAULT"
matmul_kernel:
.text.matmul_kernel:
[----:B------:R-:W0:Y:S08]  /*0000*/  LDC R1, c[0x0][0x28] ;  /* 0x00000a00ff017b82 */ /* 0x000e300000000800 */
[----:B------:R-:W1:Y:S01]  /*0010*/  LDC.64 R26, c[0x0][0x228] ;  /* 0x00008a00ff1a7b82 */ /* 0x000e620000000a00 */
[----:B------:R-:W2:Y:S01]  /*0020*/  S2R R5, SR_CTAID.X ;  /* 0x0000000000057919 */ /* 0x000ea20000002500 */
[----:B0-----:R-:W-:Y:S01]  /*0030*/  VIADD R1, R1, 0xfffff248 ;  /* 0xfffff24801017836 */ /* 0x001fe20000000000 */
[----:B------:R-:W-:Y:S01]  /*0040*/  UMOV UR12, 0x400 ;  /* 0x00000400000c7882 */ /* 0x000fe20000000000 */
[----:B------:R-:W-:Y:S01]  /*0050*/  ULDC.64 UR14, c[0x0][0x208] ;  /* 0x00008200000e7ab9 */ /* 0x000fe20000000a00 */
[----:B------:R-:W0:Y:S01]  /*0060*/  S2R R152, SR_TID.X ;  /* 0x0000000000987919 */ /* 0x000e220000002100 */
[----:B------:R-:W-:-:S02]  /*0070*/  CS2R R20, SRZ ;  /* 0x0000000000147805 */ /* 0x000fc4000001ff00 */
[----:B------:R-:W-:Y:S01]  /*0080*/  CS2R R22, SRZ ;  /* 0x0000000000167805 */ /* 0x000fe2000001ff00 */
[----:B------:R-:W3:Y:S01]  /*0090*/  S2UR UR4, SR_CgaCtaId ;  /* 0x00000000000479c3 */ /* 0x000ee20000008800 */
[----:B------:R-:W-:Y:S02]  /*00a0*/  CS2R R28, SRZ ;  /* 0x00000000001c7805 */ /* 0x000fe4000001ff00 */
[----:B------:R-:W-:Y:S02]  /*00b0*/  CS2R R30, SRZ ;  /* 0x00000000001e7805 */ /* 0x000fe4000001ff00 */
[----:B------:R-:W-:Y:S02]  /*00c0*/  CS2R R32, SRZ ;  /* 0x0000000000207805 */ /* 0x000fe4000001ff00 */
[----:B------:R-:W-:Y:S02]  /*00d0*/  CS2R R34, SRZ ;  /* 0x0000000000227805 */ /* 0x000fe4000001ff00 */
[----:B------:R-:W-:-:S02]  /*00e0*/  CS2R R36, SRZ ;  /* 0x0000000000247805 */ /* 0x000fc4000001ff00 */
[----:B------:R-:W-:Y:S02]  /*00f0*/  CS2R R38, SRZ ;  /* 0x0000000000267805 */ /* 0x000fe4000001ff00 */
        /* <DEDUP_REMOVED lines=8> */
[----:B------:R-:W-:Y:S01]  /*0180*/  CS2R R56, SRZ ;  /* 0x0000000000387805 */ /* 0x000fe2000001ff00 */
[----:B-1----:R-:W-:Y:S01]  /*0190*/  VIADD R0, R27, 0xff ;  /* 0x000000ff1b007836 */ /* 0x002fe20000000000 */
[----:B------:R-:W-:Y:S02]  /*01a0*/  CS2R R58, SRZ ;  /* 0x00000000003a7805 */ /* 0x000fe4000001ff00 */
[----:B------:R-:W-:-:S02]  /*01b0*/  CS2R R60, SRZ ;  /* 0x00000000003c7805 */ /* 0x000fc4000001ff00 */
[----:B------:R-:W-:Y:S02]  /*01c0*/  CS2R R62, SRZ ;  /* 0x00000000003e7805 */ /* 0x000fe4000001ff00 */
[----:B------:R-:W-:Y:S02]  /*01d0*/  CS2R R64, SRZ ;  /* 0x0000000000407805 */ /* 0x000fe4000001ff00 */
[----:B------:R-:W-:Y:S02]  /*01e0*/  SHF.R.S32.HI R3, RZ, 0x1f, R0 ;  /* 0x0000001fff037819 */ /* 0x000fe40000011400 */
[----:B------:R-:W-:Y:S02]  /*01f0*/  CS2R R66, SRZ ;  /* 0x0000000000427805 */ /* 0x000fe4000001ff00 */
[----:B------:R-:W-:Y:S01]  /*0200*/  CS2R R68, SRZ ;  /* 0x0000000000447805 */ /* 0x000fe2000001ff00 */
[----:B---3--:R-:W-:Y:S01]  /*0210*/  ULEA UR12, UR4, UR12, 0x18 ;  /* 0x0000000c040c7291 */ /* 0x008fe2000f8ec03f */
[----:B------:R-:W-:-:S02]  /*0220*/  LEA.HI R3, R3, R0, RZ, 0x8 ;  /* 0x0000000003037211 */ /* 0x000fc400078f40ff */
[----:B------:R-:W-:Y:S02]  /*0230*/  CS2R R70, SRZ ;  /* 0x0000000000467805 */ /* 0x000fe4000001ff00 */
[----:B--2---:R-:W-:Y:S02]  /*0240*/  IABS R8, R5 ;  /* 0x0000000500087213 */ /* 0x004fe40000000000 */
[----:B------:R-:W-:Y:S02]  /*0250*/  CS2R R72, SRZ ;  /* 0x0000000000487805 */ /* 0x000fe4000001ff00 */
[----:B------:R-:W-:Y:S02]  /*0260*/  SHF.R.S32.HI R3, RZ, 0x8, R3 ;  /* 0x00000008ff037819 */ /* 0x000fe40000011403 */
[----:B------:R-:W-:Y:S02]  /*0270*/  CS2R R74, SRZ ;  /* 0x00000000004a7805 */ /* 0x000fe4000001ff00 */
[----:B------:R-:W-:-:S02]  /*0280*/  CS2R R76, SRZ ;  /* 0x00000000004c7805 */ /* 0x000fc4000001ff00 */
[----:B------:R-:W-:Y:S02]  /*0290*/  CS2R R78, SRZ ;  /* 0x00000000004e7805 */ /* 0x000fe4000001ff00 */
[----:B------:R-:W-:Y:S01]  /*02a0*/  CS2R R80, SRZ ;  /* 0x0000000000507805 */ /* 0x000fe2000001ff00 */
[----:B------:R-:W-:Y:S01]  /*02b0*/  IMAD.SHL.U32 R4, R3, 0x8, RZ ;  /* 0x0000000803047824 */ /* 0x000fe200078e00ff */
[----:B------:R-:W-:Y:S02]  /*02c0*/  CS2R R82, SRZ ;  /* 0x0000000000527805 */ /* 0x000fe4000001ff00 */
[----:B------:R-:W-:Y:S02]  /*02d0*/  CS2R R84, SRZ ;  /* 0x0000000000547805 */ /* 0x000fe4000001ff00 */
[----:B------:R-:W-:Y:S02]  /*02e0*/  CS2R R86, SRZ ;  /* 0x0000000000567805 */ /* 0x000fe4000001ff00 */
[----:B------:R-:W-:-:S02]  /*02f0*/  CS2R R88, SRZ ;  /* 0x0000000000587805 */ /* 0x000fc4000001ff00 */
[-C--:B------:R-:W-:Y:S02]  /*0300*/  IABS R7, R4.reuse ;  /* 0x0000000400077213 */ /* 0x080fe40000000000 */
[----:B------:R-:W-:Y:S02]  /*0310*/  CS2R R90, SRZ ;  /* 0x00000000005a7805 */ /* 0x000fe4000001ff00 */
[----:B------:R-:W-:Y:S02]  /*0320*/  IABS R10, R4 ;  /* 0x00000004000a7213 */ /* 0x000fe40000000000 */
[----:B------:R-:W-:Y:S01]  /*0330*/  CS2R R92, SRZ ;  /* 0x00000000005c7805 */ /* 0x000fe2000001ff00 */
[----:B------:R-:W1:Y:S01]  /*0340*/  I2F.RP R0, R7 ;  /* 0x0000000700007306 */ /* 0x000e620000209400 */
        /* <DEDUP_REMOVED lines=13> */
[----:B------:R-:W-:Y:S01]  /*0420*/  CS2R R120, SRZ ;  /* 0x0000000000787805 */ /* 0x000fe2000001ff00 */
[----:B-1----:R-:W1:Y:S01]  /*0430*/  MUFU.RCP R0, R0 ;  /* 0x0000000000007308 */ /* 0x002e620000001000 */
        /* <DEDUP_REMOVED lines=14> */
[----:B------:R-:W-:Y:S01]  /*0520*/  CS2R R150, SRZ ;  /* 0x0000000000967805 */ /* 0x000fe2000001ff00 */
[----:B-1----:R-:W-:Y:S02]  /*0530*/  VIADD R2, R0, 0xffffffe ;  /* 0x0ffffffe00027836 */ /* 0x002fe40000000000 */
[----:B------:R-:W-:Y:S02]  /*0540*/  IMAD.MOV R0, RZ, RZ, -R10 ;  /* 0x000000ffff007224 */ /* 0x000fe400078e0a0a */
[----:B------:R1:W2:Y:S02]  /*0550*/  F2I.FTZ.U32.TRUNC.NTZ R3, R2 ;  /* 0x0000000200037305 */ /* 0x0002a4000021f000 */
[----:B-1----:R-:W-:Y:S02]  /*0560*/  IMAD.MOV.U32 R2, RZ, RZ, RZ ;  /* 0x000000ffff027224 */ /* 0x002fe400078e00ff */
[----:B--2---:R-:W-:-:S04]  /*0570*/  IMAD.MOV R6, RZ, RZ, -R3 ;  /* 0x000000ffff067224 */ /* 0x004fc800078e0a03 */
[----:B------:R-:W-:Y:S02]  /*0580*/  IMAD R9, R6, R7, RZ ;  /* 0x0000000706097224 */ /* 0x000fe400078e02ff */
[----:B------:R-:W-:Y:S02]  /*0590*/  IMAD.MOV.U32 R6, RZ, RZ, R8 ;  /* 0x000000ffff067224 */ /* 0x000fe400078e0008 */
[----:B------:R-:W-:-:S06]  /*05a0*/  IMAD.HI.U32 R3, R3, R9, R2 ;  /* 0x0000000903037227 */ /* 0x000fcc00078e0002 */
[----:B------:R-:W-:-:S04]  /*05b0*/  IMAD.HI.U32 R3, R3, R6, RZ ;  /* 0x0000000603037227 */ /* 0x000fc800078e00ff */
[----:B------:R-:W-:-:S05]  /*05c0*/  IMAD R0, R3, R0, R6 ;  /* 0x0000000003007224 */ /* 0x000fca00078e0206 */
[----:B------:R-:W-:-:S13]  /*05d0*/  ISETP.GT.U32.AND P1, PT, R7, R0, PT ;  /* 0x000000000700720c */ /* 0x000fda0003f24070 */
[----:B------:R-:W-:Y:S02]  /*05e0*/  @!P1 IMAD.IADD R0, R0, 0x1, -R7 ;  /* 0x0000000100009824 */ /* 0x000fe400078e0a07 */
[----:B------:R-:W-:Y:S01]  /*05f0*/  @!P1 VIADD R3, R3, 0x1 ;  /* 0x0000000103039836 */ /* 0x000fe20000000000 */
[----:B------:R-:W-:Y:S02]  /*0600*/  ISETP.NE.AND P1, PT, R4, RZ, PT ;  /* 0x000000ff0400720c */ /* 0x000fe40003f25270 */
[----:B------:R-:W-:Y:S02]  /*0610*/  ISETP.GE.U32.AND P0, PT, R0, R7, PT ;  /* 0x000000070000720c */ /* 0x000fe40003f06070 */
[----:B------:R-:W-:-:S04]  /*0620*/  LOP3.LUT R0, R5, R4, RZ, 0x3c, !PT ;  /* 0x0000000405007212 */ /* 0x000fc800078e3cff */
[----:B------:R-:W-:Y:S01]  /*0630*/  ISETP.GE.AND P2, PT, R0, RZ, PT ;  /* 0x000000ff0000720c */ /* 0x000fe20003f46270 */
[----:B------:R-:W-:-:S06]  /*0640*/  VIADD R0, R26, 0xff ;  /* 0x000000ff1a007836 */ /* 0x000fcc0000000000 */
[----:B------:R-:W-:-:S04]  /*0650*/  @P0 VIADD R3, R3, 0x1 ;  /* 0x0000000103030836 */ /* 0x000fc80000000000 */
[----:B------:R-:W-:Y:S01]  /*0660*/  IMAD.MOV.U32 R2, RZ, RZ, R3 ;  /* 0x000000ffff027224 */ /* 0x000fe200078e0003 */
[----:B------:R-:W-:-:S03]  /*0670*/  SHF.R.S32.HI R3, RZ, 0x1f, R0 ;  /* 0x0000001fff037819 */ /* 0x000fc60000011400 */
[----:B------:R-:W-:Y:S01]  /*0680*/  @!P2 IMAD.MOV R2, RZ, RZ, -R2 ;  /* 0x000000ffff02a224 */ /* 0x000fe200078e0a02 */
[----:B------:R-:W-:Y:S02]  /*0690*/  @!P1 LOP3.LUT R2, RZ, R4, RZ, 0x33, !PT ;  /* 0x00000004ff029212 */ /* 0x000fe400078e33ff */
[----:B------:R-:W-:-:S03]  /*06a0*/  LEA.HI R3, R3, R0, RZ, 0x8 ;  /* 0x0000000003037211 */ /* 0x000fc600078f40ff */
[----:B------:R-:W-:Y:S02]  /*06b0*/  IMAD.SHL.U32 R6, R2, 0x8, RZ ;  /* 0x0000000802067824 */ /* 0x000fe400078e00ff */
[----:B------:R-:W-:-:S03]  /*06c0*/  IMAD.MOV R2, RZ, RZ, -R2 ;  /* 0x000000ffff027224 */ /* 0x000fc600078e0a02 */
[----:B------:R-:W-:Y:S01]  /*06d0*/  LEA.HI.SX32 R3, R3, -R6, 0x18 ;  /* 0x8000000603037211 */ /* 0x000fe200078fc2ff */
[----:B------:R-:W-:-:S03]  /*06e0*/  IMAD R4, R4, R2, R5 ;  /* 0x0000000204047224 */ /* 0x000fc600078e0205 */
[----:B------:R-:W-:Y:S02]  /*06f0*/  VIMNMX R11, R3, 0x8, PT ;  /* 0x00000008030b7848 */ /* 0x000fe40003fe0100 */
[----:B------:R-:W-:Y:S02]  /*0700*/  IABS R9, R4 ;  /* 0x0000000400097213 */ /* 0x000fe40000000000 */
[----:B------:R-:W-:-:S04]  /*0710*/  IABS R7, R11 ;  /* 0x0000000b00077213 */ /* 0x000fc80000000000 */
[----:B------:R-:W1:Y:S08]  /*0720*/  I2F.RP R0, R7 ;  /* 0x0000000700007306 */ /* 0x000e700000209400 */
[----:B-1----:R-:W1:Y:S02]  /*0730*/  MUFU.RCP R0, R0 ;  /* 0x0000000000007308 */ /* 0x002e640000001000 */
[----:B-1----:R-:W-:-:S06]  /*0740*/  VIADD R3, R0, 0xffffffe ;  /* 0x0ffffffe00037836 */ /* 0x002fcc0000000000 */
[----:B------:R-:W1:Y:S02]  /*0750*/  F2I.FTZ.U32.TRUNC.NTZ R3, R3 ;  /* 0x0000000300037305 */ /* 0x000e64000021f000 */
[----:B-1----:R-:W-:-:S04]  /*0760*/  IMAD.MOV R8, RZ, RZ, -R3 ;  /* 0x000000ffff087224 */ /* 0x002fc800078e0a03 */
[----:B------:R-:W-:Y:S01]  /*0770*/  IMAD.MOV.U32 R2, RZ, RZ, R8 ;  /* 0x000000ffff027224 */ /* 0x000fe200078e0008 */
[----:B------:R-:W-:-:S03]  /*0780*/  IABS R8, R11 ;  /* 0x0000000b00087213 */ /* 0x000fc60000000000 */
[----:B------:R-:W-:Y:S02]  /*0790*/  IMAD R5, R2, R7, RZ ;  /* 0x0000000702057224 */ /* 0x000fe400078e02ff */
[----:B------:R-:W-:Y:S02]  /*07a0*/  IMAD.MOV.U32 R2, RZ, RZ, RZ ;  /* 0x000000ffff027224 */ /* 0x000fe400078e00ff */
[----:B------:R-:W-:Y:S02]  /*07b0*/  IMAD.MOV R0, RZ, RZ, -R8 ;  /* 0x000000ffff007224 */ /* 0x000fe400078e0a08 */
[----:B------:R-:W-:Y:S01]  /*07c0*/  IMAD.HI.U32 R2, R3, R5, R2 ;  /* 0x0000000503027227 */ /* 0x000fe200078e0002 */
[----:B------:R-:W1:Y:S01]  /*07d0*/  LDC R8, c[0x0][0x230] ;  /* 0x00008c00ff087b82 */ /* 0x000e620000000800 */
[----:B0-----:R-:W-:-:S04]  /*07e0*/  LOP3.LUT R3, R152, 0xff, RZ, 0xc0, !PT ;  /* 0x000000ff98037812 */ /* 0x001fc800078ec0ff */
[----:B------:R-:W-:-:S04]  /*07f0*/  IMAD.HI.U32 R2, R2, R9, RZ ;  /* 0x0000000902027227 */ /* 0x000fc800078e00ff */
[----:B------:R-:W-:-:S05]  /*0800*/  IMAD R0, R2, R0, R9 ;  /* 0x0000000002007224 */ /* 0x000fca00078e0209 */
[----:B------:R-:W-:Y:S01]  /*0810*/  ISETP.GT.U32.AND P1, PT, R7, R0, PT ;  /* 0x000000000700720c */ /* 0x000fe20003f24070 */
[----:B-1----:R-:W-:-:S12]  /*0820*/  VIADD R8, R8, 0x7f ;  /* 0x0000007f08087836 */ /* 0x002fd80000000000 */
[----:B------:R-:W-:Y:S02]  /*0830*/  @!P1 IMAD.IADD R0, R0, 0x1, -R7 ;  /* 0x0000000100009824 */ /* 0x000fe400078e0a07 */
[----:B------:R-:W-:Y:S01]  /*0840*/  @!P1 VIADD R2, R2, 0x1 ;  /* 0x0000000102029836 */ /* 0x000fe20000000000 */
[----:B------:R-:W-:Y:S02]  /*0850*/  ISETP.NE.AND P1, PT, R11, RZ, PT ;  /* 0x000000ff0b00720c */ /* 0x000fe40003f25270 */
[----:B------:R-:W-:Y:S02]  /*0860*/  ISETP.GE.U32.AND P0, PT, R0, R7, PT ;  /* 0x000000070000720c */ /* 0x000fe40003f06070 */
[----:B------:R-:W-:-:S04]  /*0870*/  LOP3.LUT R0, R4, R11, RZ, 0x3c, !PT ;  /* 0x0000000b04007212 */ /* 0x000fc800078e3cff */
[----:B------:R-:W-:-:S07]  /*0880*/  ISETP.GE.AND P2, PT, R0, RZ, PT ;  /* 0x000000ff0000720c */ /* 0x000fce0003f46270 */
[----:B------:R-:W-:Y:S01]  /*0890*/  @P0 VIADD R2, R2, 0x1 ;  /* 0x0000000102020836 */ /* 0x000fe20000000000 */
[----:B------:R-:W-:-:S05]  /*08a0*/  ISETP.GE.AND P0, PT, R8, 0x80, PT ;  /* 0x000000800800780c */ /* 0x000fca0003f06270 */
[----:B------:R-:W-:Y:S01]  /*08b0*/  @!P2 IMAD.MOV R2, RZ, RZ, -R2 ;  /* 0x000000ffff02a224 */ /* 0x000fe200078e0a02 */
[----:B------:R-:W-:-:S05]  /*08c0*/  @!P1 LOP3.LUT R2, RZ, R11, RZ, 0x33, !PT ;  /* 0x0000000bff029212 */ /* 0x000fca00078e33ff */
[----:B------:R-:W-:Y:S02]  /*08d0*/  IMAD.MOV R0, RZ, RZ, -R2 ;  /* 0x000000ffff007224 */ /* 0x000fe400078e0a02 */
[----:B------:R-:W-:Y:S02]  /*08e0*/  IMAD.SHL.U32 R5, R2, 0x100, RZ ;  /* 0x0000010002057824 */ /* 0x000fe400078e00ff */
[----:B------:R-:W-:-:S04]  /*08f0*/  IMAD R0, R11, R0, R4 ;  /* 0x000000000b007224 */ /* 0x000fc800078e0204 */
[----:B------:R-:W-:-:S04]  /*0900*/  IMAD.IADD R0, R6, 0x1, R0 ;  /* 0x0000000106007824 */ /* 0x000fc800078e0200 */
[----:B------:R-:W-:-:S05]  /*0910*/  IMAD R14, R0, 0x100, R3 ;  /* 0x00000100000e7824 */ /* 0x000fca00078e0203 */
[----:B------:R0:W-:Y:S01]  /*0920*/  STL [R1+0xa30], R14 ;  /* 0x000a300e01007387 */ /* 0x0001e20000100800 */
[----:B------:R-:W-:Y:S05]  /*0930*/  @!P0 BRA `(.L_x_0) ;  /* 0x000001d0009c8947 */ /* 0x000fea0003800000 */
[----:B------:R-:W-:Y:S01]  /*0940*/  IABS R10, R26 ;  /* 0x0000001a000a7213 */ /* 0x000fe20000000000 */
[----:B------:R-:W-:Y:S01]  /*0950*/  ULDC UR13, c[0x0][0x23c] ;  /* 0x00008f00000d7ab9 */ /* 0x000fe20000000800 */
[----:B------:R-:W-:Y:S01]  /*0960*/  IABS R0, R27 ;  /* 0x0000001b00007213 */ /* 0x000fe20000000000 */
[----:B------:R-:W-:Y:S01]  /*0970*/  ULDC.64 UR4, c[0x0][0x218] ;  /* 0x0000860000047ab9 */ /* 0x000fe20000000a00 */
[----:B------:R-:W1:Y:S01]  /*0980*/  I2F.RP R4, R10 ;  /* 0x0000000a00047306 */ /* 0x000e620000209400 */
[----:B------:R-:W-:Y:S01]  /*0990*/  IABS R13, R14 ;  /* 0x0000000e000d7213 */ /* 0x000fe20000000000 */
[----:B------:R-:W-:Y:S01]  /*09a0*/  ULDC.64 UR6, c[0x0][0x210] ;  /* 0x0000840000067ab9 */ /* 0x000fe20000000a00 */
[----:B------:R-:W-:Y:S01]  /*09b0*/  SHF.R.U32.HI R12, RZ, 0x7, R152 ;  /* 0x00000007ff0c7819 */ /* 0x000fe20000011698 */
[----:B------:R-:W-:Y:S01]  /*09c0*/  UMOV UR11, 0x40000040 ;  /* 0x40000040000b7882 */ /* 0x000fe20000000000 */
[----:B------:R-:W-:Y:S02]  /*09d0*/  SHF.R.S32.HI R117, RZ, 0x1f, R8 ;  /* 0x0000001fff757819 */ /* 0x000fe40000011408 */
[----:B------:R-:W-:Y:S01]  /*09e0*/  ISETP.NE.AND P3, PT, R26, RZ, PT ;  /* 0x000000ff1a00720c */ /* 0x000fe20003f65270 */
[----:B------:R-:W2:Y:S01]  /*09f0*/  I2F.RP R9, R0 ;  /* 0x0000000000097306 */ /* 0x000ea20000209400 */
[----:B------:R-:W-:-:S02]  /*0a00*/  LEA.HI R117, R117, R8, RZ, 0x7 ;  /* 0x0000000875757211 */ /* 0x000fc400078f38ff */
[----:B------:R-:W-:Y:S02]  /*0a10*/  SHF.R.S32.HI R8, RZ, 0x7, R152 ;  /* 0x00000007ff087819 */ /* 0x000fe40000011498 */
[----:B------:R-:W-:-:S03]  /*0a20*/  SHF.R.S32.HI R117, RZ, 0x7, R117 ;  /* 0x00000007ff757819 */ /* 0x000fc60000011475 */
[----:B-1----:R-:W1:Y:S08]  /*0a30*/  MUFU.RCP R4, R4 ;  /* 0x0000000400047308 */ /* 0x002e700000001000 */
[----:B--2---:R-:W2:Y:S01]  /*0a40*/  MUFU.RCP R9, R9 ;  /* 0x0000000900097308 */ /* 0x004ea20000001000 */
[----:B-1----:R-:W-:Y:S01]  /*0a50*/  VIADD R2, R4, 0xffffffe ;  /* 0x0ffffffe04027836 */ /* 0x002fe20000000000 */
[----:B------:R-:W-:-:S06]  /*0a60*/  SGXT.U32 R4, R12, 0x1 ;  /* 0x000000010c04781a */ /* 0x000fcc0000000000 */
[----:B------:R1:W3:Y:S01]  /*0a70*/  F2I.FTZ.U32.TRUNC.NTZ R3, R2 ;  /* 0x0000000200037305 */ /* 0x0002e2000021f000 */
[----:B------:R-:W-:Y:S01]  /*0a80*/  LOP3.LUT R4, R5, R4, RZ, 0xfc, !PT ;  /* 0x0000000405047212 */ /* 0x000fe200078efcff */
[----:B--2---:R-:W-:-:S03]  /*0a90*/  VIADD R6, R9, 0xffffffe ;  /* 0x0ffffffe09067836 */ /* 0x004fc60000000000 */
[----:B------:R-:W-:Y:S02]  /*0aa0*/  IABS R243, R4 ;  /* 0x0000000400f37213 */ /* 0x000fe40000000000 */
[C---:B------:R-:W-:Y:S01]  /*0ab0*/  LOP3.LUT R12, R4.reuse, 0xfe, RZ, 0xfc, !PT ;  /* 0x000000fe040c7812 */ /* 0x040fe200078efcff */
[----:B------:R2:W4:Y:S01]  /*0ac0*/  F2I.FTZ.U32.TRUNC.NTZ R7, R6 ;  /* 0x0000000600077305 */ /* 0x000522000021f000 */
[----:B-1----:R-:W-:Y:S01]  /*0ad0*/  IMAD.MOV.U32 R2, RZ, RZ, RZ ;  /* 0x000000ffff027224 */ /* 0x002fe200078e00ff */
[----:B------:R-:W-:Y:S02]  /*0ae0*/  LOP3.LUT R15, R4, 0xb2, RZ, 0xfc, !PT ;  /* 0x000000b2040f7812 */ /* 0x000fe400078efcff */
[----:B------:R-:W-:Y:S02]  /*0af0*/  IABS R241, R12 ;  /* 0x0000000c00f17213 */ /* 0x000fe40000000000 */
[----:B------:R-:W-:Y:S01]  /*0b00*/  ISETP.GE.AND P4, PT, R12, RZ, PT ;  /* 0x000000ff0c00720c */ /* 0x000fe20003f86270 */
[----:B---3--:R-:W-:Y:S01]  /*0b10*/  IMAD.MOV R11, RZ, RZ, -R3 ;  /* 0x000000ffff0b7224 */ /* 0x008fe200078e0a03 */
[C---:B------:R-:W-:Y:S01]  /*0b20*/  LOP3.LUT R12, R4.reuse, 0xf0, RZ, 0xfc, !PT ;  /* 0x000000f0040c7812 */ /* 0x040fe200078efcff */
[----:B--2---:R-:W-:Y:S01]  /*0b30*/  IMAD.MOV.U32 R6, RZ, RZ, RZ ;  /* 0x000000ffff067224 */ /* 0x004fe200078e00ff */
[----:B------:R-:W-:Y:S01]  /*0b40*/  LOP3.LUT R16, R4, 0xb0, RZ, 0xfc, !PT ;  /* 0x000000b004107812 */ /* 0x000fe200078efcff */
[----:B------:R-:W-:Y:S01]  /*0b50*/  IMAD R11, R11, R10, RZ ;  /* 0x0000000a0b0b7224 */ /* 0x000fe200078e02ff */
[----:B------:R-:W-:-:S02]  /*0b60*/  IABS R227, R12 ;  /* 0x0000000c00e37213 */ /* 0x000fc40000000000 */
[----:B------:R-:W-:Y:S01]  /*0b70*/  IABS R165, R15 ;  /* 0x0000000f00a57213 */ /* 0x000fe20000000000 */
[----:B------:R-:W-:Y:S01]  /*0b80*/  IMAD.HI.U32 R3, R3, R11, R2 ;  /* 0x0000000b03037227 */ /* 0x000fe200078e0002 */
[----:B------:R-:W-:Y:S02]  /*0b90*/  IABS R163, R16 ;  /* 0x0000001000a37213 */ /* 0x000fe40000000000 */
[C---:B------:R-:W-:Y:S01]  /*0ba0*/  LOP3.LUT R20, R4.reuse, 0x20, RZ, 0xfc, !PT ;  /* 0x0000002004147812 */ /* 0x040fe200078efcff */
[----:B------:R-:W-:Y:S01]  /*0bb0*/  IMAD.MOV.U32 R2, RZ, RZ, R13 ;  /* 0x000000ffff027224 */ /* 0x000fe200078e000d */
[----:B------:R-:W-:Y:S01]  /*0bc0*/  LOP3.LUT R13, R4, 0xfc, RZ, 0xfc, !PT ;  /* 0x000000fc040d7812 */ /* 0x000fe200078efcff */
[----:B----4-:R-:W-:Y:S01]  /*0bd0*/  IMAD.MOV R9, RZ, RZ, -R7 ;  /* 0x000000ffff097224 */ /* 0x010fe200078e0a07 */
[----:B------:R-:W-:Y:S01]  /*0be0*/  IABS R21, R20 ;  /* 0x0000001400157213 */ /* 0x000fe20000000000 */
[----:B------:R-:W-:Y:S01]  /*0bf0*/  IMAD.HI.U32 R3, R3, R2, RZ ;  /* 0x0000000203037227 */ /* 0x000fe200078e00ff */
[----:B------:R-:W-:-:S02]  /*0c00*/  IABS R239, R13 ;  /* 0x0000000d00ef7213 */ /* 0x000fc40000000000 */
[----:B------:R-:W-:Y:S01]  /*0c10*/  ISETP.GE.AND P2, PT, R13, RZ, PT ;  /* 0x000000ff0d00720c */ /* 0x000fe20003f46270 */
[----:B------:R-:W-:Y:S01]  /*0c20*/  IMAD R9, R9, R0, RZ ;  /* 0x0000000009097224 */ /* 0x000fe200078e02ff */
[C---:B------:R-:W-:Y:S01]  /*0c30*/  LOP3.LUT R13, R4.reuse, 0xee, RZ, 0xfc, !PT ;  /* 0x000000ee040d7812 */ /* 0x040fe200078efcff */
[----:B------:R-:W-:Y:S01]  /*0c40*/  IMAD.MOV R3, RZ, RZ, -R3 ;  /* 0x000000ffff037224 */ /* 0x000fe200078e0a03 */
[----:B------:R-:W-:Y:S01]  /*0c50*/  LOP3.LUT R18, R4, 0x24, RZ, 0xfc, !PT ;  /* 0x0000002404127812 */ /* 0x000fe200078efcff */
[----:B------:R-:W-:Y:S01]  /*0c60*/  IMAD.HI.U32 R6, R7, R9, R6 ;  /* 0x0000000907067227 */ /* 0x000fe200078e0006 */
[----:B------:R-:W-:Y:S02]  /*0c70*/  IABS R225, R13 ;  /* 0x0000000d00e17213 */ /* 0x000fe40000000000 */
[----:B------:R-:W-:Y:S01]  /*0c80*/  IABS R17, R18 ;  /* 0x0000001200117213 */ /* 0x000fe20000000000 */
[----:B------:R-:W-:Y:S01]  /*0c90*/  IMAD R7, R10, R3, R2 ;  /* 0x000000030a077224 */ /* 0x000fe200078e0202 */
[----:B------:R-:W-:Y:S01]  /*0ca0*/  SHF.R.U32.HI R3, RZ, 0x5, R152 ;  /* 0x00000005ff037819 */ /* 0x000fe20000011698 */
[----:B------:R-:W-:Y:S01]  /*0cb0*/  IMAD.HI.U32 R2, R6, R243, RZ ;  /* 0x000000f306027227 */ /* 0x000fe200078e00ff */
[----:B------:R-:W-:-:S02]  /*0cc0*/  LOP3.LUT R22, R4, 0x1e, RZ, 0xfc, !PT ;  /* 0x0000001e04167812 */ /* 0x000fc400078efcff */
[----:B------:R-:W-:Y:S01]  /*0cd0*/  ISETP.GT.U32.AND P0, PT, R10, R7, PT ;  /* 0x000000070a00720c */ /* 0x000fe20003f04070 */
[----:B------:R-:W-:Y:S01]  /*0ce0*/  IMAD.MOV R2, RZ, RZ, -R2 ;  /* 0x000000ffff027224 */ /* 0x000fe200078e0a02 */
[----:B------:R-:W-:Y:S01]  /*0cf0*/  R2UR UR40, R3 ;  /* 0x00000000032872ca */ /* 0x000fe200000e0000 */
[----:B------:R-:W-:Y:S01]  /*0d00*/  IMAD.SHL.U32 R3, R152, 0x100, RZ ;  /* 0x0000010098037824 */ /* 0x000fe200078e00ff */
[----:B------:R-:W-:Y:S01]  /*0d10*/  IABS R19, R22 ;  /* 0x0000001600137213 */ /* 0x000fe20000000000 */
[----:B------:R-:W-:Y:S01]  /*0d20*/  IMAD R243, R0, R2, R243 ;  /* 0x0000000200f37224 */ /* 0x000fe200078e02f3 */
[----:B------:R-:W-:Y:S01]  /*0d30*/  SGXT R2, R8, 0x1 ;  /* 0x000000010802781a */ /* 0x000fe20000000200 */
[----:B------:R-:W-:Y:S01]  /*0d40*/  IMAD.SHL.U32 R8, R152, 0x2, RZ ;  /* 0x0000000298087824 */ /* 0x000fe200078e00ff */
[----:B------:R-:W-:Y:S02]  /*0d50*/  LOP3.LUT R28, R4, 0x1c, RZ, 0xfc, !PT ;  /* 0x0000001c041c7812 */ /* 0x000fe400078efcff */
[----:B------:R-:W-:-:S02]  /*0d60*/  ISETP.GT.U32.AND P5, PT, R0, R243, PT ;  /* 0x000000f30000720c */ /* 0x000fc40003fa4070 */
[----:B------:R-:W-:Y:S01]  /*0d70*/  LOP3.LUT R9, R2, 0x90, RZ, 0xc0, !PT ;  /* 0x0000009002097812 */ /* 0x000fe200078ec0ff */
[----:B------:R-:W-:Y:S01]  /*0d80*/  @!P0 IMAD.IADD R7, R7, 0x1, -R10 ;  /* 0x0000000107078824 */ /* 0x000fe200078e0a0a */
[----:B------:R-:W-:Y:S01]  /*0d90*/  ISETP.GE.AND P0, PT, R14, RZ, PT ;  /* 0x000000ff0e00720c */ /* 0x000fe20003f06270 */
[----:B------:R-:W-:Y:S01]  /*0da0*/  IMAD.HI.U32 R2, R6, R241, RZ ;  /* 0x000000f106027227 */ /* 0x000fe200078e00ff */
[----:B------:R-:W-:Y:S02]  /*0db0*/  LOP3.LUT R3, R3, 0xc07e, R8, 0xc8, !PT ;  /* 0x0000c07e03037812 */ /* 0x000fe400078ec808 */
[----:B------:R-:W-:Y:S01]  /*0dc0*/  ISETP.GT.U32.AND P1, PT, R10, R7, PT ;  /* 0x000000070a00720c */ /* 0x000fe20003f24070 */
[----:B------:R-:W-:Y:S01]  /*0dd0*/  IMAD.MOV R11, RZ, RZ, -R2 ;  /* 0x000000ffff0b7224 */ /* 0x000fe200078e0a02 */
[----:B------:R-:W-:Y:S01]  /*0de0*/  LOP3.LUT R2, R9, 0x7e, R8, 0x78, !PT ;  /* 0x0000007e09027812 */ /* 0x000fe200078e7808 */
[----:B------:R-:W-:Y:S01]  /*0df0*/  IMAD.HI.U32 R8, R6, R239, RZ ;  /* 0x000000ef06087227 */ /* 0x000fe200078e00ff */
[----:B------:R-:W-:-:S02]  /*0e00*/  LOP3.LUT R9, R4, 0xfa, RZ, 0xfc, !PT ;  /* 0x000000fa04097812 */ /* 0x000fc400078efcff */
[C---:B0-----:R-:W-:Y:S01]  /*0e10*/  LOP3.LUT R14, R4.reuse, 0xec, RZ, 0xfc, !PT ;  /* 0x000000ec040e7812 */ /* 0x041fe200078efcff */
[----:B------:R-:W-:Y:S01]  /*0e20*/  @!P5 IMAD.IADD R243, R243, 0x1, -R0 ;  /* 0x00000001f3f3d824 */ /* 0x000fe200078e0a00 */
[----:B------:R-:W-:Y:S01]  /*0e30*/  ISETP.GE.AND P5, PT, R4, RZ, PT ;  /* 0x000000ff0400720c */ /* 0x000fe20003fa6270 */
[C---:B------:R-:W-:Y:S01]  /*0e40*/  IMAD R241, R0.reuse, R11, R241 ;  /* 0x0000000b00f17224 */ /* 0x040fe200078e02f1 */
[----:B------:R-:W-:Y:S01]  /*0e50*/  IABS R237, R9 ;  /* 0x0000000900ed7213 */ /* 0x000fe20000000000 */
[----:B------:R-:W-:Y:S01]  /*0e60*/  IMAD.MOV R8, RZ, RZ, -R8 ;  /* 0x000000ffff087224 */ /* 0x000fe200078e0a08 */
[C---:B------:R-:W-:Y:S01]  /*0e70*/  ISETP.GT.U32.AND P6, PT, R0.reuse, R243, PT ;  /* 0x000000f30000720c */ /* 0x040fe20003fc4070 */
[----:B------:R-:W-:Y:S01]  /*0e80*/  @!P1 IMAD.IADD R7, R7, 0x1, -R10 ;  /* 0x0000000107079824 */ /* 0x000fe200078e0a0a */
[----:B------:R-:W-:Y:S01]  /*0e90*/  ISETP.GE.AND P1, PT, R9, RZ, PT ;  /* 0x000000ff0900720c */ /* 0x000fe20003f26270 */
[----:B------:R-:W-:Y:S01]  /*0ea0*/  IMAD R239, R0, R8, R239 ;  /* 0x0000000800ef7224 */ /* 0x000fe200078e02ef */
[----:B------:R-:W-:Y:S01]  /*0eb0*/  LOP3.LUT R8, R4, 0xf8, RZ, 0xfc, !PT ;  /* 0x000000f804087812 */ /* 0x000fe200078efcff */
[----:B------:R-:W-:Y:S01]  /*0ec0*/  @!P0 IMAD.MOV R7, RZ, RZ, -R7 ;  /* 0x000000ffff078224 */ /* 0x000fe200078e0a07 */
[----:B------:R-:W-:-:S02]  /*0ed0*/  ISETP.GT.U32.AND P0, PT, R0, R241, PT ;  /* 0x000000f10000720c */ /* 0x000fc40003f04070 */
[----:B------:R-:W-:Y:S02]  /*0ee0*/  @!P3 LOP3.LUT R7, RZ, R26, RZ, 0x33, !PT ;  /* 0x0000001aff07b212 */ /* 0x000fe400078e33ff */
[----:B------:R-:W-:Y:S02]  /*0ef0*/  ISETP.GE.AND P3, PT, R8, RZ, PT ;  /* 0x000000ff0800720c */ /* 0x000fe40003f66270 */
[----:B------:R-:W-:Y:S01]  /*0f00*/  IABS R235, R8 ;  /* 0x0000000800eb7213 */ /* 0x000fe20000000000 */
[--C-:B------:R-:W-:Y:S01]  /*0f10*/  @!P6 IMAD.IADD R243, R243, 0x1, -R0.reuse ;  /* 0x00000001f3f3e824 */ /* 0x100fe200078e0a00 */
[----:B------:R-:W-:Y:S01]  /*0f20*/  ISETP.GT.U32.AND P6, PT, R0, R239, PT ;  /* 0x000000ef0000720c */ /* 0x000fe20003fc4070 */
[----:B------:R-:W-:Y:S01]  /*0f30*/  IMAD.HI.U32 R8, R6, R237, RZ ;  /* 0x000000ed06087227 */ /* 0x000fe200078e00ff */
[C---:B------:R-:W-:Y:S02]  /*0f40*/  LOP3.LUT R9, R4.reuse, 0xf6, RZ, 0xfc, !PT ;  /* 0x000000f604097812 */ /* 0x040fe400078efcff */
[----:B------:R-:W-:Y:S01]  /*0f50*/  LOP3.LUT R11, R4, 0xf4, RZ, 0xfc, !PT ;  /* 0x000000f4040b7812 */ /* 0x000fe200078efcff */
[----:B------:R-:W-:Y:S01]  /*0f60*/  @!P0 IMAD.IADD R241, R241, 0x1, -R0 ;  /* 0x00000001f1f18824 */ /* 0x000fe200078e0a00 */
[----:B------:R-:W-:Y:S01]  /*0f70*/  IABS R233, R9 ;  /* 0x0000000900e97213 */ /* 0x000fe20000000000 */
[----:B------:R-:W-:Y:S01]  /*0f80*/  @!P5 IMAD.MOV R243, RZ, RZ, -R243 ;  /* 0x000000fffff3d224 */ /* 0x000fe200078e0af3 */
[----:B------:R-:W-:Y:S01]  /*0f90*/  IABS R231, R11 ;  /* 0x0000000b00e77213 */ /* 0x000fe20000000000 */
[----:B------:R-:W-:Y:S01]  /*0fa0*/  IMAD.MOV R10, RZ, RZ, -R8 ;  /* 0x000000ffff0a7224 */ /* 0x000fe200078e0a08 */
[----:B------:R-:W-:Y:S01]  /*0fb0*/  ISETP.GT.U32.AND P5, PT, R0, R241, PT ;  /* 0x000000f10000720c */ /* 0x000fe20003fa4070 */
[----:B------:R-:W-:Y:S01]  /*0fc0*/  IMAD.HI.U32 R8, R6, R235, RZ ;  /* 0x000000eb06087227 */ /* 0x000fe200078e00ff */
[----:B------:R-:W-:-:S02]  /*0fd0*/  ISETP.GE.AND P0, PT, R9, RZ, PT ;  /* 0x000000ff0900720c */ /* 0x000fc40003f06270 */
[----:B------:R-:W-:Y:S01]  /*0fe0*/  IABS R223, R14 ;  /* 0x0000000e00df7213 */ /* 0x000fe20000000000 */
[----:B------:R-:W-:Y:S01]  /*0ff0*/  @!P6 IMAD.IADD R239, R239, 0x1, -R0 ;  /* 0x00000001efefe824 */ /* 0x000fe200078e0a00 */
[C---:B------:R-:W-:Y:S01]  /*1000*/  LOP3.LUT R38, R4.reuse, 0x16, RZ, 0xfc, !PT ;  /* 0x0000001604267812 */ /* 0x040fe200078efcff */
[----:B------:R-:W-:Y:S01]  /*1010*/  IMAD.MOV R8, RZ, RZ, -R8 ;  /* 0x000000ffff087224 */ /* 0x000fe200078e0a08 */
[----:B------:R-:W-:Y:S01]  /*1020*/  LOP3.LUT R40, R4, 0x14, RZ, 0xfc, !PT ;  /* 0x0000001404287812 */ /* 0x000fe200078efcff */
[C---:B------:R-:W-:Y:S01]  /*1030*/  IMAD R237, R0.reuse, R10, R237 ;  /* 0x0000000a00ed7224 */ /* 0x040fe200078e02ed */
[C---:B------:R-:W-:Y:S01]  /*1040*/  ISETP.GT.U32.AND P6, PT, R0.reuse, R239, PT ;  /* 0x000000ef0000720c */ /* 0x040fe20003fc4070 */
[----:B------:R-:W-:Y:S01]  /*1050*/  IMAD R235, R0, R8, R235 ;  /* 0x0000000800eb7224 */ /* 0x000fe200078e02eb */
[----:B------:R-:W-:Y:S01]  /*1060*/  LOP3.LUT R10, R4, 0xf2, RZ, 0xfc, !PT ;  /* 0x000000f2040a7812 */ /* 0x000fe200078efcff */
[----:B------:R-:W-:Y:S01]  /*1070*/  IMAD.HI.U32 R8, R6, R233, RZ ;  /* 0x000000e906087227 */ /* 0x000fe200078e00ff */
[----:B------:R-:W-:-:S02]  /*1080*/  IABS R245, R38 ;  /* 0x0000002600f57213 */ /* 0x000fc40000000000 */
[----:B------:R-:W-:Y:S01]  /*1090*/  IABS R229, R10 ;  /* 0x0000000a00e57213 */ /* 0x000fe20000000000 */
[----:B------:R-:W-:Y:S01]  /*10a0*/  @!P5 IMAD.IADD R241, R241, 0x1, -R0 ;  /* 0x00000001f1f1d824 */ /* 0x000fe200078e0a00 */
[----:B------:R-:W-:Y:S01]  /*10b0*/  ISETP.GT.U32.AND P5, PT, R0, R237, PT ;  /* 0x000000ed0000720c */ /* 0x000fe20003fa4070 */
[----:B------:R-:W-:Y:S01]  /*10c0*/  IMAD.HI.U32 R9, R6, R231, RZ ;  /* 0x000000e706097227 */ /* 0x000fe200078e00ff */
[----:B------:R-:W-:Y:S02]  /*10d0*/  IABS R247, R40 ;  /* 0x0000002800f77213 */ /* 0x000fe40000000000 */
[C---:B------:R-:W-:Y:S01]  /*10e0*/  LOP3.LUT R36, R4.reuse, 0x18, RZ, 0xfc, !PT ;  /* 0x0000001804247812 */ /* 0x040fe200078efcff */
[----:B------:R-:W-:Y:S01]  /*10f0*/  IMAD.MOV R8, RZ, RZ, -R8 ;  /* 0x000000ffff087224 */ /* 0x000fe200078e0a08 */
[C---:B------:R-:W-:Y:S01]  /*1100*/  LOP3.LUT R44, R4.reuse, 0x10, RZ, 0xfc, !PT ;  /* 0x00000010042c7812 */ /* 0x040fe200078efcff */
[----:B------:R-:W-:Y:S01]  /*1110*/  IMAD.MOV R9, RZ, RZ, -R9 ;  /* 0x000000ffff097224 */ /* 0x000fe200078e0a09 */
[----:B------:R-:W-:Y:S01]  /*1120*/  LOP3.LUT R42, R4, 0x12, RZ, 0xfc, !PT ;  /* 0x00000012042a7812 */ /* 0x000fe200078efcff */
[----:B------:R-:W-:Y:S01]  /*1130*/  IMAD R233, R0, R8, R233 ;  /* 0x0000000800e97224 */ /* 0x000fe200078e02e9 */
[----:B------:R-:W-:Y:S01]  /*1140*/  LOP3.LUT R46, R4, 0xe, RZ, 0xfc, !PT ;  /* 0x0000000e042e7812 */ /* 0x000fe200078efcff */
[C---:B------:R-:W-:Y:S01]  /*1150*/  IMAD R231, R0.reuse, R9, R231 ;  /* 0x0000000900e77224 */ /* 0x040fe200078e02e7 */
[----:B------:R-:W-:Y:S01]  /*1160*/  IABS R249, R42 ;  /* 0x0000002a00f97213 */ /* 0x000fe20000000000 */
[--C-:B------:R-:W-:Y:S01]  /*1170*/  @!P6 IMAD.IADD R239, R239, 0x1, -R0.reuse ;  /* 0x00000001efefe824 */ /* 0x100fe200078e0a00 */
[C---:B------:R-:W-:Y:S01]  /*1180*/  ISETP.GT.U32.AND P6, PT, R0.reuse, R233, PT ;  /* 0x000000e90000720c */ /* 0x040fe20003fc4070 */
[----:B------:R-:W-:Y:S01]  /*1190*/  @!P5 IMAD.IADD R237, R237, 0x1, -R0 ;  /* 0x00000001ededd824 */ /* 0x000fe200078e0a00 */
[C---:B------:R-:W-:Y:S01]  /*11a0*/  ISETP.GT.U32.AND P5, PT, R0.reuse, R231, PT ;  /* 0x000000e70000720c */ /* 0x040fe20003fa4070 */
[----:B------:R-:W-:Y:S01]  /*11b0*/  @!P4 IMAD.MOV R241, RZ, RZ, -R241 ;  /* 0x000000fffff1c224 */ /* 0x000fe200078e0af1 */
[----:B------:R-:W-:Y:S01]  /*11c0*/  ISETP.GT.U32.AND P4, PT, R0, R235, PT ;  /* 0x000000eb0000720c */ /* 0x000fe20003f84070 */
[----:B------:R-:W-:Y:S01]  /*11d0*/  IMAD.HI.U32 R8, R6, R229, RZ ;  /* 0x000000e506087227 */ /* 0x000fe200078e00ff */
[----:B------:R-:W-:-:S02]  /*11e0*/  IABS R251, R46 ;  /* 0x0000002e00fb7213 */ /* 0x000fc40000000000 */
[C---:B------:R-:W-:Y:S01]  /*11f0*/  LOP3.LUT R48, R4.reuse, 0xc, RZ, 0xfc, !PT ;  /* 0x0000000c04307812 */ /* 0x040fe200078efcff */
[----:B------:R-:W-:Y:S01]  /*1200*/  IMAD.MOV R8, RZ, RZ, -R8 ;  /* 0x000000ffff087224 */ /* 0x000fe200078e0a08 */
[C---:B------:R-:W-:Y:S01]  /*1210*/  LOP3.LUT R50, R4.reuse, 0xa, RZ, 0xfc, !PT ;  /* 0x0000000a04327812 */ /* 0x040fe200078efcff */
[----:B------:R-:W-:Y:S01]  /*1220*/  @!P2 IMAD.MOV R239, RZ, RZ, -R239 ;  /* 0x000000ffffefa224 */ /* 0x000fe200078e0aef */
[C---:B------:R-:W-:Y:S01]  /*1230*/  LOP3.LUT R52, R4.reuse, 0x8, RZ, 0xfc, !PT ;  /* 0x0000000804347812 */ /* 0x040fe200078efcff */
[--C-:B------:R-:W-:Y:S01]  /*1240*/  @!P6 IMAD.IADD R233, R233, 0x1, -R0.reuse ;  /* 0x00000001e9e9e824 */ /* 0x100fe200078e0a00 */
[C---:B------:R-:W-:Y:S01]  /*1250*/  LOP3.LUT R54, R4.reuse, 0x6, RZ, 0xfc, !PT ;  /* 0x0000000604367812 */ /* 0x040fe200078efcff */
[----:B------:R-:W-:Y:S01]  /*1260*/  @!P5 IMAD.IADD R231, R231, 0x1, -R0 ;  /* 0x00000001e7e7d824 */ /* 0x000fe200078e0a00 */
[----:B------:R-:W-:Y:S01]  /*1270*/  LOP3.LUT R56, R4, 0x4, RZ, 0xfc, !PT ;  /* 0x0000000404387812 */ /* 0x000fe200078efcff */
[C---:B------:R-:W-:Y:S01]  /*1280*/  IMAD R229, R0.reuse, R8, R229 ;  /* 0x0000000800e57224 */ /* 0x040fe200078e02e5 */
[----:B------:R-:W-:Y:S01]  /*1290*/  ISETP.GT.U32.AND P5, PT, R0, R233, PT ;  /* 0x000000e90000720c */ /* 0x000fe20003fa4070 */
[----:B------:R-:W-:Y:S01]  /*12a0*/  IMAD.HI.U32 R8, R6, R227, RZ ;  /* 0x000000e306087227 */ /* 0x000fe200078e00ff */
[----:B------:R-:W-:-:S02]  /*12b0*/  ISETP.GT.U32.AND P2, PT, R0, R231, PT ;  /* 0x000000e70000720c */ /* 0x000fc40003f44070 */
[----:B------:R-:W-:Y:S01]  /*12c0*/  IABS R32, R56 ;  /* 0x0000003800207213 */ /* 0x000fe20000000000 */
[----:B------:R-:W-:Y:S01]  /*12d0*/  @!P4 IMAD.IADD R235, R235, 0x1, -R0 ;  /* 0x00000001ebebc824 */ /* 0x000fe200078e0a00 */
[----:B------:R-:W-:Y:S01]  /*12e0*/  ISETP.GT.U32.AND P4, PT, R0, R237, PT ;  /* 0x000000ed0000720c */ /* 0x000fe20003f84070 */
[----:B------:R-:W-:Y:S02]  /*12f0*/  IMAD.MOV R8, RZ, RZ, -R8 ;  /* 0x000000ffff087224 */ /* 0x000fe400078e0a08 */
[----:B------:R-:W-:Y:S01]  /*1300*/  IMAD.HI.U32 R9, R6, R223, RZ ;  /* 0x000000df06097227 */ /* 0x000fe200078e00ff */
[----:B------:R-:W-:-:S03]  /*1310*/  ISETP.GT.U32.AND P6, PT, R0, R235, PT ;  /* 0x000000eb0000720c */ /* 0x000fc60003fc4070 */
[----:B------:R-:W-:Y:S02]  /*1320*/  IMAD R227, R0, R8, R227 ;  /* 0x0000000800e37224 */ /* 0x000fe400078e02e3 */
[----:B------:R-:W-:Y:S02]  /*1330*/  @!P5 IMAD.IADD R233, R233, 0x1, -R0 ;  /* 0x00000001e9e9d824 */ /* 0x000fe400078e0a00 */
[----:B------:R-:W-:Y:S01]  /*1340*/  IMAD.HI.U32 R8, R6, R225, RZ ;  /* 0x000000e106087227 */ /* 0x000fe200078e00ff */
[----:B------:R-:W-:-:S03]  /*1350*/  ISETP.GT.U32.AND P5, PT, R0, R227, PT ;  /* 0x000000e30000720c */ /* 0x000fc60003fa4070 */
[----:B------:R-:W-:Y:S02]  /*1360*/  IMAD.MOV R8, RZ, RZ, -R8 ;  /* 0x000000ffff087224 */ /* 0x000fe400078e0a08 */
[--C-:B------:R-:W-:Y:S01]  /*1370*/  @!P6 IMAD.IADD R235, R235, 0x1, -R0.reuse ;  /* 0x00000001ebebe824 */ /* 0x100fe200078e0a00 */
[----:B------:R-:W-:Y:S01]  /*1380*/  ISETP.GE.AND P6, PT, R11, RZ, PT ;  /* 0x000000ff0b00720c */ /* 0x000fe20003fc6270 */
[----:B------:R-:W-:Y:S01]  /*1390*/  IMAD R225, R0, R8, R225 ;  /* 0x0000000800e17224 */ /* 0x000fe200078e02e1 */
[----:B------:R-:W-:Y:S01]  /*13a0*/  LOP3.LUT R11, R4, 0xea, RZ, 0xfc, !PT ;  /* 0x000000ea040b7812 */ /* 0x000fe200078efcff */
[--C-:B------:R-:W-:Y:S01]  /*13b0*/  @!P4 IMAD.IADD R237, R237, 0x1, -R0.reuse ;  /* 0x00000001ededc824 */ /* 0x100fe200078e0a00 */
[----:B------:R-:W-:Y:S01]  /*13c0*/  ISETP.GT.U32.AND P4, PT, R0, R229, PT ;  /* 0x000000e50000720c */ /* 0x000fe20003f84070 */
[----:B------:R-:W-:Y:S01]  /*13d0*/  IMAD.MOV R9, RZ, RZ, -R9 ;  /* 0x000000ffff097224 */ /* 0x000fe200078e0a09 */
[----:B------:R-:W-:Y:S01]  /*13e0*/  IABS R221, R11 ;  /* 0x0000000b00dd7213 */ /* 0x000fe20000000000 */
[----:B------:R-:W-:-:S02]  /*13f0*/  @!P5 IMAD.IADD R227, R227, 0x1, -R0 ;  /* 0x00000001e3e3d824 */ /* 0x000fc400078e0a00 */
[----:B------:R-:W-:Y:S01]  /*1400*/  @!P2 IMAD.IADD R231, R231, 0x1, -R0 ;  /* 0x00000001e7e7a824 */ /* 0x000fe200078e0a00 */
[----:B------:R-:W-:Y:S01]  /*1410*/  ISETP.GE.AND P2, PT, R10, RZ, PT ;  /* 0x000000ff0a00720c */ /* 0x000fe20003f46270 */
[----:B------:R-:W-:Y:S01]  /*1420*/  IMAD.HI.U32 R8, R6, R221, RZ ;  /* 0x000000dd06087227 */ /* 0x000fe200078e00ff */
[----:B------:R-:W-:Y:S02]  /*1430*/  ISETP.GT.U32.AND P5, PT, R0, R227, PT ;  /* 0x000000e30000720c */ /* 0x000fe40003fa4070 */
[----:B------:R-:W-:Y:S01]  /*1440*/  LOP3.LUT R10, R4, 0xe8, RZ, 0xfc, !PT ;  /* 0x000000e8040a7812 */ /* 0x000fe200078efcff */
[----:B------:R-:W-:Y:S02]  /*1450*/  IMAD.MOV R8, RZ, RZ, -R8 ;  /* 0x000000ffff087224 */ /* 0x000fe400078e0a08 */
[--C-:B------:R-:W-:Y:S01]  /*1460*/  @!P4 IMAD.IADD R229, R229, 0x1, -R0.reuse ;  /* 0x00000001e5e5c824 */ /* 0x100fe200078e0a00 */
[----:B------:R-:W-:Y:S01]  /*1470*/  ISETP.GE.AND P4, PT, R12, RZ, PT ;  /* 0x000000ff0c00720c */ /* 0x000fe20003f86270 */
[C---:B------:R-:W-:Y:S01]  /*1480*/  IMAD R221, R0.reuse, R8, R221 ;  /* 0x0000000800dd7224 */ /* 0x040fe200078e02dd */
[----:B------:R-:W-:Y:S01]  /*1490*/  IABS R219, R10 ;  /* 0x0000000a00db7213 */ /* 0x000fe20000000000 */
[----:B------:R-:W-:Y:S01]  /*14a0*/  IMAD R223, R0, R9, R223 ;  /* 0x0000000900df7224 */ /* 0x000fe200078e02df */
[----:B------:R-:W-:Y:S01]  /*14b0*/  LOP3.LUT R12, R4, 0xe6, RZ, 0xfc, !PT ;  /* 0x000000e6040c7812 */ /* 0x000fe200078efcff */
[----:B------:R-:W-:Y:S01]  /*14c0*/  @!P1 IMAD.MOV R237, RZ, RZ, -R237 ;  /* 0x000000ffffed9224 */ /* 0x000fe200078e0aed */
[C---:B------:R-:W-:Y:S01]  /*14d0*/  ISETP.GT.U32.AND P1, PT, R0.reuse, R229, PT ;  /* 0x000000e50000720c */ /* 0x040fe20003f24070 */
[----:B------:R-:W-:Y:S01]  /*14e0*/  @!P5 IMAD.IADD R227, R227, 0x1, -R0 ;  /* 0x00000001e3e3d824 */ /* 0x000fe200078e0a00 */
[C---:B------:R-:W-:Y:S01]  /*14f0*/  ISETP.GT.U32.AND P5, PT, R0.reuse, R221, PT ;  /* 0x000000dd0000720c */ /* 0x040fe20003fa4070 */
[----:B------:R-:W-:Y:S01]  /*1500*/  @!P6 IMAD.MOV R231, RZ, RZ, -R231 ;  /* 0x000000ffffe7e224 */ /* 0x000fe200078e0ae7 */
[----:B------:R-:W-:Y:S01]  /*1510*/  ISETP.GT.U32.AND P6, PT, R0, R223, PT ;  /* 0x000000df0000720c */ /* 0x000fe20003fc4070 */
[----:B------:R-:W-:Y:S01]  /*1520*/  IMAD.HI.U32 R8, R6, R219, RZ ;  /* 0x000000db06087227 */ /* 0x000fe200078e00ff */
[----:B------:R-:W-:-:S03]  /*1530*/  IABS R217, R12 ;  /* 0x0000000c00d97213 */ /* 0x000fc60000000000 */
[----:B------:R-:W-:Y:S01]  /*1540*/  @!P3 IMAD.MOV R235, RZ, RZ, -R235 ;  /* 0x000000ffffebb224 */ /* 0x000fe200078e0aeb */
[----:B------:R-:W-:Y:S01]  /*1550*/  ISETP.GT.U32.AND P3, PT, R0, R225, PT ;  /* 0x000000e10000720c */ /* 0x000fe20003f64070 */
[----:B------:R-:W-:Y:S02]  /*1560*/  IMAD.MOV R9, RZ, RZ, -R8 ;  /* 0x000000ffff097224 */ /* 0x000fe400078e0a08 */
[----:B------:R-:W-:-:S04]  /*1570*/  IMAD.HI.U32 R8, R6, R217, RZ ;  /* 0x000000d906087227 */ /* 0x000fc800078e00ff */
[--C-:B------:R-:W-:Y:S02]  /*1580*/  @!P5 IMAD.IADD R221, R221, 0x1, -R0.reuse ;  /* 0x00000001ddddd824 */ /* 0x100fe400078e0a00 */
[--C-:B------:R-:W-:Y:S01]  /*1590*/  @!P1 IMAD.IADD R229, R229, 0x1, -R0.reuse ;  /* 0x00000001e5e59824 */ /* 0x100fe200078e0a00 */
[----:B------:R-:W-:Y:S01]  /*15a0*/  ISETP.GE.AND P1, PT, R14, RZ, PT ;  /* 0x000000ff0e00720c */ /* 0x000fe20003f26270 */
[----:B------:R-:W-:Y:S01]  /*15b0*/  @!P6 IMAD.IADD R223, R223, 0x1, -R0 ;  /* 0x00000001dfdfe824 */ /* 0x000fe200078e0a00 */
[----:B------:R-:W-:Y:S01]  /*15c0*/  ISETP.GT.U32.AND P5, PT, R0, R221, PT ;  /* 0x000000dd0000720c */ /* 0x000fe20003fa4070 */
[----:B------:R-:W-:Y:S01]  /*15d0*/  IMAD.MOV R8, RZ, RZ, -R8 ;  /* 0x000000ffff087224 */ /* 0x000fe200078e0a08 */
[----:B------:R-:W-:Y:S01]  /*15e0*/  LOP3.LUT R14, R4, 0xb4, RZ, 0xfc, !PT ;  /* 0x000000b4040e7812 */ /* 0x000fe200078efcff */
[----:B------:R-:W-:Y:S01]  /*15f0*/  @!P2 IMAD.MOV R229, RZ, RZ, -R229 ;  /* 0x000000ffffe5a224 */ /* 0x000fe200078e0ae5 */
[C---:B------:R-:W-:Y:S01]  /*1600*/  ISETP.GT.U32.AND P2, PT, R0.reuse, R223, PT ;  /* 0x000000df0000720c */ /* 0x040fe20003f44070 */
[----:B------:R-:W-:Y:S01]  /*1610*/  IMAD R217, R0, R8, R217 ;  /* 0x0000000800d97224 */ /* 0x000fe200078e02d9 */
[----:B------:R-:W-:Y:S01]  /*1620*/  IABS R167, R14 ;  /* 0x0000000e00a77213 */ /* 0x000fe20000000000 */
[--C-:B------:R-:W-:Y:S01]  /*1630*/  @!P3 IMAD.IADD R225, R225, 0x1, -R0.reuse ;  /* 0x00000001e1e1b824 */ /* 0x100fe200078e0a00 */
[----:B------:R-:W-:Y:S01]  /*1640*/  ISETP.GE.AND P3, PT, R11, RZ, PT ;  /* 0x000000ff0b00720c */ /* 0x000fe20003f66270 */
[----:B------:R-:W-:Y:S01]  /*1650*/  @!P0 IMAD.MOV R233, RZ, RZ, -R233 ;  /* 0x000000ffffe98224 */ /* 0x000fe200078e0ae9 */
[----:B------:R-:W-:Y:S01]  /*1660*/  LOP3.LUT R11, R4, 0xe4, RZ, 0xfc, !PT ;  /* 0x000000e4040b7812 */ /* 0x000fe200078efcff */
[C---:B------:R-:W-:Y:S01]  /*1670*/  IMAD R219, R0.reuse, R9, R219 ;  /* 0x0000000900db7224 */ /* 0x040fe200078e02db */
[C---:B------:R-:W-:Y:S01]  /*1680*/  ISETP.GT.U32.AND P6, PT, R0.reuse, R225, PT ;  /* 0x000000e10000720c */ /* 0x040fe20003fc4070 */
[--C-:B------:R-:W-:Y:S01]  /*1690*/  @!P5 IMAD.IADD R221, R221, 0x1, -R0.reuse ;  /* 0x00000001ddddd824 */ /* 0x100fe200078e0a00 */
[----:B------:R-:W-:Y:S01]  /*16a0*/  ISETP.GT.U32.AND P5, PT, R0, R217, PT ;  /* 0x000000d90000720c */ /* 0x000fe20003fa4070 */
[----:B------:R-:W-:Y:S01]  /*16b0*/  @!P4 IMAD.MOV R227, RZ, RZ, -R227 ;  /* 0x000000ffffe3c224 */ /* 0x000fe200078e0ae3 */
[----:B------:R-:W-:Y:S01]  /*16c0*/  ISETP.GE.AND P0, PT, R13, RZ, PT ;  /* 0x000000ff0d00720c */ /* 0x000fe20003f06270 */
[----:B------:R-:W-:Y:S01]  /*16d0*/  @!P2 IMAD.IADD R223, R223, 0x1, -R0 ;  /* 0x00000001dfdfa824 */ /* 0x000fe200078e0a00 */
[----:B------:R-:W-:-:S02]  /*16e0*/  IABS R215, R11 ;  /* 0x0000000b00d77213 */ /* 0x000fc40000000000 */
[----:B------:R-:W-:Y:S01]  /*16f0*/  LOP3.LUT R13, R4, 0xe2, RZ, 0xfc, !PT ;  /* 0x000000e2040d7812 */ /* 0x000fe200078efcff */
[----:B------:R-:W-:Y:S01]  /*1700*/  @!P3 IMAD.MOV R221, RZ, RZ, -R221 ;  /* 0x000000ffffddb224 */ /* 0x000fe200078e0add */
[----:B------:R-:W-:Y:S01]  /*1710*/  ISETP.GE.AND P2, PT, R10, RZ, PT ;  /* 0x000000ff0a00720c */ /* 0x000fe20003f46270 */
[----:B------:R-:W-:Y:S01]  /*1720*/  IMAD.HI.U32 R8, R6, R215, RZ ;  /* 0x000000d706087227 */ /* 0x000fe200078e00ff */
[----:B------:R-:W-:Y:S02]  /*1730*/  IABS R213, R13 ;  /* 0x0000000d00d57213 */ /* 0x000fe40000000000 */
[----:B------:R-:W-:Y:S01]  /*1740*/  LOP3.LUT R10, R4, 0xe0, RZ, 0xfc, !PT ;  /* 0x000000e0040a7812 */ /* 0x000fe200078efcff */
[----:B------:R-:W-:Y:S02]  /*1750*/  @!P5 IMAD.IADD R217, R217, 0x1, -R0 ;  /* 0x00000001d9d9d824 */ /* 0x000fe400078e0a00 */
[----:B------:R-:W-:Y:S01]  /*1760*/  IMAD.MOV R8, RZ, RZ, -R8 ;  /* 0x000000ffff087224 */ /* 0x000fe200078e0a08 */
[----:B------:R-:W-:Y:S01]  /*1770*/  IABS R211, R10 ;  /* 0x0000000a00d37213 */ /* 0x000fe20000000000 */
[----:B------:R-:W-:Y:S01]  /*1780*/  IMAD.HI.U32 R9, R6, R213, RZ ;  /* 0x000000d506097227 */ /* 0x000fe200078e00ff */
[----:B------:R-:W-:-:S03]  /*1790*/  ISETP.GT.U32.AND P5, PT, R0, R217, PT ;  /* 0x000000d90000720c */ /* 0x000fc60003fa4070 */
[----:B------:R-:W-:Y:S01]  /*17a0*/  @!P6 IMAD.IADD R225, R225, 0x1, -R0 ;  /* 0x00000001e1e1e824 */ /* 0x000fe200078e0a00 */
[C---:B------:R-:W-:Y:S01]  /*17b0*/  ISETP.GT.U32.AND P6, PT, R0.reuse, R219, PT ;  /* 0x000000db0000720c */ /* 0x040fe20003fc4070 */
[----:B------:R-:W-:Y:S02]  /*17c0*/  IMAD R215, R0, R8, R215 ;  /* 0x0000000800d77224 */ /* 0x000fe400078e02d7 */
[----:B------:R-:W-:Y:S02]  /*17d0*/  IMAD.MOV R9, RZ, RZ, -R9 ;  /* 0x000000ffff097224 */ /* 0x000fe400078e0a09 */
[----:B------:R-:W-:-:S04]  /*17e0*/  IMAD.HI.U32 R8, R6, R211, RZ ;  /* 0x000000d306087227 */ /* 0x000fc800078e00ff */
[----:B------:R-:W-:Y:S01]  /*17f0*/  IMAD R213, R0, R9, R213 ;  /* 0x0000000900d57224 */ /* 0x000fe200078e02d5 */
[----:B------:R-:W-:Y:S01]  /*1800*/  LOP3.LUT R9, R4, 0xdc, RZ, 0xfc, !PT ;  /* 0x000000dc04097812 */ /* 0x000fe200078efcff */
[----:B------:R-:W-:Y:S02]  /*1810*/  IMAD.MOV R8, RZ, RZ, -R8 ;  /* 0x000000ffff087224 */ /* 0x000fe400078e0a08 */
[----:B------:R-:W-:Y:S01]  /*1820*/  @!P0 IMAD.MOV R225, RZ, RZ, -R225 ;  /* 0x000000ffffe18224 */ /* 0x000fe200078e0ae1 */
[C---:B------:R-:W-:Y:S01]  /*1830*/  ISETP.GT.U32.AND P0, PT, R0.reuse, R215, PT ;  /* 0x000000d70000720c */ /* 0x040fe20003f04070 */
[C---:B------:R-:W-:Y:S01]  /*1840*/  IMAD R211, R0.reuse, R8, R211 ;  /* 0x0000000800d37224 */ /* 0x040fe200078e02d3 */
[----:B------:R-:W-:Y:S01]  /*1850*/  ISETP.GT.U32.AND P3, PT, R0, R213, PT ;  /* 0x000000d50000720c */ /* 0x000fe20003f64070 */
[--C-:B------:R-:W-:Y:S01]  /*1860*/  @!P6 IMAD.IADD R219, R219, 0x1, -R0.reuse ;  /* 0x00000001dbdbe824 */ /* 0x100fe200078e0a00 */
[----:B------:R-:W-:Y:S01]  /*1870*/  ISETP.GE.AND P6, PT, R12, RZ, PT ;  /* 0x000000ff0c00720c */ /* 0x000fe20003fc6270 */
[----:B------:R-:W-:Y:S01]  /*1880*/  @!P5 IMAD.IADD R217, R217, 0x1, -R0 ;  /* 0x00000001d9d9d824 */ /* 0x000fe200078e0a00 */
[----:B------:R-:W-:Y:S01]  /*1890*/  ISETP.GT.U32.AND P5, PT, R0, R211, PT ;  /* 0x000000d30000720c */ /* 0x000fe20003fa4070 */
[----:B------:R-:W-:Y:S01]  /*18a0*/  @!P1 IMAD.MOV R223, RZ, RZ, -R223 ;  /* 0x000000ffffdf9224 */ /* 0x000fe200078e0adf */
[----:B------:R-:W-:-:S02]  /*18b0*/  LOP3.LUT R12, R4, 0xde, RZ, 0xfc, !PT ;  /* 0x000000de040c7812 */ /* 0x000fc400078efcff */
[----:B------:R-:W-:Y:S02]  /*18c0*/  ISETP.GT.U32.AND P4, PT, R0, R219, PT ;  /* 0x000000db0000720c */ /* 0x000fe40003f84070 */
[----:B------:R-:W-:Y:S01]  /*18d0*/  IABS R209, R12 ;  /* 0x0000000c00d17213 */ /* 0x000fe20000000000 */
[--C-:B------:R-:W-:Y:S01]  /*18e0*/  @!P0 IMAD.IADD R215, R215, 0x1, -R0.reuse ;  /* 0x00000001d7d78824 */ /* 0x100fe200078e0a00 */
[----:B------:R-:W-:Y:S01]  /*18f0*/  IABS R207, R9 ;  /* 0x0000000900cf7213 */ /* 0x000fe20000000000 */
[--C-:B------:R-:W-:Y:S01]  /*1900*/  @!P3 IMAD.IADD R213, R213, 0x1, -R0.reuse ;  /* 0x00000001d5d5b824 */ /* 0x100fe200078e0a00 */
[----:B------:R-:W-:Y:S01]  /*1910*/  ISETP.GE.AND P0, PT, R10, RZ, PT ;  /* 0x000000ff0a00720c */ /* 0x000fe20003f06270 */
[----:B------:R-:W-:Y:S01]  /*1920*/  IMAD.HI.U32 R8, R6, R209, RZ ;  /* 0x000000d106087227 */ /* 0x000fe200078e00ff */
[----:B------:R-:W-:Y:S02]  /*1930*/  ISETP.GT.U32.AND P3, PT, R0, R215, PT ;  /* 0x000000d70000720c */ /* 0x000fe40003f64070 */
[----:B------:R-:W-:Y:S01]  /*1940*/  ISETP.GE.AND P1, PT, R11, RZ, PT ;  /* 0x000000ff0b00720c */ /* 0x000fe20003f26270 */
[----:B------:R-:W-:Y:S01]  /*1950*/  @!P5 IMAD.IADD R211, R211, 0x1, -R0 ;  /* 0x00000001d3d3d824 */ /* 0x000fe200078e0a00 */
[C---:B------:R-:W-:Y:S01]  /*1960*/  LOP3.LUT R10, R4.reuse, 0xda, RZ, 0xfc, !PT ;  /* 0x000000da040a7812 */ /* 0x040fe200078efcff */
[----:B------:R-:W-:Y:S01]  /*1970*/  IMAD.MOV R8, RZ, RZ, -R8 ;  /* 0x000000ffff087224 */ /* 0x000fe200078e0a08 */
[----:B------:R-:W-:Y:S01]  /*1980*/  LOP3.LUT R11, R4, 0xd8, RZ, 0xfc, !PT ;  /* 0x000000d8040b7812 */ /* 0x000fe200078efcff */
[----:B------:R-:W-:Y:S01]  /*1990*/  @!P4 IMAD.IADD R219, R219, 0x1, -R0 ;  /* 0x00000001dbdbc824 */ /* 0x000fe200078e0a00 */
[C---:B------:R-:W-:Y:S01]  /*19a0*/  ISETP.GT.U32.AND P5, PT, R0.reuse, R211, PT ;  /* 0x000000d30000720c */ /* 0x040fe20003fa4070 */
[----:B------:R-:W-:Y:S01]  /*19b0*/  IMAD R209, R0, R8, R209 ;  /* 0x0000000800d17224 */ /* 0x000fe200078e02d1 */
[----:B------:R-:W-:Y:S01]  /*19c0*/  IABS R205, R10 ;  /* 0x0000000a00cd7213 */ /* 0x000fe20000000000 */
[----:B------:R-:W-:Y:S01]  /*19d0*/  IMAD.HI.U32 R8, R6, R207, RZ ;  /* 0x000000cf06087227 */ /* 0x000fe200078e00ff */
[----:B------:R-:W-:-:S02]  /*19e0*/  ISETP.GE.AND P4, PT, R13, RZ, PT ;  /* 0x000000ff0d00720c */ /* 0x000fc40003f86270 */
[----:B------:R-:W-:Y:S01]  /*19f0*/  IABS R203, R11 ;  /* 0x0000000b00cb7213 */ /* 0x000fe20000000000 */
[----:B------:R-:W-:Y:S01]  /*1a00*/  IMAD.MOV R8, RZ, RZ, -R8 ;  /* 0x000000ffff087224 */ /* 0x000fe200078e0a08 */
[----:B------:R-:W-:Y:S01]  /*1a10*/  LOP3.LUT R13, R4, 0xc8, RZ, 0xfc, !PT ;  /* 0x000000c8040d7812 */ /* 0x000fe200078efcff */
[--C-:B------:R-:W-:Y:S01]  /*1a20*/  @!P3 IMAD.IADD R215, R215, 0x1, -R0.reuse ;  /* 0x00000001d7d7b824 */ /* 0x100fe200078e0a00 */
[C---:B------:R-:W-:Y:S01]  /*1a30*/  ISETP.GT.U32.AND P3, PT, R0.reuse, R209, PT ;  /* 0x000000d10000720c */ /* 0x040fe20003f64070 */
[C---:B------:R-:W-:Y:S01]  /*1a40*/  IMAD R207, R0.reuse, R8, R207 ;  /* 0x0000000800cf7224 */ /* 0x040fe200078e02cf */
[----:B------:R-:W-:Y:S01]  /*1a50*/  IABS R187, R13 ;  /* 0x0000000d00bb7213 */ /* 0x000fe20000000000 */
[----:B------:R-:W-:Y:S01]  /*1a60*/  @!P2 IMAD.MOV R219, RZ, RZ, -R219 ;  /* 0x000000ffffdba224 */ /* 0x000fe200078e0adb */
[C---:B------:R-:W-:Y:S01]  /*1a70*/  ISETP.GT.U32.AND P2, PT, R0.reuse, R213, PT ;  /* 0x000000d50000720c */ /* 0x040fe20003f44070 */
[----:B------:R-:W-:Y:S01]  /*1a80*/  @!P5 IMAD.IADD R211, R211, 0x1, -R0 ;  /* 0x00000001d3d3d824 */ /* 0x000fe200078e0a00 */
[----:B------:R-:W-:Y:S01]  /*1a90*/  ISETP.GT.U32.AND P5, PT, R0, R207, PT ;  /* 0x000000cf0000720c */ /* 0x000fe20003fa4070 */
[----:B------:R-:W-:Y:S01]  /*1aa0*/  @!P6 IMAD.MOV R217, RZ, RZ, -R217 ;  /* 0x000000ffffd9e224 */ /* 0x000fe200078e0ad9 */
[----:B------:R-:W-:Y:S01]  /*1ab0*/  ISETP.GE.AND P6, PT, R12, RZ, PT ;  /* 0x000000ff0c00720c */ /* 0x000fe20003fc6270 */
[----:B------:R-:W-:Y:S01]  /*1ac0*/  IMAD.HI.U32 R8, R6, R205, RZ ;  /* 0x000000cd06087227 */ /* 0x000fe200078e00ff */
[----:B------:R-:W-:-:S03]  /*1ad0*/  LOP3.LUT R12, R4, 0xd6, RZ, 0xfc, !PT ;  /* 0x000000d6040c7812 */ /* 0x000fc600078efcff */
[----:B------:R-:W-:Y:S01]  /*1ae0*/  @!P3 IMAD.IADD R209, R209, 0x1, -R0 ;  /* 0x00000001d1d1b824 */ /* 0x000fe200078e0a00 */
[----:B------:R-:W-:Y:S01]  /*1af0*/  IABS R201, R12 ;  /* 0x0000000c00c97213 */ /* 0x000fe20000000000 */
[----:B------:R-:W-:Y:S01]  /*1b00*/  IMAD.MOV R8, RZ, RZ, -R8 ;  /* 0x000000ffff087224 */ /* 0x000fe200078e0a08 */
[----:B------:R-:W-:Y:S01]  /*1b10*/  ISETP.GE.AND P3, PT, R10, RZ, PT ;  /* 0x000000ff0a00720c */ /* 0x000fe20003f66270 */
[----:B------:R-:W-:Y:S01]  /*1b20*/  @!P1 IMAD.MOV R215, RZ, RZ, -R215 ;  /* 0x000000ffffd79224 */ /* 0x000fe200078e0ad7 */
[C---:B------:R-:W-:Y:S01]  /*1b30*/  ISETP.GT.U32.AND P1, PT, R0.reuse, R209, PT ;  /* 0x000000d10000720c */ /* 0x040fe20003f24070 */
[--C-:B------:R-:W-:Y:S01]  /*1b40*/  @!P2 IMAD.IADD R213, R213, 0x1, -R0.reuse ;  /* 0x00000001d5d5a824 */ /* 0x100fe200078e0a00 */
[----:B------:R-:W-:Y:S01]  /*1b50*/  ISETP.GE.AND P2, PT, R9, RZ, PT ;  /* 0x000000ff0900720c */ /* 0x000fe20003f46270 */
[----:B------:R-:W-:Y:S01]  /*1b60*/  IMAD R205, R0, R8, R205 ;  /* 0x0000000800cd7224 */ /* 0x000fe200078e02cd */
[----:B------:R-:W-:Y:S01]  /*1b70*/  LOP3.LUT R10, R4, 0xd4, RZ, 0xfc, !PT ;  /* 0x000000d4040a7812 */ /* 0x000fe200078efcff */
[----:B------:R-:W-:-:S02]  /*1b80*/  @!P5 IMAD.IADD R207, R207, 0x1, -R0 ;  /* 0x00000001cfcfd824 */ /* 0x000fc400078e0a00 */
[----:B------:R-:W-:Y:S01]  /*1b90*/  IMAD.HI.U32 R9, R6, R201, RZ ;  /* 0x000000c906097227 */ /* 0x000fe200078e00ff */
[----:B------:R-:W-:Y:S02]  /*1ba0*/  IABS R199, R10 ;  /* 0x0000000a00c77213 */ /* 0x000fe40000000000 */
[C---:B------:R-:W-:Y:S01]  /*1bb0*/  ISETP.GT.U32.AND P5, PT, R0.reuse, R207, PT ;  /* 0x000000cf0000720c */ /* 0x040fe20003fa4070 */
[----:B------:R-:W-:Y:S01]  /*1bc0*/  @!P4 IMAD.MOV R213, RZ, RZ, -R213 ;  /* 0x000000ffffd5c224 */ /* 0x000fe200078e0ad5 */
[----:B------:R-:W-:Y:S01]  /*1bd0*/  ISETP.GT.U32.AND P4, PT, R0, R205, PT ;  /* 0x000000cd0000720c */ /* 0x000fe20003f84070 */
[----:B------:R-:W-:-:S04]  /*1be0*/  IMAD.HI.U32 R8, R6, R203, RZ ;  /* 0x000000cb06087227 */ /* 0x000fc800078e00ff */
[----:B------:R-:W-:Y:S02]  /*1bf0*/  IMAD.MOV R9, RZ, RZ, -R9 ;  /* 0x000000ffff097224 */ /* 0x000fe400078e0a09 */
[----:B------:R-:W-:Y:S02]  /*1c00*/  IMAD.MOV R8, RZ, RZ, -R8 ;  /* 0x000000ffff087224 */ /* 0x000fe400078e0a08 */
[--C-:B------:R-:W-:Y:S01]  /*1c10*/  @!P1 IMAD.IADD R209, R209, 0x1, -R0.reuse ;  /* 0x00000001d1d19824 */ /* 0x100fe200078e0a00 */
[----:B------:R-:W-:Y:S01]  /*1c20*/  ISETP.GE.AND P1, PT, R12, RZ, PT ;  /* 0x000000ff0c00720c */ /* 0x000fe20003f26270 */
[----:B------:R-:W-:Y:S01]  /*1c30*/  IMAD R201, R0, R9, R201 ;  /* 0x0000000900c97224 */ /* 0x000fe200078e02c9 */
[----:B------:R-:W-:Y:S01]  /*1c40*/  LOP3.LUT R9, R4, 0xd2, RZ, 0xfc, !PT ;  /* 0x000000d204097812 */ /* 0x000fe200078efcff */
[----:B------:R-:W-:Y:S01]  /*1c50*/  IMAD R203, R0, R8, R203 ;  /* 0x0000000800cb7224 */ /* 0x000fe200078e02cb */
[----:B------:R-:W-:Y:S01]  /*1c60*/  LOP3.LUT R12, R4, 0xca, RZ, 0xfc, !PT ;  /* 0x000000ca040c7812 */ /* 0x000fe200078efcff */
[----:B------:R-:W-:Y:S01]  /*1c70*/  @!P6 IMAD.MOV R209, RZ, RZ, -R209 ;  /* 0x000000ffffd1e224 */ /* 0x000fe200078e0ad1 */
[C---:B------:R-:W-:Y:S01]  /*1c80*/  ISETP.GT.U32.AND P6, PT, R0.reuse, R201, PT ;  /* 0x000000c90000720c */ /* 0x040fe20003fc4070 */
[--C-:B------:R-:W-:Y:S01]  /*1c90*/  @!P5 IMAD.IADD R207, R207, 0x1, -R0.reuse ;  /* 0x00000001cfcfd824 */ /* 0x100fe200078e0a00 */
[----:B------:R-:W-:Y:S01]  /*1ca0*/  ISETP.GT.U32.AND P5, PT, R0, R203, PT ;  /* 0x000000cb0000720c */ /* 0x000fe20003fa4070 */
[----:B------:R-:W-:Y:S01]  /*1cb0*/  @!P4 IMAD.IADD R205, R205, 0x1, -R0 ;  /* 0x00000001cdcdc824 */ /* 0x000fe200078e0a00 */
[----:B------:R-:W-:Y:S01]  /*1cc0*/  IABS R197, R9 ;  /* 0x0000000900c57213 */ /* 0x000fe20000000000 */
[----:B------:R-:W-:Y:S01]  /*1cd0*/  @!P0 IMAD.MOV R211, RZ, RZ, -R211 ;  /* 0x000000ffffd38224 */ /* 0x000fe200078e0ad3 */
[----:B------:R-:W-:Y:S01]  /*1ce0*/  ISETP.GE.AND P0, PT, R11, RZ, PT ;  /* 0x000000ff0b00720c */ /* 0x000fe20003f06270 */
[----:B------:R-:W-:Y:S01]  /*1cf0*/  IMAD.HI.U32 R8, R6, R199, RZ ;  /* 0x000000c706087227 */ /* 0x000fe200078e00ff */
[----:B------:R-:W-:-:S02]  /*1d00*/  ISETP.GT.U32.AND P4, PT, R0, R205, PT ;  /* 0x000000cd0000720c */ /* 0x000fc40003f84070 */
[----:B------:R-:W-:Y:S01]  /*1d10*/  LOP3.LUT R11, R4, 0xd0, RZ, 0xfc, !PT ;  /* 0x000000d0040b7812 */ /* 0x000fe200078efcff */
[----:B------:R-:W-:Y:S01]  /*1d20*/  @!P2 IMAD.MOV R207, RZ, RZ, -R207 ;  /* 0x000000ffffcfa224 */ /* 0x000fe200078e0acf */
[----:B------:R-:W-:Y:S01]  /*1d30*/  ISETP.GE.AND P2, PT, R10, RZ, PT ;  /* 0x000000ff0a00720c */ /* 0x000fe20003f46270 */
[--C-:B------:R-:W-:Y:S01]  /*1d40*/  @!P6 IMAD.IADD R201, R201, 0x1, -R0.reuse ;  /* 0x00000001c9c9e824 */ /* 0x100fe200078e0a00 */
[----:B------:R-:W-:Y:S01]  /*1d50*/  IABS R195, R11 ;  /* 0x0000000b00c37213 */ /* 0x000fe20000000000 */
[----:B------:R-:W-:Y:S01]  /*1d60*/  @!P5 IMAD.IADD R203, R203, 0x1, -R0 ;  /* 0x00000001cbcbd824 */ /* 0x000fe200078e0a00 */
[----:B------:R-:W-:Y:S01]  /*1d70*/  IABS R189, R12 ;  /* 0x0000000c00bd7213 */ /* 0x000fe20000000000 */
[----:B------:R-:W-:Y:S01]  /*1d80*/  IMAD.MOV R10, RZ, RZ, -R8 ;  /* 0x000000ffff0a7224 */ /* 0x000fe200078e0a08 */
[----:B------:R-:W-:Y:S01]  /*1d90*/  ISETP.GT.U32.AND P6, PT, R0, R201, PT ;  /* 0x000000c90000720c */ /* 0x000fe20003fc4070 */
[----:B------:R-:W-:Y:S01]  /*1da0*/  IMAD.HI.U32 R8, R6, R197, RZ ;  /* 0x000000c506087227 */ /* 0x000fe200078e00ff */
[----:B------:R-:W-:-:S03]  /*1db0*/  ISETP.GT.U32.AND P5, PT, R0, R203, PT ;  /* 0x000000cb0000720c */ /* 0x000fc60003fa4070 */
[----:B------:R-:W-:Y:S01]  /*1dc0*/  @!P4 IMAD.IADD R205, R205, 0x1, -R0 ;  /* 0x00000001cdcdc824 */ /* 0x000fe200078e0a00 */
[----:B------:R-:W-:Y:S01]  /*1dd0*/  ISETP.GE.AND P4, PT, R9, RZ, PT ;  /* 0x000000ff0900720c */ /* 0x000fe20003f86270 */
[----:B------:R-:W-:-:S04]  /*1de0*/  IMAD.HI.U32 R9, R6, R195, RZ ;  /* 0x000000c306097227 */ /* 0x000fc800078e00ff */
[----:B------:R-:W-:Y:S02]  /*1df0*/  IMAD.MOV R9, RZ, RZ, -R9 ;  /* 0x000000ffff097224 */ /* 0x000fe400078e0a09 */
[C---:B------:R-:W-:Y:S02]  /*1e00*/  IMAD R199, R0.reuse, R10, R199 ;  /* 0x0000000a00c77224 */ /* 0x040fe400078e02c7 */
[C---:B------:R-:W-:Y:S02]  /*1e10*/  IMAD R195, R0.reuse, R9, R195 ;  /* 0x0000000900c37224 */ /* 0x040fe400078e02c3 */
[--C-:B------:R-:W-:Y:S02]  /*1e20*/  @!P6 IMAD.IADD R201, R201, 0x1, -R0.reuse ;  /* 0x00000001c9c9e824 */ /* 0x100fe400078e0a00 */
[----:B------:R-:W-:Y:S01]  /*1e30*/  @!P5 IMAD.IADD R203, R203, 0x1, -R0 ;  /* 0x00000001cbcbd824 */ /* 0x000fe200078e0a00 */
[C---:B------:R-:W-:Y:S01]  /*1e40*/  ISETP.GT.U32.AND P5, PT, R0.reuse, R199, PT ;  /* 0x000000c70000720c */ /* 0x040fe20003fa4070 */
[----:B------:R-:W-:Y:S01]  /*1e50*/  @!P1 IMAD.MOV R201, RZ, RZ, -R201 ;  /* 0x000000ffffc99224 */ /* 0x000fe200078e0ac9 */
[----:B------:R-:W-:Y:S01]  /*1e60*/  ISETP.GT.U32.AND P1, PT, R0, R195, PT ;  /* 0x000000c30000720c */ /* 0x000fe20003f24070 */
[----:B------:R-:W-:-:S02]  /*1e70*/  IMAD.MOV R8, RZ, RZ, -R8 ;  /* 0x000000ffff087224 */ /* 0x000fc400078e0a08 */
[----:B------:R-:W-:Y:S01]  /*1e80*/  @!P3 IMAD.MOV R205, RZ, RZ, -R205 ;  /* 0x000000ffffcdb224 */ /* 0x000fe200078e0acd */
[----:B------:R-:W-:Y:S01]  /*1e90*/  ISETP.GE.AND P3, PT, R11, RZ, PT ;  /* 0x000000ff0b00720c */ /* 0x000fe20003f66270 */
[----:B------:R-:W-:Y:S01]  /*1ea0*/  IMAD R197, R0, R8, R197 ;  /* 0x0000000800c57224 */ /* 0x000fe200078e02c5 */
[C---:B------:R-:W-:Y:S01]  /*1eb0*/  LOP3.LUT R11, R4.reuse, 0xcc, RZ, 0xfc, !PT ;  /* 0x000000cc040b7812 */ /* 0x040fe200078efcff */
[----:B------:R-:W-:Y:S01]  /*1ec0*/  @!P0 IMAD.MOV R203, RZ, RZ, -R203 ;  /* 0x000000ffffcb8224 */ /* 0x000fe200078e0acb */
[----:B------:R-:W-:Y:S02]  /*1ed0*/  LOP3.LUT R8, R4, 0xce, RZ, 0xfc, !PT ;  /* 0x000000ce04087812 */ /* 0x000fe400078efcff */
[----:B------:R-:W-:Y:S01]  /*1ee0*/  IABS R191, R11 ;  /* 0x0000000b00bf7213 */ /* 0x000fe20000000000 */
[--C-:B------:R-:W-:Y:S01]  /*1ef0*/  @!P5 IMAD.IADD R199, R199, 0x1, -R0.reuse ;  /* 0x00000001c7c7d824 */ /* 0x100fe200078e0a00 */
[----:B------:R-:W-:Y:S01]  /*1f00*/  ISETP.GT.U32.AND P0, PT, R0, R197, PT ;  /* 0x000000c50000720c */ /* 0x000fe20003f04070 */
[----:B------:R-:W-:Y:S01]  /*1f10*/  @!P1 IMAD.IADD R195, R195, 0x1, -R0 ;  /* 0x00000001c3c39824 */ /* 0x000fe200078e0a00 */
[----:B------:R-:W-:Y:S01]  /*1f20*/  IABS R193, R8 ;  /* 0x0000000800c17213 */ /* 0x000fe20000000000 */
[----:B------:R-:W-:Y:S01]  /*1f30*/  IMAD.HI.U32 R9, R6, R191, RZ ;  /* 0x000000bf06097227 */ /* 0x000fe200078e00ff */
[----:B------:R-:W-:-:S02]  /*1f40*/  ISETP.GT.U32.AND P5, PT, R0, R199, PT ;  /* 0x000000c70000720c */ /* 0x000fc40003fa4070 */
[----:B------:R-:W-:Y:S01]  /*1f50*/  ISETP.GT.U32.AND P1, PT, R0, R195, PT ;  /* 0x000000c30000720c */ /* 0x000fe20003f24070 */
[----:B------:R-:W-:Y:S01]  /*1f60*/  IMAD.MOV R9, RZ, RZ, -R9 ;  /* 0x000000ffff097224 */ /* 0x000fe200078e0a09 */
[----:B------:R-:W-:Y:S01]  /*1f70*/  ISETP.GE.AND P6, PT, R8, RZ, PT ;  /* 0x000000ff0800720c */ /* 0x000fe20003fc6270 */
[----:B------:R-:W-:-:S04]  /*1f80*/  IMAD.HI.U32 R8, R6, R193, RZ ;  /* 0x000000c106087227 */ /* 0x000fc800078e00ff */
[----:B------:R-:W-:Y:S02]  /*1f90*/  IMAD R191, R0, R9, R191 ;  /* 0x0000000900bf7224 */ /* 0x000fe400078e02bf */
[----:B------:R-:W-:-:S04]  /*1fa0*/  IMAD.HI.U32 R9, R6, R187, RZ ;  /* 0x000000bb06097227 */ /* 0x000fc800078e00ff */
[--C-:B------:R-:W-:Y:S02]  /*1fb0*/  @!P0 IMAD.IADD R197, R197, 0x1, -R0.reuse ;  /* 0x00000001c5c58824 */ /* 0x100fe400078e0a00 */
[----:B------:R-:W-:Y:S02]  /*1fc0*/  IMAD.MOV R9, RZ, RZ, -R9 ;  /* 0x000000ffff097224 */ /* 0x000fe400078e0a09 */
[--C-:B------:R-:W-:Y:S01]  /*1fd0*/  @!P5 IMAD.IADD R199, R199, 0x1, -R0.reuse ;  /* 0x00000001c7c7d824 */ /* 0x100fe200078e0a00 */
[C---:B------:R-:W-:Y:S01]  /*1fe0*/  ISETP.GT.U32.AND P0, PT, R0.reuse, R197, PT ;  /* 0x000000c50000720c */ /* 0x040fe20003f04070 */
[----:B------:R-:W-:Y:S01]  /*1ff0*/  IMAD R187, R0, R9, R187 ;  /* 0x0000000900bb7224 */ /* 0x000fe200078e02bb */
[----:B------:R-:W-:Y:S01]  /*2000*/  ISETP.GE.AND P5, PT, R11, RZ, PT ;  /* 0x000000ff0b00720c */ /* 0x000fe20003fa6270 */
[----:B------:R-:W-:Y:S01]  /*2010*/  @!P1 IMAD.IADD R195, R195, 0x1, -R0 ;  /* 0x00000001c3c39824 */ /* 0x000fe200078e0a00 */
[----:B------:R-:W-:Y:S01]  /*2020*/  LOP3.LUT R11, R4, 0xc4, RZ, 0xfc, !PT ;  /* 0x000000c4040b7812 */ /* 0x000fe200078efcff */
[----:B------:R-:W-:-:S02]  /*2030*/  IMAD.MOV R10, RZ, RZ, -R8 ;  /* 0x000000ffff0a7224 */ /* 0x000fc400078e0a08 */
[----:B------:R-:W-:Y:S01]  /*2040*/  @!P2 IMAD.MOV R199, RZ, RZ, -R199 ;  /* 0x000000ffffc7a224 */ /* 0x000fe200078e0ac7 */
[C---:B------:R-:W-:Y:S01]  /*2050*/  ISETP.GT.U32.AND P2, PT, R0.reuse, R191, PT ;  /* 0x000000bf0000720c */ /* 0x040fe20003f44070 */
[----:B------:R-:W-:Y:S01]  /*2060*/  @!P3 IMAD.MOV R195, RZ, RZ, -R195 ;  /* 0x000000ffffc3b224 */ /* 0x000fe200078e0ac3 */
[C---:B------:R-:W-:Y:S01]  /*2070*/  ISETP.GT.U32.AND P3, PT, R0.reuse, R187, PT ;  /* 0x000000bb0000720c */ /* 0x040fe20003f64070 */
[----:B------:R-:W-:Y:S01]  /*2080*/  IMAD R193, R0, R10, R193 ;  /* 0x0000000a00c17224 */ /* 0x000fe200078e02c1 */
[----:B------:R-:W-:Y:S01]  /*2090*/  LOP3.LUT R10, R4, 0xc6, RZ, 0xfc, !PT ;  /* 0x000000c6040a7812 */ /* 0x000fe200078efcff */
[----:B------:R-:W-:Y:S01]  /*20a0*/  IMAD.HI.U32 R8, R6, R189, RZ ;  /* 0x000000bd06087227 */ /* 0x000fe200078e00ff */
[----:B------:R-:W-:Y:S02]  /*20b0*/  IABS R183, R11 ;  /* 0x0000000b00b77213 */ /* 0x000fe40000000000 */
[----:B------:R-:W-:Y:S01]  /*20c0*/  IABS R185, R10 ;  /* 0x0000000a00b97213 */ /* 0x000fe20000000000 */
[----:B------:R-:W-:-:S02]  /*20d0*/  IMAD.MOV R8, RZ, RZ, -R8 ;  /* 0x000000ffff087224 */ /* 0x000fc400078e0a08 */
[----:B------:R-:W-:Y:S01]  /*20e0*/  @!P0 IMAD.IADD R197, R197, 0x1, -R0 ;  /* 0x00000001c5c58824 */ /* 0x000fe200078e0a00 */
[C---:B------:R-:W-:Y:S01]  /*20f0*/  ISETP.GT.U32.AND P0, PT, R0.reuse, R193, PT ;  /* 0x000000c10000720c */ /* 0x040fe20003f04070 */
[----:B------:R-:W-:Y:S02]  /*2100*/  IMAD R189, R0, R8, R189 ;  /* 0x0000000800bd7224 */ /* 0x000fe400078e02bd */
[----:B------:R-:W-:-:S03]  /*2110*/  IMAD.HI.U32 R8, R6, R185, RZ ;  /* 0x000000b906087227 */ /* 0x000fc600078e00ff */
[C---:B------:R-:W-:Y:S01]  /*2120*/  ISETP.GT.U32.AND P1, PT, R0.reuse, R189, PT ;  /* 0x000000bd0000720c */ /* 0x040fe20003f24070 */
[--C-:B------:R-:W-:Y:S02]  /*2130*/  @!P2 IMAD.IADD R191, R191, 0x1, -R0.reuse ;  /* 0x00000001bfbfa824 */ /* 0x100fe400078e0a00 */
[----:B------:R-:W-:Y:S02]  /*2140*/  @!P3 IMAD.IADD R187, R187, 0x1, -R0 ;  /* 0x00000001bbbbb824 */ /* 0x000fe400078e0a00 */
[----:B------:R-:W-:Y:S01]  /*2150*/  IMAD.MOV R8, RZ, RZ, -R8 ;  /* 0x000000ffff087224 */ /* 0x000fe200078e0a08 */
[C---:B------:R-:W-:Y:S01]  /*2160*/  ISETP.GT.U32.AND P2, PT, R0.reuse, R191, PT ;  /* 0x000000bf0000720c */ /* 0x040fe20003f44070 */
[----:B------:R-:W-:Y:S01]  /*2170*/  @!P0 IMAD.IADD R193, R193, 0x1, -R0 ;  /* 0x00000001c1c18824 */ /* 0x000fe200078e0a00 */
[C---:B------:R-:W-:Y:S01]  /*2180*/  ISETP.GT.U32.AND P3, PT, R0.reuse, R187, PT ;  /* 0x000000bb0000720c */ /* 0x040fe20003f64070 */
[----:B------:R-:W-:Y:S02]  /*2190*/  IMAD R185, R0, R8, R185 ;  /* 0x0000000800b97224 */ /* 0x000fe400078e02b9 */
[----:B------:R-:W-:Y:S01]  /*21a0*/  IMAD.HI.U32 R8, R6, R183, RZ ;  /* 0x000000b706087227 */ /* 0x000fe200078e00ff */
[----:B------:R-:W-:-:S03]  /*21b0*/  ISETP.GT.U32.AND P0, PT, R0, R193, PT ;  /* 0x000000c10000720c */ /* 0x000fc60003f04070 */
[----:B------:R-:W-:Y:S02]  /*21c0*/  IMAD.MOV R8, RZ, RZ, -R8 ;  /* 0x000000ffff087224 */ /* 0x000fe400078e0a08 */
[----:B------:R-:W-:Y:S01]  /*21d0*/  @!P4 IMAD.MOV R197, RZ, RZ, -R197 ;  /* 0x000000ffffc5c224 */ /* 0x000fe200078e0ac5 */
[----:B------:R-:W-:Y:S01]  /*21e0*/  ISETP.GE.AND P4, PT, R12, RZ, PT ;  /* 0x000000ff0c00720c */ /* 0x000fe20003f86270 */
[--C-:B------:R-:W-:Y:S01]  /*21f0*/  @!P1 IMAD.IADD R189, R189, 0x1, -R0.reuse ;  /* 0x00000001bdbd9824 */ /* 0x100fe200078e0a00 */
[----:B------:R-:W-:Y:S01]  /*2200*/  LOP3.LUT R12, R4, 0xc2, RZ, 0xfc, !PT ;  /* 0x000000c2040c7812 */ /* 0x000fe200078efcff */
[----:B------:R-:W-:Y:S01]  /*2210*/  IMAD R183, R0, R8, R183 ;  /* 0x0000000800b77224 */ /* 0x000fe200078e02b7 */
[----:B------:R-:W-:Y:S01]  /*2220*/  LOP3.LUT R8, R4, 0xc0, RZ, 0xfc, !PT ;  /* 0x000000c004087812 */ /* 0x000fe200078efcff */
[--C-:B------:R-:W-:Y:S01]  /*2230*/  @!P2 IMAD.IADD R191, R191, 0x1, -R0.reuse ;  /* 0x00000001bfbfa824 */ /* 0x100fe200078e0a00 */
[----:B------:R-:W-:Y:S01]  /*2240*/  IABS R181, R12 ;  /* 0x0000000c00b57213 */ /* 0x000fe20000000000 */
[--C-:B------:R-:W-:Y:S01]  /*2250*/  @!P3 IMAD.IADD R187, R187, 0x1, -R0.reuse ;  /* 0x00000001bbbbb824 */ /* 0x100fe200078e0a00 */
[C---:B------:R-:W-:Y:S01]  /*2260*/  ISETP.GT.U32.AND P1, PT, R0.reuse, R189, PT ;  /* 0x000000bd0000720c */ /* 0x040fe20003f24070 */
[----:B------:R-:W-:Y:S01]  /*2270*/  @!P0 IMAD.IADD R193, R193, 0x1, -R0 ;  /* 0x00000001c1c18824 */ /* 0x000fe200078e0a00 */
[----:B------:R-:W-:Y:S01]  /*2280*/  ISETP.GT.U32.AND P2, PT, R0, R185, PT ;  /* 0x000000b90000720c */ /* 0x000fe20003f44070 */
[----:B------:R-:W-:Y:S01]  /*2290*/  IMAD.HI.U32 R9, R6, R181, RZ ;  /* 0x000000b506097227 */ /* 0x000fe200078e00ff */
[----:B------:R-:W-:-:S02]  /*22a0*/  ISETP.GT.U32.AND P3, PT, R0, R183, PT ;  /* 0x000000b70000720c */ /* 0x000fc40003f64070 */
[----:B------:R-:W-:Y:S01]  /*22b0*/  ISETP.GE.AND P0, PT, R13, RZ, PT ;  /* 0x000000ff0d00720c */ /* 0x000fe20003f06270 */
[----:B------:R-:W-:Y:S01]  /*22c0*/  IMAD.MOV R9, RZ, RZ, -R9 ;  /* 0x000000ffff097224 */ /* 0x000fe200078e0a09 */
[----:B------:R-:W-:Y:S01]  /*22d0*/  IABS R179, R8 ;  /* 0x0000000800b37213 */ /* 0x000fe20000000000 */
[----:B------:R-:W-:Y:S01]  /*22e0*/  @!P6 IMAD.MOV R193, RZ, RZ, -R193 ;  /* 0x000000ffffc1e224 */ /* 0x000fe200078e0ac1 */
[----:B------:R-:W-:Y:S01]  /*22f0*/  ISETP.GE.AND P6, PT, R10, RZ, PT ;  /* 0x000000ff0a00720c */ /* 0x000fe20003fc6270 */
[----:B------:R-:W-:Y:S01]  /*2300*/  IMAD R181, R0, R9, R181 ;  /* 0x0000000900b57224 */ /* 0x000fe200078e02b5 */
[C---:B------:R-:W-:Y:S01]  /*2310*/  LOP3.LUT R9, R4.reuse, 0xbe, RZ, 0xfc, !PT ;  /* 0x000000be04097812 */ /* 0x040fe200078efcff */
[--C-:B------:R-:W-:Y:S01]  /*2320*/  @!P1 IMAD.IADD R189, R189, 0x1, -R0.reuse ;  /* 0x00000001bdbd9824 */ /* 0x100fe200078e0a00 */
[----:B------:R-:W-:Y:S01]  /*2330*/  LOP3.LUT R10, R4, 0xbc, RZ, 0xfc, !PT ;  /* 0x000000bc040a7812 */ /* 0x000fe200078efcff */
[--C-:B------:R-:W-:Y:S01]  /*2340*/  @!P2 IMAD.IADD R185, R185, 0x1, -R0.reuse ;  /* 0x00000001b9b9a824 */ /* 0x100fe200078e0a00 */
[----:B------:R-:W-:Y:S01]  /*2350*/  IABS R177, R9 ;  /* 0x0000000900b17213 */ /* 0x000fe20000000000 */
[----:B------:R-:W-:Y:S01]  /*2360*/  @!P3 IMAD.IADD R183, R183, 0x1, -R0 ;  /* 0x00000001b7b7b824 */ /* 0x000fe200078e0a00 */
[----:B------:R-:W-:Y:S01]  /*2370*/  IABS R175, R10 ;  /* 0x0000000a00af7213 */ /* 0x000fe20000000000 */
[----:B------:R-:W-:Y:S01]  /*2380*/  @!P4 IMAD.MOV R189, RZ, RZ, -R189 ;  /* 0x000000ffffbdc224 */ /* 0x000fe200078e0abd */
[----:B------:R-:W-:Y:S01]  /*2390*/  ISETP.GT.U32.AND P2, PT, R0, R185, PT ;  /* 0x000000b90000720c */ /* 0x000fe20003f44070 */
[----:B------:R-:W-:Y:S01]  /*23a0*/  @!P0 IMAD.MOV R187, RZ, RZ, -R187 ;  /* 0x000000ffffbb8224 */ /* 0x000fe200078e0abb */
[----:B------:R-:W-:Y:S01]  /*23b0*/  ISETP.GE.AND P4, PT, R8, RZ, PT ;  /* 0x000000ff0800720c */ /* 0x000fe20003f86270 */
[----:B------:R-:W-:Y:S01]  /*23c0*/  IMAD.HI.U32 R8, R6, R179, RZ ;  /* 0x000000b306087227 */ /* 0x000fe200078e00ff */
[----:B------:R-:W-:-:S02]  /*23d0*/  ISETP.GT.U32.AND P3, PT, R0, R183, PT ;  /* 0x000000b70000720c */ /* 0x000fc40003f64070 */
[----:B------:R-:W-:Y:S01]  /*23e0*/  ISETP.GE.AND P0, PT, R9, RZ, PT ;  /* 0x000000ff0900720c */ /* 0x000fe20003f06270 */
[----:B------:R-:W-:Y:S01]  /*23f0*/  IMAD.HI.U32 R9, R6, R177, RZ ;  /* 0x000000b106097227 */ /* 0x000fe200078e00ff */
[----:B------:R-:W-:Y:S02]  /*2400*/  ISETP.GE.AND P1, PT, R12, RZ, PT ;  /* 0x000000ff0c00720c */ /* 0x000fe40003f26270 */
[C---:B------:R-:W-:Y:S01]  /*2410*/  LOP3.LUT R12, R4.reuse, 0xb8, RZ, 0xfc, !PT ;  /* 0x000000b8040c7812 */ /* 0x040fe200078efcff */
[----:B------:R-:W-:Y:S01]  /*2420*/  IMAD.MOV R8, RZ, RZ, -R8 ;  /* 0x000000ffff087224 */ /* 0x000fe200078e0a08 */
[----:B------:R-:W-:Y:S01]  /*2430*/  LOP3.LUT R13, R4, 0xb6, RZ, 0xfc, !PT ;  /* 0x000000b6040d7812 */ /* 0x000fe200078efcff */
[----:B------:R-:W-:Y:S01]  /*2440*/  IMAD.MOV R9, RZ, RZ, -R9 ;  /* 0x000000ffff097224 */ /* 0x000fe200078e0a09 */
[----:B------:R-:W-:Y:S01]  /*2450*/  IABS R171, R12 ;  /* 0x0000000c00ab7213 */ /* 0x000fe20000000000 */
[C---:B------:R-:W-:Y:S01]  /*2460*/  IMAD R179, R0.reuse, R8, R179 ;  /* 0x0000000800b37224 */ /* 0x040fe200078e02b3 */
[----:B------:R-:W-:Y:S01]  /*2470*/  IABS R169, R13 ;  /* 0x0000000d00a97213 */ /* 0x000fe20000000000 */
[----:B------:R-:W-:Y:S01]  /*2480*/  @!P2 IMAD.IADD R185, R185, 0x1, -R0 ;  /* 0x00000001b9b9a824 */ /* 0x000fe200078e0a00 */
[C---:B------:R-:W-:Y:S01]  /*2490*/  ISETP.GT.U32.AND P2, PT, R0.reuse, R181, PT ;  /* 0x000000b50000720c */ /* 0x040fe20003f44070 */
[----:B------:R-:W-:-:S02]  /*24a0*/  IMAD R177, R0, R9, R177 ;  /* 0x0000000900b17224 */ /* 0x000fc400078e02b1 */
[----:B------:R-:W-:Y:S01]  /*24b0*/  @!P3 IMAD.IADD R183, R183, 0x1, -R0 ;  /* 0x00000001b7b7b824 */ /* 0x000fe200078e0a00 */
[C---:B------:R-:W-:Y:S01]  /*24c0*/  ISETP.GT.U32.AND P3, PT, R0.reuse, R179, PT ;  /* 0x000000b30000720c */ /* 0x040fe20003f64070 */
[----:B------:R-:W-:Y:S01]  /*24d0*/  @!P6 IMAD.MOV R185, RZ, RZ, -R185 ;  /* 0x000000ffffb9e224 */ /* 0x000fe200078e0ab9 */
[----:B------:R-:W-:Y:S01]  /*24e0*/  ISETP.GT.U32.AND P6, PT, R0, R177, PT ;  /* 0x000000b10000720c */ /* 0x000fe20003fc4070 */
[----:B------:R-:W-:Y:S01]  /*24f0*/  @!P5 IMAD.MOV R191, RZ, RZ, -R191 ;  /* 0x000000ffffbfd224 */ /* 0x000fe200078e0abf */
[----:B------:R-:W-:Y:S01]  /*2500*/  ISETP.GE.AND P5, PT, R11, RZ, PT ;  /* 0x000000ff0b00720c */ /* 0x000fe20003fa6270 */
[----:B------:R-:W-:Y:S01]  /*2510*/  IMAD.HI.U32 R8, R6, R175, RZ ;  /* 0x000000af06087227 */ /* 0x000fe200078e00ff */
[----:B------:R-:W-:-:S03]  /*2520*/  LOP3.LUT R11, R4, 0xba, RZ, 0xfc, !PT ;  /* 0x000000ba040b7812 */ /* 0x000fc600078efcff */
[----:B------:R-:W-:Y:S01]  /*2530*/  @!P2 IMAD.IADD R181, R181, 0x1, -R0 ;  /* 0x00000001b5b5a824 */ /* 0x000fe200078e0a00 */
[----:B------:R-:W-:Y:S01]  /*2540*/  IABS R173, R11 ;  /* 0x0000000b00ad7213 */ /* 0x000fe20000000000 */
[----:B------:R-:W-:Y:S02]  /*2550*/  IMAD.MOV R8, RZ, RZ, -R8 ;  /* 0x000000ffff087224 */ /* 0x000fe400078e0a08 */
[--C-:B------:R-:W-:Y:S01]  /*2560*/  @!P3 IMAD.IADD R179, R179, 0x1, -R0.reuse ;  /* 0x00000001b3b3b824 */ /* 0x100fe200078e0a00 */
[----:B------:R-:W-:Y:S01]  /*2570*/  ISETP.GT.U32.AND P2, PT, R0, R181, PT ;  /* 0x000000b50000720c */ /* 0x000fe20003f44070 */
[----:B------:R-:W-:Y:S02]  /*2580*/  @!P6 IMAD.IADD R177, R177, 0x1, -R0 ;  /* 0x00000001b1b1e824 */ /* 0x000fe400078e0a00 */
[----:B------:R-:W-:Y:S01]  /*2590*/  IMAD.HI.U32 R9, R6, R173, RZ ;  /* 0x000000ad06097227 */ /* 0x000fe200078e00ff */
[C---:B------:R-:W-:Y:S02]  /*25a0*/  ISETP.GT.U32.AND P3, PT, R0.reuse, R179, PT ;  /* 0x000000b30000720c */ /* 0x040fe40003f64070 */
[----:B------:R-:W-:Y:S01]  /*25b0*/  ISETP.GT.U32.AND P6, PT, R0, R177, PT ;  /* 0x000000b10000720c */ /* 0x000fe20003fc4070 */
[----:B------:R-:W-:-:S02]  /*25c0*/  IMAD.MOV R9, RZ, RZ, -R9 ;  /* 0x000000ffff097224 */ /* 0x000fc400078e0a09 */
[C---:B------:R-:W-:Y:S02]  /*25d0*/  IMAD R175, R0.reuse, R8, R175 ;  /* 0x0000000800af7224 */ /* 0x040fe400078e02af */
[----:B------:R-:W-:Y:S02]  /*25e0*/  IMAD R173, R0, R9, R173 ;  /* 0x0000000900ad7224 */ /* 0x000fe400078e02ad */
[----:B------:R-:W-:-:S04]  /*25f0*/  IMAD.HI.U32 R8, R6, R171, RZ ;  /* 0x000000ab06087227 */ /* 0x000fc800078e00ff */
[--C-:B------:R-:W-:Y:S01]  /*2600*/  @!P3 IMAD.IADD R179, R179, 0x1, -R0.reuse ;  /* 0x00000001b3b3b824 */ /* 0x100fe200078e0a00 */
[----:B------:R-:W-:Y:S01]  /*2610*/  ISETP.GT.U32.AND P3, PT, R0, R175, PT ;  /* 0x000000af0000720c */ /* 0x000fe20003f64070 */
[----:B------:R-:W-:Y:S01]  /*2620*/  @!P5 IMAD.MOV R183, RZ, RZ, -R183 ;  /* 0x000000ffffb7d224 */ /* 0x000fe200078e0ab7 */
[----:B------:R-:W-:Y:S01]  /*2630*/  ISETP.GE.AND P5, PT, R10, RZ, PT ;  /* 0x000000ff0a00720c */ /* 0x000fe20003fa6270 */
[----:B------:R-:W-:Y:S01]  /*2640*/  @!P6 IMAD.IADD R177, R177, 0x1, -R0 ;  /* 0x00000001b1b1e824 */ /* 0x000fe200078e0a00 */
[----:B------:R-:W-:Y:S01]  /*2650*/  ISETP.GT.U32.AND P6, PT, R0, R173, PT ;  /* 0x000000ad0000720c */ /* 0x000fe20003fc4070 */
[----:B------:R-:W-:Y:S02]  /*2660*/  IMAD.MOV R10, RZ, RZ, -R8 ;  /* 0x000000ffff0a7224 */ /* 0x000fe400078e0a08 */
[----:B------:R-:W-:-:S04]  /*2670*/  IMAD.HI.U32 R8, R6, R169, RZ ;  /* 0x000000a906087227 */ /* 0x000fc800078e00ff */
[----:B------:R-:W-:Y:S01]  /*2680*/  @!P2 IMAD.IADD R181, R181, 0x1, -R0 ;  /* 0x00000001b5b5a824 */ /* 0x000fe200078e0a00 */
[----:B------:R-:W-:Y:S01]  /*2690*/  ISETP.GE.AND P2, PT, R11, RZ, PT ;  /* 0x000000ff0b00720c */ /* 0x000fe20003f46270 */
[C---:B------:R-:W-:Y:S02]  /*26a0*/  IMAD R171, R0.reuse, R10, R171 ;  /* 0x0000000a00ab7224 */ /* 0x040fe400078e02ab */
[----:B------:R-:W-:Y:S02]  /*26b0*/  IMAD.MOV R11, RZ, RZ, -R8 ;  /* 0x000000ffff0b7224 */ /* 0x000fe400078e0a08 */
[--C-:B------:R-:W-:Y:S01]  /*26c0*/  @!P3 IMAD.IADD R175, R175, 0x1, -R0.reuse ;  /* 0x00000001afafb824 */ /* 0x100fe200078e0a00 */
[C---:B------:R-:W-:Y:S01]  /*26d0*/  ISETP.GT.U32.AND P3, PT, R0.reuse, R171, PT ;  /* 0x000000ab0000720c */ /* 0x040fe20003f64070 */
[----:B------:R-:W-:Y:S01]  /*26e0*/  IMAD R169, R0, R11, R169 ;  /* 0x0000000b00a97224 */ /* 0x000fe200078e02a9 */
[----:B------:R-:W-:Y:S01]  /*26f0*/  LOP3.LUT R11, R4, 0xac, RZ, 0xfc, !PT ;  /* 0x000000ac040b7812 */ /* 0x000fe200078efcff */
[----:B------:R-:W-:-:S02]  /*2700*/  @!P6 IMAD.IADD R173, R173, 0x1, -R0 ;  /* 0x00000001adade824 */ /* 0x000fc400078e0a00 */
[----:B------:R-:W-:Y:S01]  /*2710*/  IMAD.HI.U32 R9, R6, R167, RZ ;  /* 0x000000a706097227 */ /* 0x000fe200078e00ff */
[----:B------:R-:W-:Y:S02]  /*2720*/  ISETP.GT.U32.AND P6, PT, R0, R169, PT ;  /* 0x000000a90000720c */ /* 0x000fe40003fc4070 */
[----:B------:R-:W-:Y:S01]  /*2730*/  IABS R159, R11 ;  /* 0x0000000b009f7213 */ /* 0x000fe20000000000 */
[----:B------:R-:W-:Y:S02]  /*2740*/  IMAD.MOV R9, RZ, RZ, -R9 ;  /* 0x000000ffff097224 */ /* 0x000fe400078e0a09 */
[----:B------:R-:W-:-:S04]  /*2750*/  IMAD.HI.U32 R10, R6, R165, RZ ;  /* 0x000000a5060a7227 */ /* 0x000fc800078e00ff */
[--C-:B------:R-:W-:Y:S01]  /*2760*/  @!P3 IMAD.IADD R171, R171, 0x1, -R0.reuse ;  /* 0x00000001ababb824 */ /* 0x100fe200078e0a00 */
[C---:B------:R-:W-:Y:S01]  /*2770*/  ISETP.GT.U32.AND P3, PT, R0.reuse, R175, PT ;  /* 0x000000af0000720c */ /* 0x040fe20003f64070 */
[C---:B------:R-:W-:Y:S02]  /*2780*/  IMAD R167, R0.reuse, R9, R167 ;  /* 0x0000000900a77224 */ /* 0x040fe400078e02a7 */
[----:B------:R-:W-:Y:S01]  /*2790*/  @!P6 IMAD.IADD R169, R169, 0x1, -R0 ;  /* 0x00000001a9a9e824 */ /* 0x000fe200078e0a00 */
[----:B------:R-:W-:Y:S01]  /*27a0*/  ISETP.GT.U32.AND P6, PT, R0, R171, PT ;  /* 0x000000ab0000720c */ /* 0x000fe20003fc4070 */
[----:B------:R-:W-:-:S04]  /*27b0*/  IMAD.HI.U32 R8, R6, R163, RZ ;  /* 0x000000a306087227 */ /* 0x000fc800078e00ff */
[----:B------:R-:W-:Y:S01]  /*27c0*/  @!P1 IMAD.MOV R181, RZ, RZ, -R181 ;  /* 0x000000ffffb59224 */ /* 0x000fe200078e0ab5 */
[C---:B------:R-:W-:Y:S01]  /*27d0*/  ISETP.GT.U32.AND P1, PT, R0.reuse, R173, PT ;  /* 0x000000ad0000720c */ /* 0x040fe20003f24070 */
[----:B------:R-:W-:Y:S01]  /*27e0*/  @!P0 IMAD.MOV R177, RZ, RZ, -R177 ;  /* 0x000000ffffb18224 */ /* 0x000fe200078e0ab1 */
[C---:B------:R-:W-:Y:S01]  /*27f0*/  ISETP.GT.U32.AND P0, PT, R0.reuse, R167, PT ;  /* 0x000000a70000720c */ /* 0x040fe20003f04070 */
[----:B------:R-:W-:Y:S02]  /*2800*/  IMAD.MOV R10, RZ, RZ, -R10 ;  /* 0x000000ffff0a7224 */ /* 0x000fe400078e0a0a */
[----:B------:R-:W-:Y:S02]  /*2810*/  IMAD.MOV R8, RZ, RZ, -R8 ;  /* 0x000000ffff087224 */ /* 0x000fe400078e0a08 */
[----:B------:R-:W-:Y:S01]  /*2820*/  @!P4 IMAD.MOV R179, RZ, RZ, -R179 ;  /* 0x000000ffffb3c224 */ /* 0x000fe200078e0ab3 */
[C---:B------:R-:W-:Y:S01]  /*2830*/  ISETP.GT.U32.AND P4, PT, R0.reuse, R169, PT ;  /* 0x000000a90000720c */ /* 0x040fe20003f84070 */
[----:B------:R-:W-:Y:S01]  /*2840*/  IMAD R165, R0, R10, R165 ;  /* 0x0000000a00a57224 */ /* 0x000fe200078e02a5 */
[----:B------:R-:W-:Y:S01]  /*2850*/  LOP3.LUT R10, R4, 0xae, RZ, 0xfc, !PT ;  /* 0x000000ae040a7812 */ /* 0x000fe200078efcff */
[----:B------:R-:W-:-:S02]  /*2860*/  IMAD R163, R0, R8, R163 ;  /* 0x0000000800a37224 */ /* 0x000fc400078e02a3 */
[--C-:B------:R-:W-:Y:S01]  /*2870*/  @!P6 IMAD.IADD R171, R171, 0x1, -R0.reuse ;  /* 0x00000001ababe824 */ /* 0x100fe200078e0a00 */
[----:B------:R-:W-:Y:S01]  /*2880*/  IABS R161, R10 ;  /* 0x0000000a00a17213 */ /* 0x000fe20000000000 */
[--C-:B------:R-:W-:Y:S01]  /*2890*/  @!P3 IMAD.IADD R175, R175, 0x1, -R0.reuse ;  /* 0x00000001afafb824 */ /* 0x100fe200078e0a00 */
[----:B------:R-:W-:Y:S01]  /*28a0*/  ISETP.GT.U32.AND P6, PT, R0, R163, PT ;  /* 0x000000a30000720c */ /* 0x000fe20003fc4070 */
[--C-:B------:R-:W-:Y:S01]  /*28b0*/  @!P1 IMAD.IADD R173, R173, 0x1, -R0.reuse ;  /* 0x00000001adad9824 */ /* 0x100fe200078e0a00 */
[----:B------:R-:W-:Y:S01]  /*28c0*/  ISETP.GE.AND P1, PT, R12, RZ, PT ;  /* 0x000000ff0c00720c */ /* 0x000fe20003f26270 */
[----:B------:R-:W-:Y:S01]  /*28d0*/  @!P0 IMAD.IADD R167, R167, 0x1, -R0 ;  /* 0x00000001a7a78824 */ /* 0x000fe200078e0a00 */
[----:B------:R-:W-:Y:S01]  /*28e0*/  ISETP.GT.U32.AND P3, PT, R0, R165, PT ;  /* 0x000000a50000720c */ /* 0x000fe20003f64070 */
[----:B------:R-:W-:Y:S01]  /*28f0*/  IMAD.HI.U32 R8, R6, R161, RZ ;  /* 0x000000a106087227 */ /* 0x000fe200078e00ff */
[----:B------:R-:W-:Y:S02]  /*2900*/  ISETP.GE.AND P0, PT, R14, RZ, PT ;  /* 0x000000ff0e00720c */ /* 0x000fe40003f06270 */
[----:B------:R-:W-:Y:S01]  /*2910*/  LOP3.LUT R12, R4, 0xa8, RZ, 0xfc, !PT ;  /* 0x000000a8040c7812 */ /* 0x000fe200078efcff */
[----:B------:R-:W-:Y:S01]  /*2920*/  IMAD.HI.U32 R9, R6, R159, RZ ;  /* 0x0000009f06097227 */ /* 0x000fe200078e00ff */
[----:B------:R-:W-:-:S02]  /*2930*/  LOP3.LUT R14, R4, 0x86, RZ, 0xfc, !PT ;  /* 0x00000086040e7812 */ /* 0x000fc400078efcff */
[----:B------:R-:W-:Y:S01]  /*2940*/  IABS R155, R12 ;  /* 0x0000000c009b7213 */ /* 0x000fe20000000000 */
[----:B------:R-:W-:Y:S01]  /*2950*/  @!P4 IMAD.IADD R169, R169, 0x1, -R0 ;  /* 0x00000001a9a9c824 */ /* 0x000fe200078e0a00 */
[----:B------:R-:W-:Y:S01]  /*2960*/  ISETP.GE.AND P4, PT, R13, RZ, PT ;  /* 0x000000ff0d00720c */ /* 0x000fe20003f86270 */
[----:B------:R-:W-:Y:S01]  /*2970*/  @!P5 IMAD.MOV R175, RZ, RZ, -R175 ;  /* 0x000000ffffafd224 */ /* 0x000fe200078e0aaf */
[----:B------:R-:W-:Y:S01]  /*2980*/  ISETP.GT.U32.AND P5, PT, R0, R167, PT ;  /* 0x000000a70000720c */ /* 0x000fe20003fa4070 */
[----:B------:R-:W-:Y:S01]  /*2990*/  IMAD.MOV R8, RZ, RZ, -R8 ;  /* 0x000000ffff087224 */ /* 0x000fe200078e0a08 */
[----:B------:R-:W-:Y:S01]  /*29a0*/  LOP3.LUT R13, R4, 0x9a, RZ, 0xfc, !PT ;  /* 0x0000009a040d7812 */ /* 0x000fe200078efcff */
[----:B------:R-:W-:Y:S01]  /*29b0*/  IMAD.MOV R9, RZ, RZ, -R9 ;  /* 0x000000ffff097224 */ /* 0x000fe200078e0a09 */
[----:B------:R-:W-:Y:S01]  /*29c0*/  IABS R121, R14 ;  /* 0x0000000e00797213 */ /* 0x000fe20000000000 */
[C---:B------:R-:W-:Y:S01]  /*29d0*/  IMAD R161, R0.reuse, R8, R161 ;  /* 0x0000000800a17224 */ /* 0x040fe200078e02a1 */
[----:B------:R-:W-:Y:S01]  /*29e0*/  IABS R141, R13 ;  /* 0x0000000d008d7213 */ /* 0x000fe20000000000 */
[----:B------:R-:W-:Y:S01]  /*29f0*/  IMAD R159, R0, R9, R159 ;  /* 0x00000009009f7224 */ /* 0x000fe200078e029f */
[----:B------:R-:W-:Y:S01]  /*2a00*/  LOP3.LUT R9, R4, 0xaa, RZ, 0xfc, !PT ;  /* 0x000000aa04097812 */ /* 0x000fe200078efcff */
[----:B------:R-:W-:-:S02]  /*2a10*/  @!P6 IMAD.IADD R163, R163, 0x1, -R0 ;  /* 0x00000001a3a3e824 */ /* 0x000fc400078e0a00 */
[----:B------:R-:W-:Y:S01]  /*2a20*/  @!P1 IMAD.MOV R171, RZ, RZ, -R171 ;  /* 0x000000ffffab9224 */ /* 0x000fe200078e0aab */
[C---:B------:R-:W-:Y:S01]  /*2a30*/  ISETP.GT.U32.AND P1, PT, R0.reuse, R161, PT ;  /* 0x000000a10000720c */ /* 0x040fe20003f24070 */
[--C-:B------:R-:W-:Y:S01]  /*2a40*/  @!P3 IMAD.IADD R165, R165, 0x1, -R0.reuse ;  /* 0x00000001a5a5b824 */ /* 0x100fe200078e0a00 */
[----:B------:R-:W-:Y:S01]  /*2a50*/  ISETP.GT.U32.AND P6, PT, R0, R163, PT ;  /* 0x000000a30000720c */ /* 0x000fe20003fc4070 */
[----:B------:R-:W-:Y:S01]  /*2a60*/  @!P4 IMAD.MOV R169, RZ, RZ, -R169 ;  /* 0x000000ffffa9c224 */ /* 0x000fe200078e0aa9 */
[----:B------:R-:W-:Y:S01]  /*2a70*/  IABS R157, R9 ;  /* 0x00000009009d7213 */ /* 0x000fe20000000000 */
[----:B------:R-:W-:Y:S01]  /*2a80*/  @!P5 IMAD.IADD R167, R167, 0x1, -R0 ;  /* 0x00000001a7a7d824 */ /* 0x000fe200078e0a00 */
[----:B------:R-:W-:Y:S01]  /*2a90*/  ISETP.GE.AND P4, PT, R16, RZ, PT ;  /* 0x000000ff1000720c */ /* 0x000fe20003f86270 */
[----:B------:R-:W-:Y:S01]  /*2aa0*/  @!P2 IMAD.MOV R173, RZ, RZ, -R173 ;  /* 0x000000ffffada224 */ /* 0x000fe200078e0aad */
[----:B------:R-:W-:Y:S01]  /*2ab0*/  ISETP.GT.U32.AND P5, PT, R0, R159, PT ;  /* 0x0000009f0000720c */ /* 0x000fe20003fa4070 */
[----:B------:R-:W-:Y:S01]  /*2ac0*/  IMAD.HI.U32 R8, R6, R157, RZ ;  /* 0x0000009d06087227 */ /* 0x000fe200078e00ff */
[----:B------:R-:W-:-:S02]  /*2ad0*/  ISETP.GT.U32.AND P2, PT, R0, R165, PT ;  /* 0x000000a50000720c */ /* 0x000fc40003f44070 */
[----:B------:R-:W-:Y:S01]  /*2ae0*/  ISETP.GE.AND P3, PT, R15, RZ, PT ;  /* 0x000000ff0f00720c */ /* 0x000fe20003f66270 */
[----:B------:R-:W-:Y:S01]  /*2af0*/  IMAD.MOV R8, RZ, RZ, -R8 ;  /* 0x000000ffff087224 */ /* 0x000fe200078e0a08 */
[----:B------:R-:W-:Y:S01]  /*2b00*/  LOP3.LUT R15, R4, 0x3e, RZ, 0xfc, !PT ;  /* 0x0000003e040f7812 */ /* 0x000fe200078efcff */
[--C-:B------:R-:W-:Y:S01]  /*2b10*/  @!P6 IMAD.IADD R163, R163, 0x1, -R0.reuse ;  /* 0x00000001a3a3e824 */ /* 0x100fe200078e0a00 */
[----:B------:R-:W-:Y:S01]  /*2b20*/  ISETP.GE.AND P6, PT, R11, RZ, PT ;  /* 0x000000ff0b00720c */ /* 0x000fe20003fc6270 */
[--C-:B------:R-:W-:Y:S01]  /*2b30*/  @!P1 IMAD.IADD R161, R161, 0x1, -R0.reuse ;  /* 0x00000001a1a19824 */ /* 0x100fe200078e0a00 */
[----:B------:R-:W-:Y:S01]  /*2b40*/  ISETP.GE.AND P1, PT, R9, RZ, PT ;  /* 0x000000ff0900720c */ /* 0x000fe20003f26270 */
[----:B------:R-:W-:Y:S01]  /*2b50*/  IMAD R157, R0, R8, R157 ;  /* 0x00000008009d7224 */ /* 0x000fe200078e029d */
[C---:B------:R-:W-:Y:S01]  /*2b60*/  LOP3.LUT R8, R4.reuse, 0xa6, RZ, 0xfc, !PT ;  /* 0x000000a604087812 */ /* 0x040fe200078efcff */
[--C-:B------:R-:W-:Y:S01]  /*2b70*/  @!P5 IMAD.IADD R159, R159, 0x1, -R0.reuse ;  /* 0x000000019f9fd824 */ /* 0x100fe200078e0a00 */
[----:B------:R-:W-:Y:S01]  /*2b80*/  LOP3.LUT R11, R4, 0xa2, RZ, 0xfc, !PT ;  /* 0x000000a2040b7812 */ /* 0x000fe200078efcff */
[----:B------:R-:W-:Y:S01]  /*2b90*/  @!P0 IMAD.MOV R167, RZ, RZ, -R167 ;  /* 0x000000ffffa78224 */ /* 0x000fe200078e0aa7 */
[C---:B------:R-:W-:Y:S01]  /*2ba0*/  ISETP.GT.U32.AND P0, PT, R0.reuse, R161, PT ;  /* 0x000000a10000720c */ /* 0x040fe20003f04070 */
[----:B------:R-:W-:Y:S01]  /*2bb0*/  @!P4 IMAD.MOV R163, RZ, RZ, -R163 ;  /* 0x000000ffffa3c224 */ /* 0x000fe200078e0aa3 */
[----:B------:R-:W-:Y:S01]  /*2bc0*/  ISETP.GT.U32.AND P4, PT, R0, R157, PT ;  /* 0x0000009d0000720c */ /* 0x000fe20003f84070 */
[----:B------:R-:W-:Y:S01]  /*2bd0*/  @!P2 IMAD.IADD R165, R165, 0x1, -R0 ;  /* 0x00000001a5a5a824 */ /* 0x000fe200078e0a00 */
[----:B------:R-:W-:Y:S01]  /*2be0*/  ISETP.GE.AND P2, PT, R10, RZ, PT ;  /* 0x000000ff0a00720c */ /* 0x000fe20003f46270 */
[----:B------:R-:W-:Y:S01]  /*2bf0*/  IMAD.HI.U32 R9, R6, R155, RZ ;  /* 0x0000009b06097227 */ /* 0x000fe200078e00ff */
[----:B------:R-:W-:-:S02]  /*2c00*/  ISETP.GT.U32.AND P5, PT, R0, R159, PT ;  /* 0x0000009f0000720c */ /* 0x000fc40003fa4070 */
[----:B------:R-:W-:Y:S01]  /*2c10*/  IABS R153, R8 ;  /* 0x0000000800997213 */ /* 0x000fe20000000000 */
[----:B------:R-:W-:Y:S01]  /*2c20*/  IMAD.MOV R9, RZ, RZ, -R9 ;  /* 0x000000ffff097224 */ /* 0x000fe200078e0a09 */
[----:B------:R-:W-:Y:S01]  /*2c30*/  IABS R149, R11 ;  /* 0x0000000b00957213 */ /* 0x000fe20000000000 */
[----:B------:R-:W-:Y:S01]  /*2c40*/  @!P3 IMAD.MOV R165, RZ, RZ, -R165 ;  /* 0x000000ffffa5b224 */ /* 0x000fe200078e0aa5 */
[----:B------:R-:W-:Y:S01]  /*2c50*/  ISETP.GE.AND P3, PT, R12, RZ, PT ;  /* 0x000000ff0c00720c */ /* 0x000fe20003f66270 */
[----:B------:R-:W-:Y:S01]  /*2c60*/  IMAD R155, R0, R9, R155 ;  /* 0x00000009009b7224 */ /* 0x000fe200078e029b */
[----:B------:R-:W-:Y:S01]  /*2c70*/  LOP3.LUT R9, R4, 0xa4, RZ, 0xfc, !PT ;  /* 0x000000a404097812 */ /* 0x000fe200078efcff */
[--C-:B------:R-:W-:Y:S01]  /*2c80*/  @!P0 IMAD.IADD R161, R161, 0x1, -R0.reuse ;  /* 0x00000001a1a18824 */ /* 0x100fe200078e0a00 */
[----:B------:R-:W-:Y:S01]  /*2c90*/  ISETP.GE.AND P0, PT, R8, RZ, PT ;  /* 0x000000ff0800720c */ /* 0x000fe20003f06270 */
[--C-:B------:R-:W-:Y:S01]  /*2ca0*/  @!P4 IMAD.IADD R157, R157, 0x1, -R0.reuse ;  /* 0x000000019d9dc824 */ /* 0x100fe200078e0a00 */
[----:B------:R-:W-:Y:S01]  /*2cb0*/  IABS R151, R9 ;  /* 0x0000000900977213 */ /* 0x000fe20000000000 */
[----:B------:R-:W-:Y:S01]  /*2cc0*/  @!P5 IMAD.IADD R159, R159, 0x1, -R0 ;  /* 0x000000019f9fd824 */ /* 0x000fe200078e0a00 */
[C---:B------:R-:W-:Y:S01]  /*2cd0*/  ISETP.GT.U32.AND P5, PT, R0.reuse, R155, PT ;  /* 0x0000009b0000720c */ /* 0x040fe20003fa4070 */
[----:B------:R-:W-:Y:S01]  /*2ce0*/  @!P2 IMAD.MOV R161, RZ, RZ, -R161 ;  /* 0x000000ffffa1a224 */ /* 0x000fe200078e0aa1 */
[----:B------:R-:W-:Y:S01]  /*2cf0*/  ISETP.GT.U32.AND P2, PT, R0, R157, PT ;  /* 0x0000009d0000720c */ /* 0x000fe20003f44070 */
[----:B------:R-:W-:Y:S01]  /*2d00*/  IMAD.HI.U32 R8, R6, R153, RZ ;  /* 0x0000009906087227 */ /* 0x000fe200078e00ff */
[----:B------:R-:W-:-:S02]  /*2d10*/  ISETP.GE.AND P4, PT, R9, RZ, PT ;  /* 0x000000ff0900720c */ /* 0x000fc40003f86270 */
[----:B------:R-:W-:Y:S01]  /*2d20*/  LOP3.LUT R12, R4, 0x9c, RZ, 0xfc, !PT ;  /* 0x0000009c040c7812 */ /* 0x000fe200078efcff */
[----:B------:R-:W-:Y:S01]  /*2d30*/  IMAD.HI.U32 R10, R6, R149, RZ ;  /* 0x00000095060a7227 */ /* 0x000fe200078e00ff */
[----:B------:R-:W-:Y:S02]  /*2d40*/  IABS R47, R15 ;  /* 0x0000000f002f7213 */ /* 0x000fe40000000000 */
[----:B------:R-:W-:Y:S01]  /*2d50*/  IABS R143, R12 ;  /* 0x0000000c008f7213 */ /* 0x000fe20000000000 */
[----:B------:R-:W-:Y:S01]  /*2d60*/  IMAD.MOV R8, RZ, RZ, -R8 ;  /* 0x000000ffff087224 */ /* 0x000fe200078e0a08 */
[----:B------:R-:W-:Y:S01]  /*2d70*/  LOP3.LUT R16, R4, 0x26, RZ, 0xfc, !PT ;  /* 0x0000002604107812 */ /* 0x000fe200078efcff */
[----:B------:R-:W-:Y:S02]  /*2d80*/  IMAD.MOV R10, RZ, RZ, -R10 ;  /* 0x000000ffff0a7224 */ /* 0x000fe400078e0a0a */
[----:B------:R-:W-:Y:S01]  /*2d90*/  @!P5 IMAD.IADD R155, R155, 0x1, -R0 ;  /* 0x000000019b9bd824 */ /* 0x000fe200078e0a00 */
[----:B------:R-:W-:Y:S01]  /*2da0*/  IABS R25, R16 ;  /* 0x0000001000197213 */ /* 0x000fe20000000000 */
[----:B------:R-:W-:-:S02]  /*2db0*/  IMAD R153, R0, R8, R153 ;  /* 0x0000000800997224 */ /* 0x000fc400078e0299 */
[----:B------:R-:W-:Y:S01]  /*2dc0*/  @!P2 IMAD.IADD R157, R157, 0x1, -R0 ;  /* 0x000000019d9da824 */ /* 0x000fe200078e0a00 */
[C---:B------:R-:W-:Y:S01]  /*2dd0*/  ISETP.GT.U32.AND P5, PT, R0.reuse, R155, PT ;  /* 0x0000009b0000720c */ /* 0x040fe20003fa4070 */
[C---:B------:R-:W-:Y:S01]  /*2de0*/  IMAD R149, R0.reuse, R10, R149 ;  /* 0x0000000a00957224 */ /* 0x040fe200078e0295 */
[----:B------:R-:W-:Y:S01]  /*2df0*/  ISETP.GT.U32.AND P2, PT, R0, R153, PT ;  /* 0x000000990000720c */ /* 0x000fe20003f44070 */
[----:B------:R-:W-:Y:S02]  /*2e00*/  @!P1 IMAD.MOV R157, RZ, RZ, -R157 ;  /* 0x000000ffff9d9224 */ /* 0x000fe400078e0a9d */
[----:B------:R-:W-:Y:S01]  /*2e10*/  IMAD.HI.U32 R9, R6, R151, RZ ;  /* 0x0000009706097227 */ /* 0x000fe200078e00ff */
[----:B------:R-:W-:-:S03]  /*2e20*/  ISETP.GT.U32.AND P1, PT, R0, R149, PT ;  /* 0x000000950000720c */ /* 0x000fc60003f24070 */
[----:B------:R-:W-:Y:S02]  /*2e30*/  IMAD.MOV R9, RZ, RZ, -R9 ;  /* 0x000000ffff097224 */ /* 0x000fe400078e0a09 */
        /* <DEDUP_REMOVED lines=12> */
[----:B------:R-:W-:Y:S01]  /*2f00*/  IMAD.HI.U32 R8, R6, R147, RZ ;  /* 0x0000009306087227 */ /* 0x000fe200078e00ff */
[----:B------:R-:W-:-:S02]  /*2f10*/  ISETP.GE.AND P3, PT, R9, RZ, PT ;  /* 0x000000ff0900720c */ /* 0x000fc40003f66270 */
[----:B------:R-:W-:Y:S01]  /*2f20*/  ISETP.GT.U32.AND P1, PT, R0, R149, PT ;  /* 0x000000950000720c */ /* 0x000fe20003f24070 */
[----:B------:R-:W-:Y:S01]  /*2f30*/  IMAD.HI.U32 R9, R6, R143, RZ ;  /* 0x0000008f06097227 */ /* 0x000fe200078e00ff */
[----:B------:R-:W-:-:S03]  /*2f40*/  ISETP.GT.U32.AND P5, PT, R0, R151, PT ;  /* 0x000000970000720c */ /* 0x000fc60003fa4070 */
[----:B------:R-:W-:Y:S02]  /*2f50*/  IMAD.MOV R8, RZ, RZ, -R8 ;  /* 0x000000ffff087224 */ /* 0x000fe400078e0a08 */
[----:B------:R-:W-:-:S04]  /*2f60*/  IMAD.HI.U32 R10, R6, R141, RZ ;  /* 0x0000008d060a7227 */ /* 0x000fc800078e00ff */
[----:B------:R-:W-:Y:S02]  /*2f70*/  IMAD.MOV R9, RZ, RZ, -R9 ;  /* 0x000000ffff097224 */ /* 0x000fe400078e0a09 */
[C---:B------:R-:W-:Y:S02]  /*2f80*/  IMAD R147, R0.reuse, R8, R147 ;  /* 0x0000000800937224 */ /* 0x040fe400078e0293 */
[----:B------:R-:W-:Y:S02]  /*2f90*/  IMAD.MOV R10, RZ, RZ, -R10 ;  /* 0x000000ffff0a7224 */ /* 0x000fe400078e0a0a */
[----:B------:R-:W-:Y:S01]  /*2fa0*/  IMAD R143, R0, R9, R143 ;  /* 0x00000009008f7224 */ /* 0x000fe200078e028f */
[----:B------:R-:W-:Y:S01]  /*2fb0*/  LOP3.LUT R9, R4, 0x98, RZ, 0xfc, !PT ;  /* 0x0000009804097812 */ /* 0x000fe200078efcff */
[--C-:B------:R-:W-:Y:S01]  /*2fc0*/  @!P2 IMAD.IADD R153, R153, 0x1, -R0.reuse ;  /* 0x000000019999a824 */ /* 0x100fe200078e0a00 */
[C---:B------:R-:W-:Y:S01]  /*2fd0*/  ISETP.GT.U32.AND P2, PT, R0.reuse, R147, PT ;  /* 0x000000930000720c */ /* 0x040fe20003f44070 */
[C---:B------:R-:W-:Y:S01]  /*2fe0*/  IMAD R141, R0.reuse, R10, R141 ;  /* 0x0000000a008d7224 */ /* 0x040fe200078e028d */
[----:B------:R-:W-:Y:S01]  /*2ff0*/  IABS R139, R9 ;  /* 0x00000009008b7213 */ /* 0x000fe20000000000 */
[----:B------:R-:W-:Y:S01]  /*3000*/  @!P1 IMAD.IADD R149, R149, 0x1, -R0 ;  /* 0x0000000195959824 */ /* 0x000fe200078e0a00 */
[----:B------:R-:W-:Y:S01]  /*3010*/  ISETP.GT.U32.AND P1, PT, R0, R143, PT ;  /* 0x0000008f0000720c */ /* 0x000fe20003f24070 */
[----:B------:R-:W-:Y:S01]  /*3020*/  IMAD.HI.U32 R8, R6, R145, RZ ;  /* 0x0000009106087227 */ /* 0x000fe200078e00ff */
[----:B------:R-:W-:-:S03]  /*3030*/  LOP3.LUT R10, R4, 0x96, RZ, 0xfc, !PT ;  /* 0x00000096040a7812 */ /* 0x000fc600078efcff */
[----:B------:R-:W-:Y:S01]  /*3040*/  @!P6 IMAD.MOV R149, RZ, RZ, -R149 ;  /* 0x000000ffff95e224 */ /* 0x000fe200078e0a95 */
[C---:B------:R-:W-:Y:S01]  /*3050*/  ISETP.GT.U32.AND P6, PT, R0.reuse, R141, PT ;  /* 0x0000008d0000720c */ /* 0x040fe20003fc4070 */
[----:B------:R-:W-:Y:S01]  /*3060*/  IMAD.MOV R8, RZ, RZ, -R8 ;  /* 0x000000ffff087224 */ /* 0x000fe200078e0a08 */
[----:B------:R-:W-:Y:S01]  /*3070*/  IABS R137, R10 ;  /* 0x0000000a00897213 */ /* 0x000fe20000000000 */
[----:B------:R-:W-:Y:S02]  /*3080*/  @!P2 IMAD.IADD R147, R147, 0x1, -R0 ;  /* 0x000000019393a824 */ /* 0x000fe400078e0a00 */
[----:B------:R-:W-:Y:S02]  /*3090*/  IMAD R145, R0, R8, R145 ;  /* 0x0000000800917224 */ /* 0x000fe400078e0291 */
[----:B------:R-:W-:Y:S01]  /*30a0*/  IMAD.HI.U32 R8, R6, R139, RZ ;  /* 0x0000008b06087227 */ /* 0x000fe200078e00ff */
[----:B------:R-:W-:-:S03]  /*30b0*/  ISETP.GT.U32.AND P2, PT, R0, R147, PT ;  /* 0x000000930000720c */ /* 0x000fc60003f44070 */
[--C-:B------:R-:W-:Y:S02]  /*30c0*/  @!P1 IMAD.IADD R143, R143, 0x1, -R0.reuse ;  /* 0x000000018f8f9824 */ /* 0x100fe400078e0a00 */
[----:B------:R-:W-:Y:S02]  /*30d0*/  @!P5 IMAD.IADD R151, R151, 0x1, -R0 ;  /* 0x000000019797d824 */ /* 0x000fe400078e0a00 */
[----:B------:R-:W-:Y:S02]  /*30e0*/  IMAD.MOV R8, RZ, RZ, -R8 ;  /* 0x000000ffff087224 */ /* 0x000fe400078e0a08 */
[----:B------:R-:W-:Y:S01]  /*30f0*/  @!P6 IMAD.IADD R141, R141, 0x1, -R0 ;  /* 0x000000018d8de824 */ /* 0x000fe200078e0a00 */
[C---:B------:R-:W-:Y:S01]  /*3100*/  ISETP.GT.U32.AND P6, PT, R0.reuse, R143, PT ;  /* 0x0000008f0000720c */ /* 0x040fe20003fc4070 */
[C---:B------:R-:W-:Y:S01]  /*3110*/  IMAD R139, R0.reuse, R8, R139 ;  /* 0x00000008008b7224 */ /* 0x040fe200078e028b */
[----:B------:R-:W-:Y:S01]  /*3120*/  ISETP.GT.U32.AND P5, PT, R0, R151, PT ;  /* 0x000000970000720c */ /* 0x000fe20003fa4070 */
[----:B------:R-:W-:-:S04]  /*3130*/  IMAD.HI.U32 R8, R6, R137, RZ ;  /* 0x0000008906087227 */ /* 0x000fc800078e00ff */
[----:B------:R-:W-:Y:S01]  /*3140*/  @!P0 IMAD.MOV R153, RZ, RZ, -R153 ;  /* 0x000000ffff998224 */ /* 0x000fe200078e0a99 */
[C---:B------:R-:W-:Y:S01]  /*3150*/  ISETP.GT.U32.AND P0, PT, R0.reuse, R145, PT ;  /* 0x000000910000720c */ /* 0x040fe20003f04070 */
[----:B------:R-:W-:Y:S02]  /*3160*/  IMAD.MOV R8, RZ, RZ, -R8 ;  /* 0x000000ffff087224 */ /* 0x000fe400078e0a08 */
[--C-:B------:R-:W-:Y:S01]  /*3170*/  @!P2 IMAD.IADD R147, R147, 0x1, -R0.reuse ;  /* 0x000000019393a824 */ /* 0x100fe200078e0a00 */
[----:B------:R-:W-:Y:S01]  /*3180*/  ISETP.GE.AND P2, PT, R13, RZ, PT ;  /* 0x000000ff0d00720c */ /* 0x000fe20003f46270 */
[----:B------:R-:W-:Y:S01]  /*3190*/  IMAD R137, R0, R8, R137 ;  /* 0x0000000800897224 */ /* 0x000fe200078e0289 */
[----:B------:R-:W-:Y:S01]  /*31a0*/  LOP3.LUT R13, R4, 0x90, RZ, 0xfc, !PT ;  /* 0x00000090040d7812 */ /* 0x000fe200078efcff */
[--C-:B------:R-:W-:Y:S02]  /*31b0*/  @!P6 IMAD.IADD R143, R143, 0x1, -R0.reuse ;  /* 0x000000018f8fe824 */ /* 0x100fe400078e0a00 */
[--C-:B------:R-:W-:Y:S01]  /*31c0*/  @!P5 IMAD.IADD R151, R151, 0x1, -R0.reuse ;  /* 0x000000019797d824 */ /* 0x100fe200078e0a00 */
[----:B------:R-:W-:Y:S01]  /*31d0*/  ISETP.GT.U32.AND P6, PT, R0, R137, PT ;  /* 0x000000890000720c */ /* 0x000fe20003fc4070 */
[----:B------:R-:W-:Y:S01]  /*31e0*/  @!P3 IMAD.MOV R147, RZ, RZ, -R147 ;  /* 0x000000ffff93b224 */ /* 0x000fe200078e0a93 */
[----:B------:R-:W-:Y:S01]  /*31f0*/  ISETP.GE.AND P5, PT, R11, RZ, PT ;  /* 0x000000ff0b00720c */ /* 0x000fe20003fa6270 */
[----:B------:R-:W-:Y:S01]  /*3200*/  @!P4 IMAD.MOV R151, RZ, RZ, -R151 ;  /* 0x000000ffff97c224 */ /* 0x000fe200078e0a97 */
[----:B------:R-:W-:Y:S01]  /*3210*/  LOP3.LUT R11, R4, 0x94, RZ, 0xfc, !PT ;  /* 0x00000094040b7812 */ /* 0x000fe200078efcff */
[----:B------:R-:W-:Y:S01]  /*3220*/  @!P0 IMAD.IADD R145, R145, 0x1, -R0 ;  /* 0x0000000191918824 */ /* 0x000fe200078e0a00 */
[----:B------:R-:W-:-:S02]  /*3230*/  ISETP.GT.U32.AND P3, PT, R0, R141, PT ;  /* 0x0000008d0000720c */ /* 0x000fc40003f64070 */
[----:B------:R-:W-:Y:S02]  /*3240*/  ISETP.GE.AND P4, PT, R12, RZ, PT ;  /* 0x000000ff0c00720c */ /* 0x000fe40003f86270 */
[----:B------:R-:W-:Y:S02]  /*3250*/  LOP3.LUT R12, R4, 0x92, RZ, 0xfc, !PT ;  /* 0x00000092040c7812 */ /* 0x000fe400078efcff */
[----:B------:R-:W-:Y:S01]  /*3260*/  IABS R135, R11 ;  /* 0x0000000b00877213 */ /* 0x000fe20000000000 */
[----:B------:R-:W-:Y:S01]  /*3270*/  @!P6 IMAD.IADD R137, R137, 0x1, -R0 ;  /* 0x000000018989e824 */ /* 0x000fe200078e0a00 */
[----:B------:R-:W-:Y:S02]  /*3280*/  ISETP.GT.U32.AND P1, PT, R0, R145, PT ;  /* 0x000000910000720c */ /* 0x000fe40003f24070 */
[----:B------:R-:W-:Y:S01]  /*3290*/  IABS R133, R12 ;  /* 0x0000000c00857213 */ /* 0x000fe20000000000 */
[----:B------:R-:W-:Y:S01]  /*32a0*/  IMAD.HI.U32 R8, R6, R135, RZ ;  /* 0x0000008706087227 */ /* 0x000fe200078e00ff */
[----:B------:R-:W-:-:S02]  /*32b0*/  ISETP.GE.AND P0, PT, R9, RZ, PT ;  /* 0x000000ff0900720c */ /* 0x000fc40003f06270 */
[----:B------:R-:W-:Y:S01]  /*32c0*/  IABS R131, R13 ;  /* 0x0000000d00837213 */ /* 0x000fe20000000000 */
[----:B------:R-:W-:Y:S01]  /*32d0*/  IMAD.HI.U32 R9, R6, R133, RZ ;  /* 0x0000008506097227 */ /* 0x000fe200078e00ff */
[----:B------:R-:W-:-:S03]  /*32e0*/  ISETP.GT.U32.AND P6, PT, R0, R137, PT ;  /* 0x000000890000720c */ /* 0x000fc60003fc4070 */
[----:B------:R-:W-:Y:S02]  /*32f0*/  IMAD.MOV R8, RZ, RZ, -R8 ;  /* 0x000000ffff087224 */ /* 0x000fe400078e0a08 */
[----:B------:R-:W-:Y:S01]  /*3300*/  @!P3 IMAD.IADD R141, R141, 0x1, -R0 ;  /* 0x000000018d8db824 */ /* 0x000fe200078e0a00 */
[----:B------:R-:W-:Y:S01]  /*3310*/  ISETP.GE.AND P3, PT, R10, RZ, PT ;  /* 0x000000ff0a00720c */ /* 0x000fe20003f66270 */
[----:B------:R-:W-:-:S04]  /*3320*/  IMAD.HI.U32 R10, R6, R131, RZ ;  /* 0x00000083060a7227 */ /* 0x000fc800078e00ff */
[----:B------:R-:W-:Y:S02]  /*3330*/  IMAD.MOV R9, RZ, RZ, -R9 ;  /* 0x000000ffff097224 */ /* 0x000fe400078e0a09 */
[C---:B------:R-:W-:Y:S02]  /*3340*/  IMAD R135, R0.reuse, R8, R135 ;  /* 0x0000000800877224 */ /* 0x040fe400078e0287 */
[----:B------:R-:W-:Y:S01]  /*3350*/  @!P1 IMAD.IADD R145, R145, 0x1, -R0 ;  /* 0x0000000191919824 */ /* 0x000fe200078e0a00 */
[C---:B------:R-:W-:Y:S01]  /*3360*/  ISETP.GT.U32.AND P1, PT, R0.reuse, R139, PT ;  /* 0x0000008b0000720c */ /* 0x040fe20003f24070 */
[----:B------:R-:W-:Y:S02]  /*3370*/  IMAD.MOV R10, RZ, RZ, -R10 ;  /* 0x000000ffff0a7224 */ /* 0x000fe400078e0a0a */
[C---:B------:R-:W-:Y:S02]  /*3380*/  IMAD R133, R0.reuse, R9, R133 ;  /* 0x0000000900857224 */ /* 0x040fe400078e0285 */
[----:B------:R-:W-:Y:S01]  /*3390*/  @!P4 IMAD.MOV R143, RZ, RZ, -R143 ;  /* 0x000000ffff8fc224 */ /* 0x000fe200078e0a8f */
[C---:B------:R-:W-:Y:S01]  /*33a0*/  ISETP.GT.U32.AND P4, PT, R0.reuse, R135, PT ;  /* 0x000000870000720c */ /* 0x040fe20003f84070 */
[----:B------:R-:W-:Y:S01]  /*33b0*/  IMAD R131, R0, R10, R131 ;  /* 0x0000000a00837224 */ /* 0x000fe200078e0283 */
[----:B------:R-:W-:Y:S01]  /*33c0*/  LOP3.LUT R10, R4, 0x8e, RZ, 0xfc, !PT ;  /* 0x0000008e040a7812 */ /* 0x000fe200078efcff */
[----:B------:R-:W-:Y:S01]  /*33d0*/  @!P2 IMAD.MOV R141, RZ, RZ, -R141 ;  /* 0x000000ffff8da224 */ /* 0x000fe200078e0a8d */
[C---:B------:R-:W-:Y:S01]  /*33e0*/  ISETP.GT.U32.AND P2, PT, R0.reuse, R133, PT ;  /* 0x000000850000720c */ /* 0x040fe20003f44070 */
[--C-:B------:R-:W-:Y:S01]  /*33f0*/  @!P6 IMAD.IADD R137, R137, 0x1, -R0.reuse ;  /* 0x000000018989e824 */ /* 0x100fe200078e0a00 */
[----:B------:R-:W-:Y:S01]  /*3400*/  ISETP.GT.U32.AND P6, PT, R0, R131, PT ;  /* 0x000000830000720c */ /* 0x000fe20003fc4070 */
[--C-:B------:R-:W-:Y:S01]  /*3410*/  @!P1 IMAD.IADD R139, R139, 0x1, -R0.reuse ;  /* 0x000000018b8b9824 */ /* 0x100fe200078e0a00 */
[----:B------:R-:W-:Y:S01]  /*3420*/  ISETP.GE.AND P1, PT, R11, RZ, PT ;  /* 0x000000ff0b00720c */ /* 0x000fe20003f26270 */
[----:B------:R-:W-:Y:S01]  /*3430*/  @!P5 IMAD.MOV R145, RZ, RZ, -R145 ;  /* 0x000000ffff91d224 */ /* 0x000fe200078e0a91 */
[----:B------:R-:W-:Y:S01]  /*3440*/  IABS R129, R10 ;  /* 0x0000000a00817213 */ /* 0x000fe20000000000 */
[----:B------:R-:W-:Y:S01]  /*3450*/  @!P3 IMAD.MOV R137, RZ, RZ, -R137 ;  /* 0x000000ffff89b224 */ /* 0x000fe200078e0a89 */
[----:B------:R-:W-:Y:S01]  /*3460*/  LOP3.LUT R11, R4, 0x8c, RZ, 0xfc, !PT ;  /* 0x0000008c040b7812 */ /* 0x000fe200078efcff */
[----:B------:R-:W-:Y:S01]  /*3470*/  @!P4 IMAD.IADD R135, R135, 0x1, -R0 ;  /* 0x000000018787c824 */ /* 0x000fe200078e0a00 */
[----:B------:R-:W-:Y:S01]  /*3480*/  ISETP.GT.U32.AND P5, PT, R0, R139, PT ;  /* 0x0000008b0000720c */ /* 0x000fe20003fa4070 */
[----:B------:R-:W-:Y:S01]  /*3490*/  IMAD.HI.U32 R8, R6, R129, RZ ;  /* 0x0000008106087227 */ /* 0x000fe200078e00ff */
[----:B------:R-:W-:-:S02]  /*34a0*/  IABS R127, R11 ;  /* 0x0000000b007f7213 */ /* 0x000fc40000000000 */
[----:B------:R-:W-:Y:S01]  /*34b0*/  ISETP.GE.AND P4, PT, R13, RZ, PT ;  /* 0x000000ff0d00720c */ /* 0x000fe20003f86270 */
[--C-:B------:R-:W-:Y:S01]  /*34c0*/  @!P2 IMAD.IADD R133, R133, 0x1, -R0.reuse ;  /* 0x000000018585a824 */ /* 0x100fe200078e0a00 */
[----:B------:R-:W-:Y:S01]  /*34d0*/  ISETP.GT.U32.AND P2, PT, R0, R135, PT ;  /* 0x000000870000720c */ /* 0x000fe20003f44070 */
[----:B------:R-:W-:Y:S01]  /*34e0*/  @!P6 IMAD.IADD R131, R131, 0x1, -R0 ;  /* 0x000000018383e824 */ /* 0x000fe200078e0a00 */
[----:B------:R-:W-:Y:S01]  /*34f0*/  LOP3.LUT R13, R4, 0x88, RZ, 0xfc, !PT ;  /* 0x00000088040d7812 */ /* 0x000fe200078efcff */
[----:B------:R-:W-:Y:S01]  /*3500*/  IMAD.MOV R9, RZ, RZ, -R8 ;  /* 0x000000ffff097224 */ /* 0x000fe200078e0a08 */
[----:B------:R-:W-:Y:S01]  /*3510*/  ISETP.GT.U32.AND P6, PT, R0, R133, PT ;  /* 0x000000850000720c */ /* 0x000fe20003fc4070 */
[----:B------:R-:W-:Y:S01]  /*3520*/  IMAD.HI.U32 R8, R6, R127, RZ ;  /* 0x0000007f06087227 */ /* 0x000fe200078e00ff */
[----:B------:R-:W-:-:S03]  /*3530*/  IABS R123, R13 ;  /* 0x0000000d007b7213 */ /* 0x000fc60000000000 */
[C---:B------:R-:W-:Y:S02]  /*3540*/  IMAD R129, R0.reuse, R9, R129 ;  /* 0x0000000900817224 */ /* 0x040fe400078e0281 */
[----:B------:R-:W-:Y:S02]  /*3550*/  IMAD.MOV R8, RZ, RZ, -R8 ;  /* 0x000000ffff087224 */ /* 0x000fe400078e0a08 */
[--C-:B------:R-:W-:Y:S01]  /*3560*/  @!P2 IMAD.IADD R135, R135, 0x1, -R0.reuse ;  /* 0x000000018787a824 */ /* 0x100fe200078e0a00 */
[C---:B------:R-:W-:Y:S01]  /*3570*/  ISETP.GT.U32.AND P2, PT, R0.reuse, R129, PT ;  /* 0x000000810000720c */ /* 0x040fe20003f44070 */
[----:B------:R-:W-:Y:S02]  /*3580*/  IMAD R127, R0, R8, R127 ;  /* 0x00000008007f7224 */ /* 0x000fe400078e027f */
[--C-:B------:R-:W-:Y:S01]  /*3590*/  @!P5 IMAD.IADD R139, R139, 0x1, -R0.reuse ;  /* 0x000000018b8bd824 */ /* 0x100fe200078e0a00 */
[----:B------:R-:W-:Y:S01]  /*35a0*/  ISETP.GE.AND P5, PT, R12, RZ, PT ;  /* 0x000000ff0c00720c */ /* 0x000fe20003fa6270 */
[----:B------:R-:W-:Y:S01]  /*35b0*/  @!P6 IMAD.IADD R133, R133, 0x1, -R0 ;  /* 0x000000018585e824 */ /* 0x000fe200078e0a00 */
[----:B------:R-:W-:Y:S01]  /*35c0*/  ISETP.GT.U32.AND P6, PT, R0, R127, PT ;  /* 0x0000007f0000720c */ /* 0x000fe20003fc4070 */
[----:B------:R-:W-:Y:S01]  /*35d0*/  @!P1 IMAD.MOV R135, RZ, RZ, -R135 ;  /* 0x000000ffff879224 */ /* 0x000fe200078e0a87 */
[----:B------:R-:W-:Y:S01]  /*35e0*/  LOP3.LUT R12, R4, 0x8a, RZ, 0xfc, !PT ;  /* 0x0000008a040c7812 */ /* 0x000fe200078efcff */
[----:B------:R-:W-:Y:S01]  /*35f0*/  @!P0 IMAD.MOV R139, RZ, RZ, -R139 ;  /* 0x000000ffff8b8224 */ /* 0x000fe200078e0a8b */
[----:B------:R-:W-:-:S02]  /*3600*/  ISETP.GT.U32.AND P0, PT, R0, R131, PT ;  /* 0x000000830000720c */ /* 0x000fc40003f04070 */
[----:B------:R-:W-:Y:S01]  /*3610*/  IABS R125, R12 ;  /* 0x0000000c007d7213 */ /* 0x000fe20000000000 */
[----:B------:R-:W-:Y:S01]  /*3620*/  @!P2 IMAD.IADD R129, R129, 0x1, -R0 ;  /* 0x000000018181a824 */ /* 0x000fe200078e0a00 */
[----:B------:R-:W-:Y:S02]  /*3630*/  ISETP.GE.AND P2, PT, R11, RZ, PT ;  /* 0x000000ff0b00720c */ /* 0x000fe40003f46270 */
[----:B------:R-:W-:Y:S01]  /*3640*/  LOP3.LUT R11, R4, 0x80, RZ, 0xfc, !PT ;  /* 0x00000080040b7812 */ /* 0x000fe200078efcff */
[----:B------:R-:W-:-:S03]  /*3650*/  IMAD.HI.U32 R8, R6, R125, RZ ;  /* 0x0000007d06087227 */ /* 0x000fc600078e00ff */
[----:B------:R-:W-:Y:S01]  /*3660*/  IABS R113, R11 ;  /* 0x0000000b00717213 */ /* 0x000fe20000000000 */
[----:B------:R-:W-:Y:S01]  /*3670*/  @!P6 IMAD.IADD R127, R127, 0x1, -R0 ;  /* 0x000000017f7fe824 */ /* 0x000fe200078e0a00 */
[----:B------:R-:W-:Y:S01]  /*3680*/  ISETP.GT.U32.AND P6, PT, R0, R129, PT ;  /* 0x000000810000720c */ /* 0x000fe20003fc4070 */
[----:B------:R-:W-:Y:S02]  /*3690*/  IMAD.MOV R9, RZ, RZ, -R8 ;  /* 0x000000ffff097224 */ /* 0x000fe400078e0a08 */
[----:B------:R-:W-:Y:S01]  /*36a0*/  IMAD.HI.U32 R8, R6, R123, RZ ;  /* 0x0000007b06087227 */ /* 0x000fe200078e00ff */
[----:B------:R-:W-:-:S03]  /*36b0*/  ISETP.GT.U32.AND P3, PT, R0, R127, PT ;  /* 0x0000007f0000720c */ /* 0x000fc60003f64070 */
[----:B------:R-:W-:Y:S02]  /*36c0*/  IMAD R125, R0, R9, R125 ;  /* 0x00000009007d7224 */ /* 0x000fe400078e027d */
[----:B------:R-:W-:Y:S02]  /*36d0*/  IMAD.MOV R9, RZ, RZ, -R8 ;  /* 0x000000ffff097224 */ /* 0x000fe400078e0a08 */
[----:B------:R-:W-:Y:S01]  /*36e0*/  IMAD.HI.U32 R8, R6, R121, RZ ;  /* 0x0000007906087227 */ /* 0x000fe200078e00ff */
[----:B------:R-:W-:-:S03]  /*36f0*/  ISETP.GT.U32.AND P1, PT, R0, R125, PT ;  /* 0x0000007d0000720c */ /* 0x000fc60003f24070 */
[----:B------:R-:W-:Y:S01]  /*3700*/  IMAD R123, R0, R9, R123 ;  /* 0x00000009007b7224 */ /* 0x000fe200078e027b */
[----:B------:R-:W-:Y:S01]  /*3710*/  LOP3.LUT R9, R4, 0x84, RZ, 0xfc, !PT ;  /* 0x0000008404097812 */ /* 0x000fe200078efcff */
[----:B------:R-:W-:Y:S02]  /*3720*/  @!P6 IMAD.IADD R129, R129, 0x1, -R0 ;  /* 0x000000018181e824 */ /* 0x000fe400078e0a00 */
[----:B------:R-:W-:Y:S01]  /*3730*/  IMAD.MOV R8, RZ, RZ, -R8 ;  /* 0x000000ffff087224 */ /* 0x000fe200078e0a08 */
[C---:B------:R-:W-:Y:S01]  /*3740*/  ISETP.GT.U32.AND P6, PT, R0.reuse, R123, PT ;  /* 0x0000007b0000720c */ /* 0x040fe20003fc4070 */
[--C-:B------:R-:W-:Y:S01]  /*3750*/  @!P3 IMAD.IADD R127, R127, 0x1, -R0.reuse ;  /* 0x000000017f7fb824 */ /* 0x100fe200078e0a00 */
[----:B------:R-:W-:Y:S01]  /*3760*/  IABS R119, R9 ;  /* 0x0000000900777213 */ /* 0x000fe20000000000 */
[----:B------:R-:W-:Y:S01]  /*3770*/  IMAD R121, R0, R8, R121 ;  /* 0x0000000800797224 */ /* 0x000fe200078e0279 */
[----:B------:R-:W-:Y:S01]  /*3780*/  ISETP.GE.AND P3, PT, R14, RZ, PT ;  /* 0x000000ff0e00720c */ /* 0x000fe20003f66270 */
[----:B------:R-:W-:Y:S01]  /*3790*/  @!P1 IMAD.IADD R125, R125, 0x1, -R0 ;  /* 0x000000017d7d9824 */ /* 0x000fe200078e0a00 */
[----:B------:R-:W-:Y:S01]  /*37a0*/  ISETP.GE.AND P1, PT, R9, RZ, PT ;  /* 0x000000ff0900720c */ /* 0x000fe20003f26270 */
[----:B------:R-:W-:Y:S01]  /*37b0*/  IMAD.HI.U32 R8, R6, R119, RZ ;  /* 0x0000007706087227 */ /* 0x000fe200078e00ff */
[----:B------:R-:W-:-:S03]  /*37c0*/  LOP3.LUT R14, R4, 0x76, RZ, 0xfc, !PT ;  /* 0x00000076040e7812 */ /* 0x000fc600078efcff */
[----:B------:R-:W-:Y:S01]  /*37d0*/  IMAD.MOV R8, RZ, RZ, -R8 ;  /* 0x000000ffff087224 */ /* 0x000fe200078e0a08 */
[----:B------:R-:W-:Y:S01]  /*37e0*/  IABS R103, R14 ;  /* 0x0000000e00677213 */ /* 0x000fe20000000000 */
[--C-:B------:R-:W-:Y:S01]  /*37f0*/  @!P6 IMAD.IADD R123, R123, 0x1, -R0.reuse ;  /* 0x000000017b7be824 */ /* 0x100fe200078e0a00 */
[C---:B------:R-:W-:Y:S01]  /*3800*/  ISETP.GT.U32.AND P6, PT, R0.reuse, R125, PT ;  /* 0x0000007d0000720c */ /* 0x040fe20003fc4070 */
[----:B------:R-:W-:Y:S01]  /*3810*/  @!P2 IMAD.MOV R127, RZ, RZ, -R127 ;  /* 0x000000ffff7fa224 */ /* 0x000fe200078e0a7f */
[C---:B------:R-:W-:Y:S01]  /*3820*/  ISETP.GT.U32.AND P2, PT, R0.reuse, R121, PT ;  /* 0x000000790000720c */ /* 0x040fe20003f44070 */
[----:B------:R-:W-:Y:S02]  /*3830*/  IMAD R119, R0, R8, R119 ;  /* 0x0000000800777224 */ /* 0x000fe400078e0277 */
        /* <DEDUP_REMOVED lines=8> */
[----:B------:R-:W-:Y:S01]  /*38c0*/  @!P2 IMAD.IADD R121, R121, 0x1, -R0 ;  /* 0x000000017979a824 */ /* 0x000fe200078e0a00 */
[----:B------:R-:W-:Y:S01]  /*38d0*/  ISETP.GE.AND P2, PT, R11, RZ, PT ;  /* 0x000000ff0b00720c */ /* 0x000fe20003f46270 */
[----:B------:R-:W-:Y:S01]  /*38e0*/  IMAD R113, R0, R9, R113 ;  /* 0x0000000900717224 */ /* 0x000fe200078e0271 */
[----:B------:R-:W-:Y:S01]  /*38f0*/  LOP3.LUT R11, R4, 0x7a, RZ, 0xfc, !PT ;  /* 0x0000007a040b7812 */ /* 0x000fe200078efcff */
[----:B------:R-:W-:Y:S01]  /*3900*/  @!P0 IMAD.MOV R129, RZ, RZ, -R129 ;  /* 0x000000ffff818224 */ /* 0x000fe200078e0a81 */
[----:B------:R-:W-:Y:S01]  /*3910*/  ISETP.GT.U32.AND P0, PT, R0, R123, PT ;  /* 0x0000007b0000720c */ /* 0x000fe20003f04070 */
[----:B------:R-:W-:Y:S01]  /*3920*/  @!P4 IMAD.MOV R131, RZ, RZ, -R131 ;  /* 0x000000ffff83c224 */ /* 0x000fe200078e0a83 */
[----:B------:R-:W-:Y:S01]  /*3930*/  ISETP.GE.AND P4, PT, R13, RZ, PT ;  /* 0x000000ff0d00720c */ /* 0x000fe20003f86270 */
[----:B------:R-:W-:Y:S01]  /*3940*/  IMAD.HI.U32 R8, R6, R115, RZ ;  /* 0x0000007306087227 */ /* 0x000fe200078e00ff */
[----:B------:R-:W-:-:S02]  /*3950*/  IABS R107, R11 ;  /* 0x0000000b006b7213 */ /* 0x000fc40000000000 */
[----:B------:R-:W-:Y:S01]  /*3960*/  LOP3.LUT R13, R4, 0x78, RZ, 0xfc, !PT ;  /* 0x00000078040d7812 */ /* 0x000fe200078efcff */
[--C-:B------:R-:W-:Y:S01]  /*3970*/  @!P6 IMAD.IADD R119, R119, 0x1, -R0.reuse ;  /* 0x000000017777e824 */ /* 0x100fe200078e0a00 */
[----:B------:R-:W-:Y:S01]  /*3980*/  ISETP.GT.U32.AND P6, PT, R0, R121, PT ;  /* 0x000000790000720c */ /* 0x000fe20003fc4070 */
[----:B------:R-:W-:Y:S01]  /*3990*/  @!P5 IMAD.MOV R133, RZ, RZ, -R133 ;  /* 0x000000ffff85d224 */ /* 0x000fe200078e0a85 */
[----:B------:R-:W-:Y:S01]  /*39a0*/  ISETP.GE.AND P5, PT, R12, RZ, PT ;  /* 0x000000ff0c00720c */ /* 0x000fe20003fa6270 */
[----:B------:R-:W-:Y:S01]  /*39b0*/  IMAD.HI.U32 R9, R6, R107, RZ ;  /* 0x0000006b06097227 */ /* 0x000fe200078e00ff */
[----:B------:R-:W-:Y:S02]  /*39c0*/  LOP3.LUT R12, R4, 0x7e, RZ, 0xfc, !PT ;  /* 0x0000007e040c7812 */ /* 0x000fe400078efcff */
[----:B------:R-:W-:Y:S01]  /*39d0*/  IABS R105, R13 ;  /* 0x0000000d00697213 */ /* 0x000fe20000000000 */
[----:B------:R-:W-:Y:S01]  /*39e0*/  @!P0 IMAD.IADD R123, R123, 0x1, -R0 ;  /* 0x000000017b7b8824 */ /* 0x000fe200078e0a00 */
[----:B------:R-:W-:Y:S01]  /*39f0*/  ISETP.GE.AND P0, PT, R10, RZ, PT ;  /* 0x000000ff0a00720c */ /* 0x000fe20003f06270 */
[----:B------:R-:W-:Y:S01]  /*3a00*/  IMAD.MOV R10, RZ, RZ, -R8 ;  /* 0x000000ffff0a7224 */ /* 0x000fe200078e0a08 */
[----:B------:R-:W-:Y:S01]  /*3a10*/  IABS R111, R12 ;  /* 0x0000000c006f7213 */ /* 0x000fe20000000000 */
[----:B------:R-:W-:-:S02]  /*3a20*/  @!P4 IMAD.MOV R123, RZ, RZ, -R123 ;  /* 0x000000ffff7bc224 */ /* 0x000fc400078e0a7b */
[----:B------:R-:W-:Y:S01]  /*3a30*/  @!P6 IMAD.IADD R121, R121, 0x1, -R0 ;  /* 0x000000017979e824 */ /* 0x000fe200078e0a00 */
[C---:B------:R-:W-:Y:S01]  /*3a40*/  ISETP.GT.U32.AND P6, PT, R0.reuse, R113, PT ;  /* 0x000000710000720c */ /* 0x040fe20003fc4070 */
[----:B------:R-:W-:Y:S01]  /*3a50*/  IMAD R115, R0, R10, R115 ;  /* 0x0000000a00737224 */ /* 0x000fe200078e0273 */
[----:B------:R-:W-:Y:S01]  /*3a60*/  LOP3.LUT R10, R4, 0x7c, RZ, 0xfc, !PT ;  /* 0x0000007c040a7812 */ /* 0x000fe200078efcff */
[----:B------:R-:W-:Y:S02]  /*3a70*/  @!P3 IMAD.MOV R121, RZ, RZ, -R121 ;  /* 0x000000ffff79b224 */ /* 0x000fe400078e0a79 */
[----:B------:R-:W-:Y:S01]  /*3a80*/  IMAD.HI.U32 R8, R6, R111, RZ ;  /* 0x0000006f06087227 */ /* 0x000fe200078e00ff */
[C---:B------:R-:W-:Y:S02]  /*3a90*/  ISETP.GT.U32.AND P4, PT, R0.reuse, R115, PT ;  /* 0x000000730000720c */ /* 0x040fe40003f84070 */
[----:B------:R-:W-:Y:S01]  /*3aa0*/  IABS R109, R10 ;  /* 0x0000000a006d7213 */ /* 0x000fe20000000000 */
[----:B------:R-:W-:Y:S01]  /*3ab0*/  @!P5 IMAD.MOV R125, RZ, RZ, -R125 ;  /* 0x000000ffff7dd224 */ /* 0x000fe200078e0a7d */
[----:B------:R-:W-:Y:S01]  /*3ac0*/  ISETP.GT.U32.AND P5, PT, R0, R119, PT ;  /* 0x000000770000720c */ /* 0x000fe20003fa4070 */
[----:B------:R-:W-:-:S02]  /*3ad0*/  IMAD.MOV R9, RZ, RZ, -R9 ;  /* 0x000000ffff097224 */ /* 0x000fc400078e0a09 */
[----:B------:R-:W-:Y:S02]  /*3ae0*/  @!P6 IMAD.IADD R113, R113, 0x1, -R0 ;  /* 0x000000017171e824 */ /* 0x000fe400078e0a00 */
[----:B------:R-:W-:Y:S02]  /*3af0*/  IMAD.MOV R8, RZ, RZ, -R8 ;  /* 0x000000ffff087224 */ /* 0x000fe400078e0a08 */
[C---:B------:R-:W-:Y:S01]  /*3b00*/  IMAD R107, R0.reuse, R9, R107 ;  /* 0x00000009006b7224 */ /* 0x040fe200078e026b */
[----:B------:R-:W-:Y:S01]  /*3b10*/  ISETP.GT.U32.AND P3, PT, R0, R113, PT ;  /* 0x000000710000720c */ /* 0x000fe20003f64070 */
[----:B------:R-:W-:Y:S01]  /*3b20*/  @!P4 IMAD.IADD R115, R115, 0x1, -R0 ;  /* 0x000000017373c824 */ /* 0x000fe200078e0a00 */
[----:B------:R-:W-:Y:S01]  /*3b30*/  ISETP.GE.AND P4, PT, R12, RZ, PT ;  /* 0x000000ff0c00720c */ /* 0x000fe20003f86270 */
[----:B------:R-:W-:Y:S01]  /*3b40*/  IMAD R111, R0, R8, R111 ;  /* 0x00000008006f7224 */ /* 0x000fe200078e026f */
[----:B------:R-:W-:Y:S01]  /*3b50*/  LOP3.LUT R12, R4, 0x64, RZ, 0xfc, !PT ;  /* 0x00000064040c7812 */ /* 0x000fe200078efcff */
[----:B------:R-:W-:Y:S01]  /*3b60*/  IMAD.HI.U32 R8, R6, R109, RZ ;  /* 0x0000006d06087227 */ /* 0x000fe200078e00ff */
[----:B------:R-:W-:-:S02]  /*3b70*/  ISETP.GT.U32.AND P6, PT, R0, R115, PT ;  /* 0x000000730000720c */ /* 0x000fc40003fc4070 */
[----:B------:R-:W-:Y:S01]  /*3b80*/  IABS R85, R12 ;  /* 0x0000000c00557213 */ /* 0x000fe20000000000 */
[----:B------:R-:W-:Y:S02]  /*3b90*/  IMAD.MOV R8, RZ, RZ, -R8 ;  /* 0x000000ffff087224 */ /* 0x000fe400078e0a08 */
[--C-:B------:R-:W-:Y:S01]  /*3ba0*/  @!P5 IMAD.IADD R119, R119, 0x1, -R0.reuse ;  /* 0x000000017777d824 */ /* 0x100fe200078e0a00 */
[C---:B------:R-:W-:Y:S01]  /*3bb0*/  ISETP.GT.U32.AND P5, PT, R0.reuse, R111, PT ;  /* 0x0000006f0000720c */ /* 0x040fe20003fa4070 */
[----:B------:R-:W-:Y:S01]  /*3bc0*/  @!P3 IMAD.IADD R113, R113, 0x1, -R0 ;  /* 0x000000017171b824 */ /* 0x000fe200078e0a00 */
[C---:B------:R-:W-:Y:S01]  /*3bd0*/  ISETP.GT.U32.AND P3, PT, R0.reuse, R107, PT ;  /* 0x0000006b0000720c */ /* 0x040fe20003f64070 */
[----:B------:R-:W-:Y:S02]  /*3be0*/  IMAD R109, R0, R8, R109 ;  /* 0x00000008006d7224 */ /* 0x000fe400078e026d */
[----:B------:R-:W-:Y:S01]  /*3bf0*/  @!P1 IMAD.MOV R119, RZ, RZ, -R119 ;  /* 0x000000ffff779224 */ /* 0x000fe200078e0a77 */
[----:B------:R-:W-:Y:S01]  /*3c00*/  ISETP.GE.AND P1, PT, R10, RZ, PT ;  /* 0x000000ff0a00720c */ /* 0x000fe20003f26270 */
[----:B------:R-:W-:Y:S01]  /*3c10*/  IMAD.HI.U32 R9, R6, R103, RZ ;  /* 0x0000006706097227 */ /* 0x000fe200078e00ff */
[----:B------:R-:W-:-:S03]  /*3c20*/  LOP3.LUT R10, R4, 0x74, RZ, 0xfc, !PT ;  /* 0x00000074040a7812 */ /* 0x000fc600078efcff */
[----:B------:R-:W-:Y:S01]  /*3c30*/  IMAD.HI.U32 R8, R6, R105, RZ ;  /* 0x0000006906087227 */ /* 0x000fe200078e00ff */
[----:B------:R-:W-:-:S03]  /*3c40*/  IABS R101, R10 ;  /* 0x0000000a00657213 */ /* 0x000fc60000000000 */
[--C-:B------:R-:W-:Y:S01]  /*3c50*/  @!P6 IMAD.IADD R115, R115, 0x1, -R0.reuse ;  /* 0x000000017373e824 */ /* 0x100fe200078e0a00 */
[C---:B------:R-:W-:Y:S01]  /*3c60*/  ISETP.GT.U32.AND P6, PT, R0.reuse, R109, PT ;  /* 0x0000006d0000720c */ /* 0x040fe20003fc4070 */
[----:B------:R-:W-:Y:S02]  /*3c70*/  IMAD.MOV R9, RZ, RZ, -R9 ;  /* 0x000000ffff097224 */ /* 0x000fe400078e0a09 */
[----:B------:R-:W-:Y:S02]  /*3c80*/  @!P3 IMAD.IADD R107, R107, 0x1, -R0 ;  /* 0x000000016b6bb824 */ /* 0x000fe400078e0a00 */
[----:B------:R-:W-:Y:S02]  /*3c90*/  IMAD.MOV R8, RZ, RZ, -R8 ;  /* 0x000000ffff087224 */ /* 0x000fe400078e0a08 */
[C---:B------:R-:W-:Y:S01]  /*3ca0*/  IMAD R103, R0.reuse, R9, R103 ;  /* 0x0000000900677224 */ /* 0x040fe200078e0267 */
[C---:B------:R-:W-:Y:S01]  /*3cb0*/  ISETP.GT.U32.AND P3, PT, R0.reuse, R107, PT ;  /* 0x0000006b0000720c */ /* 0x040fe20003f64070 */
[----:B------:R-:W-:Y:S01]  /*3cc0*/  IMAD R105, R0, R8, R105 ;  /* 0x0000000800697224 */ /* 0x000fe200078e0269 */
[----:B------:R-:W-:Y:S01]  /*3cd0*/  LOP3.LUT R9, R4, 0x72, RZ, 0xfc, !PT ;  /* 0x0000007204097812 */ /* 0x000fe200078efcff */
[----:B------:R-:W-:-:S03]  /*3ce0*/  IMAD.HI.U32 R8, R6, R101, RZ ;  /* 0x0000006506087227 */ /* 0x000fc600078e00ff */
[----:B------:R-:W-:Y:S01]  /*3cf0*/  IABS R99, R9 ;  /* 0x0000000900637213 */ /* 0x000fe20000000000 */
[----:B------:R-:W-:Y:S02]  /*3d00*/  @!P5 IMAD.IADD R111, R111, 0x1, -R0 ;  /* 0x000000016f6fd824 */ /* 0x000fe400078e0a00 */
[----:B------:R-:W-:Y:S01]  /*3d10*/  @!P2 IMAD.MOV R113, RZ, RZ, -R113 ;  /* 0x000000ffff71a224 */ /* 0x000fe200078e0a71 */
[C---:B------:R-:W-:Y:S01]  /*3d20*/  ISETP.GT.U32.AND P2, PT, R0.reuse, R103, PT ;  /* 0x000000670000720c */ /* 0x040fe20003f44070 */
[----:B------:R-:W-:Y:S01]  /*3d30*/  IMAD.MOV R8, RZ, RZ, -R8 ;  /* 0x000000ffff087224 */ /* 0x000fe200078e0a08 */
[C---:B------:R-:W-:Y:S01]  /*3d40*/  ISETP.GT.U32.AND P5, PT, R0.reuse, R111, PT ;  /* 0x0000006f0000720c */ /* 0x040fe20003fa4070 */
[--C-:B------:R-:W-:Y:S01]  /*3d50*/  @!P6 IMAD.IADD R109, R109, 0x1, -R0.reuse ;  /* 0x000000016d6de824 */ /* 0x100fe200078e0a00 */
[C---:B------:R-:W-:Y:S01]  /*3d60*/  ISETP.GT.U32.AND P6, PT, R0.reuse, R105, PT ;  /* 0x000000690000720c */ /* 0x040fe20003fc4070 */
[C---:B------:R-:W-:Y:S02]  /*3d70*/  IMAD R101, R0.reuse, R8, R101 ;  /* 0x0000000800657224 */ /* 0x040fe400078e0265 */
[----:B------:R-:W-:Y:S01]  /*3d80*/  @!P0 IMAD.MOV R115, RZ, RZ, -R115 ;  /* 0x000000ffff738224 */ /* 0x000fe200078e0a73 */
[C---:B------:R-:W-:Y:S01]  /*3d90*/  ISETP.GT.U32.AND P0, PT, R0.reuse, R109, PT ;  /* 0x0000006d0000720c */ /* 0x040fe20003f04070 */
[----:B------:R-:W-:Y:S01]  /*3da0*/  @!P3 IMAD.IADD R107, R107, 0x1, -R0 ;  /* 0x000000016b6bb824 */ /* 0x000fe200078e0a00 */
[----:B------:R-:W-:Y:S01]  /*3db0*/  ISETP.GT.U32.AND P3, PT, R0, R101, PT ;  /* 0x000000650000720c */ /* 0x000fe20003f64070 */
[----:B------:R-:W-:-:S04]  /*3dc0*/  IMAD.HI.U32 R8, R6, R99, RZ ;  /* 0x0000006306087227 */ /* 0x000fc800078e00ff */
[--C-:B------:R-:W-:Y:S02]  /*3dd0*/  @!P2 IMAD.IADD R103, R103, 0x1, -R0.reuse ;  /* 0x000000016767a824 */ /* 0x100fe400078e0a00 */
[----:B------:R-:W-:Y:S01]  /*3de0*/  @!P5 IMAD.IADD R111, R111, 0x1, -R0 ;  /* 0x000000016f6fd824 */ /* 0x000fe200078e0a00 */
[----:B------:R-:W-:Y:S01]  /*3df0*/  ISETP.GE.AND P5, PT, R11, RZ, PT ;  /* 0x000000ff0b00720c */ /* 0x000fe20003fa6270 */
[----:B------:R-:W-:Y:S01]  /*3e00*/  IMAD.MOV R8, RZ, RZ, -R8 ;  /* 0x000000ffff087224 */ /* 0x000fe200078e0a08 */
[----:B------:R-:W-:Y:S01]  /*3e10*/  ISETP.GT.U32.AND P2, PT, R0, R103, PT ;  /* 0x000000670000720c */ /* 0x000fe20003f44070 */
[--C-:B------:R-:W-:Y:S01]  /*3e20*/  @!P0 IMAD.IADD R109, R109, 0x1, -R0.reuse ;  /* 0x000000016d6d8824 */ /* 0x100fe200078e0a00 */
[----:B------:R-:W-:Y:S01]  /*3e30*/  ISETP.GE.AND P0, PT, R14, RZ, PT ;  /* 0x000000ff0e00720c */ /* 0x000fe20003f06270 */
[----:B------:R-:W-:Y:S01]  /*3e40*/  IMAD R99, R0, R8, R99 ;  /* 0x0000000800637224 */ /* 0x000fe200078e0263 */
[C---:B------:R-:W-:Y:S01]  /*3e50*/  LOP3.LUT R8, R4.reuse, 0x70, RZ, 0xfc, !PT ;  /* 0x0000007004087812 */ /* 0x040fe200078efcff */
[--C-:B------:R-:W-:Y:S01]  /*3e60*/  @!P3 IMAD.IADD R101, R101, 0x1, -R0.reuse ;  /* 0x000000016565b824 */ /* 0x100fe200078e0a00 */
[----:B------:R-:W-:Y:S01]  /*3e70*/  LOP3.LUT R11, R4, 0x6a, RZ, 0xfc, !PT ;  /* 0x0000006a040b7812 */ /* 0x000fe200078efcff */
[--C-:B------:R-:W-:Y:S01]  /*3e80*/  @!P6 IMAD.IADD R105, R105, 0x1, -R0.reuse ;  /* 0x000000016969e824 */ /* 0x100fe200078e0a00 */
[----:B------:R-:W-:Y:S01]  /*3e90*/  IABS R97, R8 ;  /* 0x0000000800617213 */ /* 0x000fe20000000000 */
[----:B------:R-:W-:Y:S01]  /*3ea0*/  @!P1 IMAD.MOV R109, RZ, RZ, -R109 ;  /* 0x000000ffff6d9224 */ /* 0x000fe200078e0a6d */
[----:B------:R-:W-:Y:S01]  /*3eb0*/  ISETP.GT.U32.AND P3, PT, R0, R101, PT ;  /* 0x000000650000720c */ /* 0x000fe20003f64070 */
[----:B------:R-:W-:Y:S01]  /*3ec0*/  @!P5 IMAD.MOV R107, RZ, RZ, -R107 ;  /* 0x000000ffff6bd224 */ /* 0x000fe200078e0a6b */
[----:B------:R-:W-:Y:S01]  /*3ed0*/  ISETP.GE.AND P1, PT, R10, RZ, PT ;  /* 0x000000ff0a00720c */ /* 0x000fe20003f26270 */
[----:B------:R-:W-:Y:S01]  /*3ee0*/  @!P2 IMAD.IADD R103, R103, 0x1, -R0 ;  /* 0x000000016767a824 */ /* 0x000fe200078e0a00 */
[----:B------:R-:W-:Y:S01]  /*3ef0*/  LOP3.LUT R10, R4, 0x6c, RZ, 0xfc, !PT ;  /* 0x0000006c040a7812 */ /* 0x000fe200078efcff */
[----:B------:R-:W-:Y:S01]  /*3f00*/  @!P4 IMAD.MOV R111, RZ, RZ, -R111 ;  /* 0x000000ffff6fc224 */ /* 0x000fe200078e0a6f */
[----:B------:R-:W-:Y:S01]  /*3f10*/  ISETP.GE.AND P5, PT, R8, RZ, PT ;  /* 0x000000ff0800720c */ /* 0x000fe20003fa6270 */
[----:B------:R-:W-:Y:S01]  /*3f20*/  IMAD.HI.U32 R8, R6, R97, RZ ;  /* 0x0000006106087227 */ /* 0x000fe200078e00ff */
[----:B------:R-:W-:-:S02]  /*3f30*/  ISETP.GT.U32.AND P2, PT, R0, R99, PT ;  /* 0x000000630000720c */ /* 0x000fc40003f44070 */
[----:B------:R-:W-:Y:S01]  /*3f40*/  ISETP.GT.U32.AND P4, PT, R0, R105, PT ;  /* 0x000000690000720c */ /* 0x000fe20003f84070 */
[----:B------:R-:W-:Y:S01]  /*3f50*/  @!P0 IMAD.MOV R103, RZ, RZ, -R103 ;  /* 0x000000ffff678224 */ /* 0x000fe200078e0a67 */
[----:B------:R-:W-:Y:S01]  /*3f60*/  ISETP.GE.AND P0, PT, R10, RZ, PT ;  /* 0x000000ff0a00720c */ /* 0x000fe20003f06270 */
[----:B------:R-:W-:Y:S01]  /*3f70*/  @!P3 IMAD.IADD R101, R101, 0x1, -R0 ;  /* 0x000000016565b824 */ /* 0x000fe200078e0a00 */
[----:B------:R-:W-:Y:S01]  /*3f80*/  IABS R93, R10 ;  /* 0x0000000a005d7213 */ /* 0x000fe20000000000 */
[----:B------:R-:W-:Y:S01]  /*3f90*/  IMAD.MOV R10, RZ, RZ, -R8 ;  /* 0x000000ffff0a7224 */ /* 0x000fe200078e0a08 */
[----:B------:R-:W-:Y:S01]  /*3fa0*/  ISETP.GE.AND P6, PT, R13, RZ, PT ;  /* 0x000000ff0d00720c */ /* 0x000fe20003fc6270 */
[----:B------:R-:W-:Y:S01]  /*3fb0*/  @!P1 IMAD.MOV R101, RZ, RZ, -R101 ;  /* 0x000000ffff659224 */ /* 0x000fe200078e0a65 */
[----:B------:R-:W-:Y:S01]  /*3fc0*/  IABS R91, R11 ;  /* 0x0000000b005b7213 */ /* 0x000fe20000000000 */
[----:B------:R-:W-:Y:S01]  /*3fd0*/  IMAD R97, R0, R10, R97 ;  /* 0x0000000a00617224 */ /* 0x000fe200078e0261 */
[----:B------:R-:W-:Y:S01]  /*3fe0*/  ISETP.GE.AND P3, PT, R11, RZ, PT ;  /* 0x000000ff0b00720c */ /* 0x000fe20003f66270 */
[--C-:B------:R-:W-:Y:S01]  /*3ff0*/  @!P2 IMAD.IADD R99, R99, 0x1, -R0.reuse ;  /* 0x000000016363a824 */ /* 0x100fe200078e0a00 */
[----:B------:R-:W-:Y:S01]  /*4000*/  LOP3.LUT R11, R4, 0x66, RZ, 0xfc, !PT ;  /* 0x00000066040b7812 */ /* 0x000fe200078efcff */
[----:B------:R-:W-:Y:S01]  /*4010*/  @!P4 IMAD.IADD R105, R105, 0x1, -R0 ;  /* 0x000000016969c824 */ /* 0x000fe200078e0a00 */
[----:B------:R-:W-:-:S02]  /*4020*/  ISETP.GT.U32.AND P1, PT, R0, R97, PT ;  /* 0x000000610000720c */ /* 0x000fc40003f24070 */
[----:B------:R-:W-:Y:S02]  /*4030*/  ISETP.GE.AND P4, PT, R9, RZ, PT ;  /* 0x000000ff0900720c */ /* 0x000fe40003f86270 */
[----:B------:R-:W-:Y:S01]  /*4040*/  LOP3.LUT R9, R4, 0x6e, RZ, 0xfc, !PT ;  /* 0x0000006e04097812 */ /* 0x000fe200078efcff */
[----:B------:R-:W-:Y:S01]  /*4050*/  @!P6 IMAD.MOV R105, RZ, RZ, -R105 ;  /* 0x000000ffff69e224 */ /* 0x000fe200078e0a69 */
[----:B------:R-:W-:Y:S02]  /*4060*/  ISETP.GT.U32.AND P2, PT, R0, R99, PT ;  /* 0x000000630000720c */ /* 0x000fe40003f44070 */
[----:B------:R-:W-:Y:S02]  /*4070*/  ISETP.GE.AND P6, PT, R9, RZ, PT ;  /* 0x000000ff0900720c */ /* 0x000fe40003fc6270 */
[----:B------:R-:W-:Y:S01]  /*4080*/  IABS R95, R9 ;  /* 0x00000009005f7213 */ /* 0x000fe20000000000 */
[----:B------:R-:W-:Y:S01]  /*4090*/  IMAD.HI.U32 R9, R6, R93, RZ ;  /* 0x0000005d06097227 */ /* 0x000fe200078e00ff */
[----:B------:R-:W-:-:S02]  /*40a0*/  IABS R87, R11 ;  /* 0x0000000b00577213 */ /* 0x000fc40000000000 */
[C---:B------:R-:W-:Y:S01]  /*40b0*/  LOP3.LUT R13, R4.reuse, 0x62, RZ, 0xfc, !PT ;  /* 0x00000062040d7812 */ /* 0x040fe200078efcff */
[----:B------:R-:W-:Y:S01]  /*40c0*/  IMAD.MOV R9, RZ, RZ, -R9 ;  /* 0x000000ffff097224 */ /* 0x000fe200078e0a09 */
[----:B------:R-:W-:Y:S01]  /*40d0*/  LOP3.LUT R14, R4, 0x60, RZ, 0xfc, !PT ;  /* 0x00000060040e7812 */ /* 0x000fe200078efcff */
[--C-:B------:R-:W-:Y:S01]  /*40e0*/  @!P1 IMAD.IADD R97, R97, 0x1, -R0.reuse ;  /* 0x0000000161619824 */ /* 0x100fe200078e0a00 */
[----:B------:R-:W-:Y:S01]  /*40f0*/  IABS R83, R13 ;  /* 0x0000000d00537213 */ /* 0x000fe20000000000 */
[----:B------:R-:W-:Y:S01]  /*4100*/  IMAD.HI.U32 R8, R6, R95, RZ ;  /* 0x0000005f06087227 */ /* 0x000fe200078e00ff */
[----:B------:R-:W-:Y:S02]  /*4110*/  IABS R81, R14 ;  /* 0x0000000e00517213 */ /* 0x000fe40000000000 */
[C---:B------:R-:W-:Y:S01]  /*4120*/  ISETP.GT.U32.AND P1, PT, R0.reuse, R97, PT ;  /* 0x000000610000720c */ /* 0x040fe20003f24070 */
[----:B------:R-:W-:Y:S02]  /*4130*/  @!P2 IMAD.IADD R99, R99, 0x1, -R0 ;  /* 0x000000016363a824 */ /* 0x000fe400078e0a00 */
[----:B------:R-:W-:-:S02]  /*4140*/  IMAD R93, R0, R9, R93 ;  /* 0x00000009005d7224 */ /* 0x000fc400078e025d */
[----:B------:R-:W-:Y:S02]  /*4150*/  IMAD.MOV R10, RZ, RZ, -R8 ;  /* 0x000000ffff0a7224 */ /* 0x000fe400078e0a08 */
[----:B------:R-:W-:-:S04]  /*4160*/  IMAD.HI.U32 R8, R6, R91, RZ ;  /* 0x0000005b06087227 */ /* 0x000fc800078e00ff */
[----:B------:R-:W-:Y:S01]  /*4170*/  @!P4 IMAD.MOV R99, RZ, RZ, -R99 ;  /* 0x000000ffff63c224 */ /* 0x000fe200078e0a63 */
[C---:B------:R-:W-:Y:S01]  /*4180*/  ISETP.GT.U32.AND P4, PT, R0.reuse, R93, PT ;  /* 0x0000005d0000720c */ /* 0x040fe20003f84070 */
[----:B------:R-:W-:Y:S01]  /*4190*/  IMAD R95, R0, R10, R95 ;  /* 0x0000000a005f7224 */ /* 0x000fe200078e025f */
[----:B------:R-:W-:Y:S01]  /*41a0*/  LOP3.LUT R10, R4, 0x68, RZ, 0xfc, !PT ;  /* 0x00000068040a7812 */ /* 0x000fe200078efcff */
[----:B------:R-:W-:Y:S02]  /*41b0*/  IMAD.MOV R8, RZ, RZ, -R8 ;  /* 0x000000ffff087224 */ /* 0x000fe400078e0a08 */
[----:B------:R-:W-:Y:S01]  /*41c0*/  @!P1 IMAD.IADD R97, R97, 0x1, -R0 ;  /* 0x0000000161619824 */ /* 0x000fe200078e0a00 */
[C---:B------:R-:W-:Y:S01]  /*41d0*/  ISETP.GT.U32.AND P2, PT, R0.reuse, R95, PT ;  /* 0x0000005f0000720c */ /* 0x040fe20003f44070 */
[----:B------:R-:W-:Y:S01]  /*41e0*/  IMAD R91, R0, R8, R91 ;  /* 0x00000008005b7224 */ /* 0x000fe200078e025b */
[----:B------:R-:W-:Y:S01]  /*41f0*/  IABS R89, R10 ;  /* 0x0000000a00597213 */ /* 0x000fe20000000000 */
[----:B------:R-:W-:-:S03]  /*4200*/  IMAD.HI.U32 R9, R6, R87, RZ ;  /* 0x0000005706097227 */ /* 0x000fc600078e00ff */
[----:B------:R-:W-:Y:S01]  /*4210*/  ISETP.GT.U32.AND P1, PT, R0, R91, PT ;  /* 0x0000005b0000720c */ /* 0x000fe20003f24070 */
[----:B------:R-:W-:Y:S02]  /*4220*/  @!P4 IMAD.IADD R93, R93, 0x1, -R0 ;  /* 0x000000015d5dc824 */ /* 0x000fe400078e0a00 */
[----:B------:R-:W-:-:S03]  /*4230*/  IMAD.HI.U32 R8, R6, R89, RZ ;  /* 0x0000005906087227 */ /* 0x000fc600078e00ff */
[C---:B------:R-:W-:Y:S01]  /*4240*/  ISETP.GT.U32.AND P4, PT, R0.reuse, R93, PT ;  /* 0x0000005d0000720c */ /* 0x040fe20003f84070 */
[----:B------:R-:W-:Y:S02]  /*4250*/  @!P2 IMAD.IADD R95, R95, 0x1, -R0 ;  /* 0x000000015f5fa824 */ /* 0x000fe400078e0a00 */
[----:B------:R-:W-:Y:S02]  /*4260*/  IMAD.MOV R9, RZ, RZ, -R9 ;  /* 0x000000ffff097224 */ /* 0x000fe400078e0a09 */
[----:B------:R-:W-:Y:S01]  /*4270*/  IMAD.MOV R8, RZ, RZ, -R8 ;  /* 0x000000ffff087224 */ /* 0x000fe200078e0a08 */
[C---:B------:R-:W-:Y:S01]  /*4280*/  ISETP.GT.U32.AND P2, PT, R0.reuse, R95, PT ;  /* 0x0000005f0000720c */ /* 0x040fe20003f44070 */
[----:B------:R-:W-:Y:S02]  /*4290*/  @!P1 IMAD.IADD R91, R91, 0x1, -R0 ;  /* 0x000000015b5b9824 */ /* 0x000fe400078e0a00 */
[C---:B------:R-:W-:Y:S02]  /*42a0*/  IMAD R87, R0.reuse, R9, R87 ;  /* 0x0000000900577224 */ /* 0x040fe400078e0257 */
[C---:B------:R-:W-:Y:S01]  /*42b0*/  IMAD R89, R0.reuse, R8, R89 ;  /* 0x0000000800597224 */ /* 0x040fe200078e0259 */
[----:B------:R-:W-:Y:S01]  /*42c0*/  ISETP.GT.U32.AND P1, PT, R0, R91, PT ;  /* 0x0000005b0000720c */ /* 0x000fe20003f24070 */
[----:B------:R-:W-:-:S04]  /*42d0*/  IMAD.HI.U32 R8, R6, R85, RZ ;  /* 0x0000005506087227 */ /* 0x000fc800078e00ff */
[----:B------:R-:W-:Y:S01]  /*42e0*/  @!P4 IMAD.IADD R93, R93, 0x1, -R0 ;  /* 0x000000015d5dc824 */ /* 0x000fe200078e0a00 */
[----:B------:R-:W-:Y:S01]  /*42f0*/  ISETP.GT.U32.AND P4, PT, R0, R87, PT ;  /* 0x000000570000720c */ /* 0x000fe20003f84070 */
[----:B------:R-:W-:-:S04]  /*4300*/  IMAD.HI.U32 R9, R6, R83, RZ ;  /* 0x0000005306097227 */ /* 0x000fc800078e00ff */
[----:B------:R-:W-:Y:S02]  /*4310*/  IMAD.MOV R8, RZ, RZ, -R8 ;  /* 0x000000ffff087224 */ /* 0x000fe400078e0a08 */
[--C-:B------:R-:W-:Y:S01]  /*4320*/  @!P2 IMAD.IADD R95, R95, 0x1, -R0.reuse ;  /* 0x000000015f5fa824 */ /* 0x100fe200078e0a00 */
[C---:B------:R-:W-:Y:S01]  /*4330*/  ISETP.GT.U32.AND P2, PT, R0.reuse, R89, PT ;  /* 0x000000590000720c */ /* 0x040fe20003f44070 */
[----:B------:R-:W-:Y:S02]  /*4340*/  IMAD.MOV R9, RZ, RZ, -R9 ;  /* 0x000000ffff097224 */ /* 0x000fe400078e0a09 */
[C---:B------:R-:W-:Y:S02]  /*4350*/  IMAD R85, R0.reuse, R8, R85 ;  /* 0x0000000800557224 */ /* 0x040fe400078e0255 */
[C---:B------:R-:W-:Y:S02]  /*4360*/  IMAD R83, R0.reuse, R9, R83 ;  /* 0x0000000900537224 */ /* 0x040fe400078e0253 */
[--C-:B------:R-:W-:Y:S01]  /*4370*/  @!P1 IMAD.IADD R91, R91, 0x1, -R0.reuse ;  /* 0x000000015b5b9824 */ /* 0x100fe200078e0a00 */
[----:B------:R-:W-:Y:S01]  /*4380*/  ISETP.GT.U32.AND P1, PT, R0, R85, PT ;  /* 0x000000550000720c */ /* 0x000fe20003f24070 */
[----:B------:R-:W-:-:S02]  /*4390*/  @!P4 IMAD.IADD R87, R87, 0x1, -R0 ;  /* 0x000000015757c824 */ /* 0x000fc400078e0a00 */
[----:B------:R-:W-:Y:S01]  /*43a0*/  @!P3 IMAD.MOV R91, RZ, RZ, -R91 ;  /* 0x000000ffff5bb224 */ /* 0x000fe200078e0a5b */
[C---:B------:R-:W-:Y:S01]  /*43b0*/  ISETP.GT.U32.AND P3, PT, R0.reuse, R83, PT ;  /* 0x000000530000720c */ /* 0x040fe20003f64070 */
[----:B------:R-:W-:Y:S01]  /*43c0*/  @!P5 IMAD.MOV R97, RZ, RZ, -R97 ;  /* 0x000000ffff61d224 */ /* 0x000fe200078e0a61 */
[----:B------:R-:W-:Y:S01]  /*43d0*/  ISETP.GT.U32.AND P4, PT, R0, R87, PT ;  /* 0x000000570000720c */ /* 0x000fe20003f84070 */
[----:B------:R-:W-:Y:S01]  /*43e0*/  @!P2 IMAD.IADD R89, R89, 0x1, -R0 ;  /* 0x000000015959a824 */ /* 0x000fe200078e0a00 */
[----:B------:R-:W-:Y:S01]  /*43f0*/  ISETP.GE.AND P5, PT, R10, RZ, PT ;  /* 0x000000ff0a00720c */ /* 0x000fe20003fa6270 */
[----:B------:R-:W-:Y:S01]  /*4400*/  IMAD.HI.U32 R8, R6, R81, RZ ;  /* 0x0000005106087227 */ /* 0x000fe200078e00ff */
[----:B------:R-:W-:Y:S02]  /*4410*/  LOP3.LUT R10, R4, 0x5e, RZ, 0xfc, !PT ;  /* 0x0000005e040a7812 */ /* 0x000fe400078efcff */
[----:B------:R-:W-:Y:S01]  /*4420*/  ISETP.GE.AND P2, PT, R11, RZ, PT ;  /* 0x000000ff0b00720c */ /* 0x000fe20003f46270 */
[----:B------:R-:W-:Y:S01]  /*4430*/  @!P6 IMAD.MOV R95, RZ, RZ, -R95 ;  /* 0x000000ffff5fe224 */ /* 0x000fe200078e0a5f */
[----:B------:R-:W-:Y:S01]  /*4440*/  ISETP.GT.U32.AND P6, PT, R0, R89, PT ;  /* 0x000000590000720c */ /* 0x000fe20003fc4070 */
[----:B------:R-:W-:Y:S01]  /*4450*/  IMAD.MOV R8, RZ, RZ, -R8 ;  /* 0x000000ffff087224 */ /* 0x000fe200078e0a08 */
[----:B------:R-:W-:Y:S01]  /*4460*/  IABS R79, R10 ;  /* 0x0000000a004f7213 */ /* 0x000fe20000000000 */
[--C-:B------:R-:W-:Y:S01]  /*4470*/  @!P1 IMAD.IADD R85, R85, 0x1, -R0.reuse ;  /* 0x0000000155559824 */ /* 0x100fe200078e0a00 */
[----:B------:R-:W-:Y:S01]  /*4480*/  LOP3.LUT R11, R4, 0x5c, RZ, 0xfc, !PT ;  /* 0x0000005c040b7812 */ /* 0x000fe200078efcff */
[----:B------:R-:W-:Y:S01]  /*4490*/  IMAD R81, R0, R8, R81 ;  /* 0x0000000800517224 */ /* 0x000fe200078e0251 */
[----:B------:R-:W-:Y:S01]  /*44a0*/  ISETP.GE.AND P1, PT, R14, RZ, PT ;  /* 0x000000ff0e00720c */ /* 0x000fe20003f26270 */
[----:B------:R-:W-:Y:S01]  /*44b0*/  @!P3 IMAD.IADD R83, R83, 0x1, -R0 ;  /* 0x000000015353b824 */ /* 0x000fe200078e0a00 */
[----:B------:R-:W-:Y:S01]  /*44c0*/  ISETP.GT.U32.AND P3, PT, R0, R85, PT ;  /* 0x000000550000720c */ /* 0x000fe20003f64070 */
[----:B------:R-:W-:Y:S01]  /*44d0*/  IMAD.HI.U32 R8, R6, R79, RZ ;  /* 0x0000004f06087227 */ /* 0x000fe200078e00ff */
[----:B------:R-:W-:-:S02]  /*44e0*/  IABS R77, R11 ;  /* 0x0000000b004d7213 */ /* 0x000fc40000000000 */
[----:B------:R-:W-:Y:S01]  /*44f0*/  LOP3.LUT R14, R4, 0x46, RZ, 0xfc, !PT ;  /* 0x00000046040e7812 */ /* 0x000fe200078efcff */
[----:B------:R-:W-:Y:S01]  /*4500*/  @!P4 IMAD.IADD R87, R87, 0x1, -R0 ;  /* 0x000000015757c824 */ /* 0x000fe200078e0a00 */
[C---:B------:R-:W-:Y:S01]  /*4510*/  ISETP.GT.U32.AND P4, PT, R0.reuse, R81, PT ;  /* 0x000000510000720c */ /* 0x040fe20003f84070 */
[----:B------:R-:W-:Y:S01]  /*4520*/  IMAD.MOV R9, RZ, RZ, -R8 ;  /* 0x000000ffff097224 */ /* 0x000fe200078e0a08 */
[----:B------:R-:W-:Y:S01]  /*4530*/  IABS R55, R14 ;  /* 0x0000000e00377213 */ /* 0x000fe20000000000 */
[--C-:B------:R-:W-:Y:S01]  /*4540*/  @!P6 IMAD.IADD R89, R89, 0x1, -R0.reuse ;  /* 0x000000015959e824 */ /* 0x100fe200078e0a00 */
[----:B------:R-:W-:Y:S01]  /*4550*/  ISETP.GE.AND P6, PT, R13, RZ, PT ;  /* 0x000000ff0d00720c */ /* 0x000fe20003fc6270 */
[----:B------:R-:W-:Y:S01]  /*4560*/  IMAD R79, R0, R9, R79 ;  /* 0x00000009004f7224 */ /* 0x000fe200078e024f */
[----:B------:R-:W-:Y:S01]  /*4570*/  LOP3.LUT R13, R4, 0x58, RZ, 0xfc, !PT ;  /* 0x00000058040d7812 */ /* 0x000fe200078efcff */
[----:B------:R-:W-:Y:S01]  /*4580*/  @!P5 IMAD.MOV R89, RZ, RZ, -R89 ;  /* 0x000000ffff59d224 */ /* 0x000fe200078e0a59 */
[C---:B------:R-:W-:Y:S01]  /*4590*/  ISETP.GT.U32.AND P5, PT, R0.reuse, R83, PT ;  /* 0x000000530000720c */ /* 0x040fe20003fa4070 */
[--C-:B------:R-:W-:Y:S01]  /*45a0*/  @!P3 IMAD.IADD R85, R85, 0x1, -R0.reuse ;  /* 0x000000015555b824 */ /* 0x100fe200078e0a00 */
[----:B------:R-:W-:Y:S01]  /*45b0*/  ISETP.GT.U32.AND P3, PT, R0, R79, PT ;  /* 0x0000004f0000720c */ /* 0x000fe20003f64070 */
[----:B------:R-:W-:Y:S01]  /*45c0*/  @!P0 IMAD.MOV R93, RZ, RZ, -R93 ;  /* 0x000000ffff5d8224 */ /* 0x000fe200078e0a5d */
[----:B------:R-:W-:Y:S01]  /*45d0*/  ISETP.GE.AND P0, PT, R12, RZ, PT ;  /* 0x000000ff0c00720c */ /* 0x000fe20003f06270 */
[----:B------:R-:W-:Y:S01]  /*45e0*/  @!P4 IMAD.IADD R81, R81, 0x1, -R0 ;  /* 0x000000015151c824 */ /* 0x000fe200078e0a00 */
[----:B------:R-:W-:Y:S01]  /*45f0*/  LOP3.LUT R12, R4, 0x5a, RZ, 0xfc, !PT ;  /* 0x0000005a040c7812 */ /* 0x000fe200078efcff */
[----:B------:R-:W-:Y:S01]  /*4600*/  IMAD.HI.U32 R8, R6, R77, RZ ;  /* 0x0000004d06087227 */ /* 0x000fe200078e00ff */
[----:B------:R-:W-:-:S02]  /*4610*/  IABS R73, R13 ;  /* 0x0000000d00497213 */ /* 0x000fc40000000000 */
[----:B------:R-:W-:Y:S01]  /*4620*/  ISETP.GT.U32.AND P4, PT, R0, R81, PT ;  /* 0x000000510000720c */ /* 0x000fe20003f84070 */
[----:B------:R-:W-:Y:S01]  /*4630*/  IMAD.MOV R8, RZ, RZ, -R8 ;  /* 0x000000ffff087224 */ /* 0x000fe200078e0a08 */
[----:B------:R-:W-:Y:S01]  /*4640*/  IABS R75, R12 ;  /* 0x0000000c004b7213 */ /* 0x000fe20000000000 */
[--C-:B------:R-:W-:Y:S01]  /*4650*/  @!P5 IMAD.IADD R83, R83, 0x1, -R0.reuse ;  /* 0x000000015353d824 */ /* 0x100fe200078e0a00 */
[----:B------:R-:W-:Y:S01]  /*4660*/  ISETP.GE.AND P5, PT, R10, RZ, PT ;  /* 0x000000ff0a00720c */ /* 0x000fe20003fa6270 */
[----:B------:R-:W-:Y:S01]  /*4670*/  IMAD R77, R0, R8, R77 ;  /* 0x00000008004d7224 */ /* 0x000fe200078e024d */
[----:B------:R-:W-:Y:S01]  /*4680*/  LOP3.LUT R10, R4, 0x56, RZ, 0xfc, !PT ;  /* 0x00000056040a7812 */ /* 0x000fe200078efcff */
[----:B------:R-:W-:Y:S01]  /*4690*/  @!P3 IMAD.IADD R79, R79, 0x1, -R0 ;  /* 0x000000014f4fb824 */ /* 0x000fe200078e0a00 */
[----:B------:R-:W-:Y:S01]  /*46a0*/  ISETP.GE.AND P3, PT, R11, RZ, PT ;  /* 0x000000ff0b00720c */ /* 0x000fe20003f66270 */
[----:B------:R-:W-:Y:S01]  /*46b0*/  IMAD.HI.U32 R8, R6, R75, RZ ;  /* 0x0000004b06087227 */ /* 0x000fe200078e00ff */
[----:B------:R-:W-:-:S02]  /*46c0*/  IABS R71, R10 ;  /* 0x0000000a00477213 */ /* 0x000fc40000000000 */
[----:B------:R-:W-:Y:S01]  /*46d0*/  LOP3.LUT R11, R4, 0x54, RZ, 0xfc, !PT ;  /* 0x00000054040b7812 */ /* 0x000fe200078efcff */
[----:B------:R-:W-:Y:S01]  /*46e0*/  @!P2 IMAD.MOV R87, RZ, RZ, -R87 ;  /* 0x000000ffff57a224 */ /* 0x000fe200078e0a57 */
[C---:B------:R-:W-:Y:S01]  /*46f0*/  ISETP.GT.U32.AND P2, PT, R0.reuse, R79, PT ;  /* 0x0000004f0000720c */ /* 0x040fe20003f44070 */
[----:B------:R-:W-:Y:S01]  /*4700*/  IMAD.MOV R8, RZ, RZ, -R8 ;  /* 0x000000ffff087224 */ /* 0x000fe200078e0a08 */
[----:B------:R-:W-:Y:S01]  /*4710*/  IABS R69, R11 ;  /* 0x0000000b00457213 */ /* 0x000fe20000000000 */
[----:B------:R-:W-:Y:S01]  /*4720*/  @!P4 IMAD.IADD R81, R81, 0x1, -R0 ;  /* 0x000000015151c824 */ /* 0x000fe200078e0a00 */
[C---:B------:R-:W-:Y:S01]  /*4730*/  ISETP.GT.U32.AND P4, PT, R0.reuse, R77, PT ;  /* 0x0000004d0000720c */ /* 0x040fe20003f84070 */
[----:B------:R-:W-:Y:S02]  /*4740*/  IMAD R75, R0, R8, R75 ;  /* 0x00000008004b7224 */ /* 0x000fe400078e024b */
[----:B------:R-:W-:-:S04]  /*4750*/  IMAD.HI.U32 R8, R6, R71, RZ ;  /* 0x0000004706087227 */ /* 0x000fc800078e00ff */
[----:B------:R-:W-:Y:S02]  /*4760*/  IMAD.MOV R8, RZ, RZ, -R8 ;  /* 0x000000ffff087224 */ /* 0x000fe400078e0a08 */
[----:B------:R-:W-:-:S04]  /*4770*/  IMAD.HI.U32 R9, R6, R73, RZ ;  /* 0x0000004906097227 */ /* 0x000fc800078e00ff */
[--C-:B------:R-:W-:Y:S01]  /*4780*/  @!P2 IMAD.IADD R79, R79, 0x1, -R0.reuse ;  /* 0x000000014f4fa824 */ /* 0x100fe200078e0a00 */
[----:B------:R-:W-:Y:S01]  /*4790*/  ISETP.GE.AND P2, PT, R13, RZ, PT ;  /* 0x000000ff0d00720c */ /* 0x000fe20003f46270 */
[----:B------:R-:W-:Y:S01]  /*47a0*/  IMAD R71, R0, R8, R71 ;  /* 0x0000000800477224 */ /* 0x000fe200078e0247 */
[----:B------:R-:W-:Y:S01]  /*47b0*/  LOP3.LUT R13, R4, 0x48, RZ, 0xfc, !PT ;  /* 0x00000048040d7812 */ /* 0x000fe200078efcff */
[----:B------:R-:W-:Y:S02]  /*47c0*/  IMAD.MOV R9, RZ, RZ, -R9 ;  /* 0x000000ffff097224 */ /* 0x000fe400078e0a09 */
[----:B------:R-:W-:Y:S01]  /*47d0*/  @!P4 IMAD.IADD R77, R77, 0x1, -R0 ;  /* 0x000000014d4dc824 */ /* 0x000fe200078e0a00 */
[C---:B------:R-:W-:Y:S01]  /*47e0*/  ISETP.GT.U32.AND P4, PT, R0.reuse, R75, PT ;  /* 0x0000004b0000720c */ /* 0x040fe20003f84070 */
[----:B------:R-:W-:Y:S01]  /*47f0*/  @!P5 IMAD.MOV R79, RZ, RZ, -R79 ;  /* 0x000000ffff4fd224 */ /* 0x000fe200078e0a4f */
[C---:B------:R-:W-:Y:S01]  /*4800*/  ISETP.GT.U32.AND P5, PT, R0.reuse, R71, PT ;  /* 0x000000470000720c */ /* 0x040fe20003fa4070 */
[----:B------:R-:W-:Y:S01]  /*4810*/  IMAD R73, R0, R9, R73 ;  /* 0x0000000900497224 */ /* 0x000fe200078e0249 */
[----:B------:R-:W-:Y:S01]  /*4820*/  IABS R57, R13 ;  /* 0x0000000d00397213 */ /* 0x000fe20000000000 */
[----:B------:R-:W-:-:S04]  /*4830*/  IMAD.HI.U32 R9, R6, R69, RZ ;  /* 0x0000004506097227 */ /* 0x000fc800078e00ff */
[----:B------:R-:W-:Y:S02]  /*4840*/  IMAD.MOV R9, RZ, RZ, -R9 ;  /* 0x000000ffff097224 */ /* 0x000fe400078e0a09 */
[----:B------:R-:W-:Y:S01]  /*4850*/  @!P6 IMAD.MOV R83, RZ, RZ, -R83 ;  /* 0x000000ffff53e224 */ /* 0x000fe200078e0a53 */
[C---:B------:R-:W-:Y:S01]  /*4860*/  ISETP.GT.U32.AND P6, PT, R0.reuse, R73, PT ;  /* 0x000000490000720c */ /* 0x040fe20003fc4070 */
[----:B------:R-:W-:Y:S01]  /*4870*/  IMAD R69, R0, R9, R69 ;  /* 0x0000000900457224 */ /* 0x000fe200078e0245 */
[----:B------:R-:W-:Y:S01]  /*4880*/  LOP3.LUT R9, R4, 0x52, RZ, 0xfc, !PT ;  /* 0x0000005204097812 */ /* 0x000fe200078efcff */
[--C-:B------:R-:W-:Y:S02]  /*4890*/  @!P4 IMAD.IADD R75, R75, 0x1, -R0.reuse ;  /* 0x000000014b4bc824 */ /* 0x100fe400078e0a00 */
[----:B------:R-:W-:Y:S01]  /*48a0*/  @!P5 IMAD.IADD R71, R71, 0x1, -R0 ;  /* 0x000000014747d824 */ /* 0x000fe200078e0a00 */
[----:B------:R-:W-:Y:S01]  /*48b0*/  IABS R67, R9 ;  /* 0x0000000900437213 */ /* 0x000fe20000000000 */
[----:B------:R-:W-:Y:S01]  /*48c0*/  @!P0 IMAD.MOV R85, RZ, RZ, -R85 ;  /* 0x000000ffff558224 */ /* 0x000fe200078e0a55 */
[C---:B------:R-:W-:Y:S01]  /*48d0*/  ISETP.GT.U32.AND P4, PT, R0.reuse, R75, PT ;  /* 0x0000004b0000720c */ /* 0x040fe20003f84070 */
[----:B------:R-:W-:Y:S01]  /*48e0*/  @!P1 IMAD.MOV R81, RZ, RZ, -R81 ;  /* 0x000000ffff519224 */ /* 0x000fe200078e0a51 */
[----:B------:R-:W-:Y:S01]  /*48f0*/  ISETP.GT.U32.AND P5, PT, R0, R71, PT ;  /* 0x000000470000720c */ /* 0x000fe20003fa4070 */
[----:B------:R-:W-:Y:S01]  /*4900*/  IMAD.HI.U32 R8, R6, R67, RZ ;  /* 0x0000004306087227 */ /* 0x000fe200078e00ff */
[----:B------:R-:W-:-:S02]  /*4910*/  ISETP.GT.U32.AND P0, PT, R0, R77, PT ;  /* 0x0000004d0000720c */ /* 0x000fc40003f04070 */
[----:B------:R-:W-:Y:S01]  /*4920*/  ISETP.GE.AND P1, PT, R12, RZ, PT ;  /* 0x000000ff0c00720c */ /* 0x000fe20003f26270 */
[----:B------:R-:W-:Y:S01]  /*4930*/  IMAD.MOV R8, RZ, RZ, -R8 ;  /* 0x000000ffff087224 */ /* 0x000fe200078e0a08 */
[----:B------:R-:W-:Y:S01]  /*4940*/  LOP3.LUT R12, R4, 0x4a, RZ, 0xfc, !PT ;  /* 0x0000004a040c7812 */ /* 0x000fe200078efcff */
[--C-:B------:R-:W-:Y:S02]  /*4950*/  @!P6 IMAD.IADD R73, R73, 0x1, -R0.reuse ;  /* 0x000000014949e824 */ /* 0x100fe400078e0a00 */
[C---:B------:R-:W-:Y:S01]  /*4960*/  IMAD R67, R0.reuse, R8, R67 ;  /* 0x0000000800437224 */ /* 0x040fe200078e0243 */
[----:B------:R-:W-:Y:S01]  /*4970*/  IABS R59, R12 ;  /* 0x0000000c003b7213 */ /* 0x000fe20000000000 */
[--C-:B------:R-:W-:Y:S01]  /*4980*/  @!P4 IMAD.IADD R75, R75, 0x1, -R0.reuse ;  /* 0x000000014b4bc824 */ /* 0x100fe200078e0a00 */
[C---:B------:R-:W-:Y:S01]  /*4990*/  ISETP.GT.U32.AND P6, PT, R0.reuse, R73, PT ;  /* 0x000000490000720c */ /* 0x040fe20003fc4070 */
[--C-:B------:R-:W-:Y:S01]  /*49a0*/  @!P5 IMAD.IADD R71, R71, 0x1, -R0.reuse ;  /* 0x000000014747d824 */ /* 0x100fe200078e0a00 */
[----:B------:R-:W-:Y:S01]  /*49b0*/  ISETP.GE.AND P4, PT, R11, RZ, PT ;  /* 0x000000ff0b00720c */ /* 0x000fe20003f86270 */
[----:B------:R-:W-:Y:S01]  /*49c0*/  @!P0 IMAD.IADD R77, R77, 0x1, -R0 ;  /* 0x000000014d4d8824 */ /* 0x000fe200078e0a00 */
[----:B------:R-:W-:Y:S01]  /*49d0*/  ISETP.GT.U32.AND P5, PT, R0, R67, PT ;  /* 0x000000430000720c */ /* 0x000fe20003fa4070 */
[----:B------:R-:W-:Y:S01]  /*49e0*/  @!P1 IMAD.MOV R75, RZ, RZ, -R75 ;  /* 0x000000ffff4b9224 */ /* 0x000fe200078e0a4b */
[----:B------:R-:W-:Y:S01]  /*49f0*/  LOP3.LUT R11, R4, 0x4e, RZ, 0xfc, !PT ;  /* 0x0000004e040b7812 */ /* 0x000fe200078efcff */
[----:B------:R-:W-:Y:S01]  /*4a00*/  @!P3 IMAD.MOV R77, RZ, RZ, -R77 ;  /* 0x000000ffff4db224 */ /* 0x000fe200078e0a4d */
[----:B------:R-:W-:-:S02]  /*4a10*/  ISETP.GE.AND P0, PT, R10, RZ, PT ;  /* 0x000000ff0a00720c */ /* 0x000fc40003f06270 */
[----:B------:R-:W-:Y:S02]  /*4a20*/  LOP3.LUT R10, R4, 0x50, RZ, 0xfc, !PT ;  /* 0x00000050040a7812 */ /* 0x000fe400078efcff */
[----:B------:R-:W-:Y:S01]  /*4a30*/  IABS R63, R11 ;  /* 0x0000000b003f7213 */ /* 0x000fe20000000000 */
[--C-:B------:R-:W-:Y:S01]  /*4a40*/  @!P6 IMAD.IADD R73, R73, 0x1, -R0.reuse ;  /* 0x000000014949e824 */ /* 0x100fe200078e0a00 */
[----:B------:R-:W-:Y:S02]  /*4a50*/  IABS R65, R10 ;  /* 0x0000000a00417213 */ /* 0x000fe40000000000 */
[----:B------:R-:W-:Y:S01]  /*4a60*/  ISETP.GT.U32.AND P3, PT, R0, R69, PT ;  /* 0x000000450000720c */ /* 0x000fe20003f64070 */
[----:B------:R-:W-:Y:S01]  /*4a70*/  IMAD.HI.U32 R8, R6, R63, RZ ;  /* 0x0000003f06087227 */ /* 0x000fe200078e00ff */
[----:B------:R-:W-:Y:S02]  /*4a80*/  ISETP.GE.AND P1, PT, R10, RZ, PT ;  /* 0x000000ff0a00720c */ /* 0x000fe40003f26270 */
[----:B------:R-:W-:Y:S01]  /*4a90*/  LOP3.LUT R10, R4, 0x4c, RZ, 0xfc, !PT ;  /* 0x0000004c040a7812 */ /* 0x000fe200078efcff */
[----:B------:R-:W-:Y:S01]  /*4aa0*/  @!P5 IMAD.IADD R67, R67, 0x1, -R0 ;  /* 0x000000014343d824 */ /* 0x000fe200078e0a00 */
[----:B------:R-:W-:Y:S01]  /*4ab0*/  ISETP.GE.AND P6, PT, R9, RZ, PT ;  /* 0x000000ff0900720c */ /* 0x000fe20003fc6270 */
[----:B------:R-:W-:Y:S01]  /*4ac0*/  IMAD.MOV R8, RZ, RZ, -R8 ;  /* 0x000000ffff087224 */ /* 0x000fe200078e0a08 */
[----:B------:R-:W-:Y:S01]  /*4ad0*/  IABS R61, R10 ;  /* 0x0000000a003d7213 */ /* 0x000fe20000000000 */
[----:B------:R-:W-:Y:S01]  /*4ae0*/  @!P2 IMAD.MOV R73, RZ, RZ, -R73 ;  /* 0x000000ffff49a224 */ /* 0x000fe200078e0a49 */
[C---:B------:R-:W-:Y:S01]  /*4af0*/  ISETP.GT.U32.AND P2, PT, R0.reuse, R67, PT ;  /* 0x000000430000720c */ /* 0x040fe20003f44070 */
[----:B------:R-:W-:-:S02]  /*4b00*/  IMAD R63, R0, R8, R63 ;  /* 0x00000008003f7224 */ /* 0x000fc400078e023f */
[----:B------:R-:W-:-:S03]  /*4b10*/  IMAD.HI.U32 R8, R6, R61, RZ ;  /* 0x0000003d06087227 */ /* 0x000fc600078e00ff */
[----:B------:R-:W-:Y:S01]  /*4b20*/  ISETP.GT.U32.AND P5, PT, R0, R63, PT ;  /* 0x0000003f0000720c */ /* 0x000fe20003fa4070 */
[----:B------:R-:W-:Y:S02]  /*4b30*/  @!P3 IMAD.IADD R69, R69, 0x1, -R0 ;  /* 0x000000014545b824 */ /* 0x000fe400078e0a00 */
[----:B------:R-:W-:Y:S02]  /*4b40*/  IMAD.MOV R8, RZ, RZ, -R8 ;  /* 0x000000ffff087224 */ /* 0x000fe400078e0a08 */
[----:B------:R-:W-:Y:S01]  /*4b50*/  IMAD.HI.U32 R9, R6, R65, RZ ;  /* 0x0000004106097227 */ /* 0x000fe200078e00ff */
[----:B------:R-:W-:-:S03]  /*4b60*/  ISETP.GT.U32.AND P3, PT, R0, R69, PT ;  /* 0x000000450000720c */ /* 0x000fc60003f64070 */
[C---:B------:R-:W-:Y:S02]  /*4b70*/  IMAD R61, R0.reuse, R8, R61 ;  /* 0x00000008003d7224 */ /* 0x040fe400078e023d */
[----:B------:R-:W-:Y:S02]  /*4b80*/  IMAD.MOV R9, RZ, RZ, -R9 ;  /* 0x000000ffff097224 */ /* 0x000fe400078e0a09 */
[----:B------:R-:W-:Y:S01]  /*4b90*/  @!P2 IMAD.IADD R67, R67, 0x1, -R0 ;  /* 0x000000014343a824 */ /* 0x000fe200078e0a00 */
[C---:B------:R-:W-:Y:S01]  /*4ba0*/  ISETP.GT.U32.AND P2, PT, R0.reuse, R61, PT ;  /* 0x0000003d0000720c */ /* 0x040fe20003f44070 */
[----:B------:R-:W-:Y:S02]  /*4bb0*/  IMAD R65, R0, R9, R65 ;  /* 0x0000000900417224 */ /* 0x000fe400078e0241 */
[----:B------:R-:W-:-:S04]  /*4bc0*/  IMAD.HI.U32 R9, R6, R59, RZ ;  /* 0x0000003b06097227 */ /* 0x000fc800078e00ff */
[----:B------:R-:W-:-:S04]  /*4bd0*/  IMAD.HI.U32 R8, R6, R57, RZ ;  /* 0x0000003906087227 */ /* 0x000fc800078e00ff */
[----:B------:R-:W-:Y:S02]  /*4be0*/  IMAD.MOV R9, RZ, RZ, -R9 ;  /* 0x000000ffff097224 */ /* 0x000fe400078e0a09 */
[----:B------:R-:W-:Y:S02]  /*4bf0*/  IMAD.MOV R8, RZ, RZ, -R8 ;  /* 0x000000ffff087224 */ /* 0x000fe400078e0a08 */
[--C-:B------:R-:W-:Y:S01]  /*4c00*/  @!P3 IMAD.IADD R69, R69, 0x1, -R0.reuse ;  /* 0x000000014545b824 */ /* 0x100fe200078e0a00 */
[C---:B------:R-:W-:Y:S01]  /*4c10*/  ISETP.GT.U32.AND P3, PT, R0.reuse, R65, PT ;  /* 0x000000410000720c */ /* 0x040fe20003f64070 */
[C---:B------:R-:W-:Y:S02]  /*4c20*/  IMAD R59, R0.reuse, R9, R59 ;  /* 0x00000009003b7224 */ /* 0x040fe400078e023b */
[C---:B------:R-:W-:Y:S02]  /*4c30*/  IMAD R57, R0.reuse, R8, R57 ;  /* 0x0000000800397224 */ /* 0x040fe400078e0239 */
[----:B------:R-:W-:Y:S01]  /*4c40*/  @!P6 IMAD.MOV R67, RZ, RZ, -R67 ;  /* 0x000000ffff43e224 */ /* 0x000fe200078e0a43 */
[C---:B------:R-:W-:Y:S01]  /*4c50*/  ISETP.GT.U32.AND P6, PT, R0.reuse, R59, PT ;  /* 0x0000003b0000720c */ /* 0x040fe20003fc4070 */
[--C-:B------:R-:W-:Y:S01]  /*4c60*/  @!P2 IMAD.IADD R61, R61, 0x1, -R0.reuse ;  /* 0x000000013d3da824 */ /* 0x100fe200078e0a00 */
[----:B------:R-:W-:Y:S01]  /*4c70*/  ISETP.GT.U32.AND P2, PT, R0, R57, PT ;  /* 0x000000390000720c */ /* 0x000fe20003f44070 */
[----:B------:R-:W-:-:S02]  /*4c80*/  @!P5 IMAD.IADD R63, R63, 0x1, -R0 ;  /* 0x000000013f3fd824 */ /* 0x000fc400078e0a00 */
[----:B------:R-:W-:-:S03]  /*4c90*/  IMAD.HI.U32 R9, R6, R55, RZ ;  /* 0x0000003706097227 */ /* 0x000fc600078e00ff */
[----:B------:R-:W-:Y:S01]  /*4ca0*/  ISETP.GT.U32.AND P5, PT, R0, R63, PT ;  /* 0x0000003f0000720c */ /* 0x000fe20003fa4070 */
[--C-:B------:R-:W-:Y:S01]  /*4cb0*/  @!P3 IMAD.IADD R65, R65, 0x1, -R0.reuse ;  /* 0x000000014141b824 */ /* 0x100fe200078e0a00 */
[----:B------:R-:W-:Y:S01]  /*4cc0*/  ISETP.GE.AND P3, PT, R11, RZ, PT ;  /* 0x000000ff0b00720c */ /* 0x000fe20003f66270 */
[----:B------:R-:W-:Y:S01]  /*4cd0*/  @!P0 IMAD.MOV R71, RZ, RZ, -R71 ;  /* 0x000000ffff478224 */ /* 0x000fe200078e0a47 */
[----:B------:R-:W-:Y:S01]  /*4ce0*/  LOP3.LUT R11, R4, 0x44, RZ, 0xfc, !PT ;  /* 0x00000044040b7812 */ /* 0x000fe200078efcff */
[--C-:B------:R-:W-:Y:S01]  /*4cf0*/  @!P6 IMAD.IADD R59, R59, 0x1, -R0.reuse ;  /* 0x000000013b3be824 */ /* 0x100fe200078e0a00 */
[C---:B------:R-:W-:Y:S01]  /*4d00*/  ISETP.GT.U32.AND P6, PT, R0.reuse, R61, PT ;  /* 0x0000003d0000720c */ /* 0x040fe20003fc4070 */
[----:B------:R-:W-:Y:S01]  /*4d10*/  @!P2 IMAD.IADD R57, R57, 0x1, -R0 ;  /* 0x000000013939a824 */ /* 0x000fe200078e0a00 */
[----:B------:R-:W-:Y:S01]  /*4d20*/  IABS R53, R11 ;  /* 0x0000000b00357213 */ /* 0x000fe20000000000 */
[----:B------:R-:W-:Y:S01]  /*4d30*/  IMAD.MOV R9, RZ, RZ, -R9 ;  /* 0x000000ffff097224 */ /* 0x000fe200078e0a09 */
[C---:B------:R-:W-:Y:S01]  /*4d40*/  ISETP.GT.U32.AND P0, PT, R0.reuse, R65, PT ;  /* 0x000000410000720c */ /* 0x040fe20003f04070 */
[----:B------:R-:W-:Y:S01]  /*4d50*/  @!P4 IMAD.MOV R69, RZ, RZ, -R69 ;  /* 0x000000ffff45c224 */ /* 0x000fe200078e0a45 */
[----:B------:R-:W-:Y:S01]  /*4d60*/  ISETP.GT.U32.AND P2, PT, R0, R57, PT ;  /* 0x000000390000720c */ /* 0x000fe20003f44070 */
[----:B------:R-:W-:Y:S01]  /*4d70*/  IMAD.HI.U32 R8, R6, R53, RZ ;  /* 0x0000003506087227 */ /* 0x000fe200078e00ff */
[----:B------:R-:W-:-:S03]  /*4d80*/  ISETP.GE.AND P4, PT, R10, RZ, PT ;  /* 0x000000ff0a00720c */ /* 0x000fc60003f86270 */
[C---:B------:R-:W-:Y:S02]  /*4d90*/  IMAD R55, R0.reuse, R9, R55 ;  /* 0x0000000900377224 */ /* 0x040fe400078e0237 */
[----:B------:R-:W-:Y:S02]  /*4da0*/  IMAD.MOV R8, RZ, RZ, -R8 ;  /* 0x000000ffff087224 */ /* 0x000fe400078e0a08 */
[--C-:B------:R-:W-:Y:S01]  /*4db0*/  @!P6 IMAD.IADD R61, R61, 0x1, -R0.reuse ;  /* 0x000000013d3de824 */ /* 0x100fe200078e0a00 */
[C---:B------:R-:W-:Y:S01]  /*4dc0*/  ISETP.GT.U32.AND P6, PT, R0.reuse, R55, PT ;  /* 0x000000370000720c */ /* 0x040fe20003fc4070 */
[C---:B------:R-:W-:Y:S02]  /*4dd0*/  IMAD R53, R0.reuse, R8, R53 ;  /* 0x0000000800357224 */ /* 0x040fe400078e0235 */
[--C-:B------:R-:W-:Y:S02]  /*4de0*/  @!P2 IMAD.IADD R57, R57, 0x1, -R0.reuse ;  /* 0x000000013939a824 */ /* 0x100fe400078e0a00 */
[--C-:B------:R-:W-:Y:S01]  /*4df0*/  @!P5 IMAD.IADD R63, R63, 0x1, -R0.reuse ;  /* 0x000000013f3fd824 */ /* 0x100fe200078e0a00 */
[----:B------:R-:W-:Y:S01]  /*4e00*/  ISETP.GT.U32.AND P2, PT, R0, R53, PT ;  /* 0x000000350000720c */ /* 0x000fe20003f44070 */
[----:B------:R-:W-:Y:S01]  /*4e10*/  @!P0 IMAD.IADD R65, R65, 0x1, -R0 ;  /* 0x0000000141418824 */ /* 0x000fe200078e0a00 */
[----:B------:R-:W-:Y:S01]  /*4e20*/  ISETP.GE.AND P5, PT, R13, RZ, PT ;  /* 0x000000ff0d00720c */ /* 0x000fe20003fa6270 */
[----:B------:R-:W-:Y:S01]  /*4e30*/  IMAD.HI.U32 R10, R6, R47, RZ ;  /* 0x0000002f060a7227 */ /* 0x000fe200078e00ff */
[----:B------:R-:W-:-:S02]  /*4e40*/  LOP3.LUT R13, R4, 0x40, RZ, 0xfc, !PT ;  /* 0x00000040040d7812 */ /* 0x000fc400078efcff */
[----:B------:R-:W-:Y:S01]  /*4e50*/  ISETP.GE.AND P0, PT, R12, RZ, PT ;  /* 0x000000ff0c00720c */ /* 0x000fe20003f06270 */
[----:B------:R-:W-:Y:S01]  /*4e60*/  @!P1 IMAD.MOV R65, RZ, RZ, -R65 ;  /* 0x000000ffff419224 */ /* 0x000fe200078e0a41 */
[----:B------:R-:W-:Y:S01]  /*4e70*/  ISETP.GT.U32.AND P1, PT, R0, R59, PT ;  /* 0x0000003b0000720c */ /* 0x000fe20003f24070 */
[----:B------:R-:W-:Y:S01]  /*4e80*/  @!P6 IMAD.IADD R55, R55, 0x1, -R0 ;  /* 0x000000013737e824 */ /* 0x000fe200078e0a00 */
[----:B------:R-:W-:Y:S01]  /*4e90*/  IABS R49, R13 ;  /* 0x0000000d00317213 */ /* 0x000fe20000000000 */
[----:B------:R-:W-:Y:S01]  /*4ea0*/  IMAD.MOV R10, RZ, RZ, -R10 ;  /* 0x000000ffff0a7224 */ /* 0x000fe200078e0a0a */
[----:B------:R-:W-:Y:S01]  /*4eb0*/  LOP3.LUT R12, R4, 0x42, RZ, 0xfc, !PT ;  /* 0x00000042040c7812 */ /* 0x000fe200078efcff */
[----:B------:R-:W-:Y:S01]  /*4ec0*/  @!P2 IMAD.IADD R53, R53, 0x1, -R0 ;  /* 0x000000013535a824 */ /* 0x000fe200078e0a00 */
[----:B------:R-:W-:Y:S01]  /*4ed0*/  ISETP.GT.U32.AND P2, PT, R0, R55, PT ;  /* 0x000000370000720c */ /* 0x000fe20003f44070 */
[----:B------:R-:W-:Y:S01]  /*4ee0*/  IMAD.HI.U32 R9, R6, R49, RZ ;  /* 0x0000003106097227 */ /* 0x000fe200078e00ff */
[----:B------:R-:W-:-:S02]  /*4ef0*/  IABS R51, R12 ;  /* 0x0000000c00337213 */ /* 0x000fc40000000000 */
[----:B------:R-:W-:Y:S01]  /*4f00*/  ISETP.GE.AND P6, PT, R11, RZ, PT ;  /* 0x000000ff0b00720c */ /* 0x000fe20003fc6270 */
[----:B------:R-:W-:Y:S01]  /*4f10*/  IMAD.MOV R9, RZ, RZ, -R9 ;  /* 0x000000ffff097224 */ /* 0x000fe200078e0a09 */
[----:B------:R-:W-:Y:S01]  /*4f20*/  LOP3.LUT R11, R4, 0x3c, RZ, 0xfc, !PT ;  /* 0x0000003c040b7812 */ /* 0x000fe200078efcff */
[----:B------:R-:W-:-:S03]  /*4f30*/  IMAD.HI.U32 R8, R6, R51, RZ ;  /* 0x0000003306087227 */ /* 0x000fc600078e00ff */
[----:B------:R-:W-:Y:S01]  /*4f40*/  IABS R45, R11 ;  /* 0x0000000b002d7213 */ /* 0x000fe20000000000 */
[----:B------:R-:W-:Y:S01]  /*4f50*/  @!P1 IMAD.IADD R59, R59, 0x1, -R0 ;  /* 0x000000013b3b9824 */ /* 0x000fe200078e0a00 */
[----:B------:R-:W-:Y:S01]  /*4f60*/  ISETP.GE.AND P1, PT, R14, RZ, PT ;  /* 0x000000ff0e00720c */ /* 0x000fe20003f26270 */
[----:B------:R-:W-:Y:S01]  /*4f70*/  IMAD R49, R0, R9, R49 ;  /* 0x0000000900317224 */ /* 0x000fe200078e0231 */
[----:B------:R-:W-:Y:S01]  /*4f80*/  LOP3.LUT R14, R4, 0x28, RZ, 0xfc, !PT ;  /* 0x00000028040e7812 */ /* 0x000fe200078efcff */
[----:B------:R-:W-:Y:S02]  /*4f90*/  IMAD.MOV R8, RZ, RZ, -R8 ;  /* 0x000000ffff087224 */ /* 0x000fe400078e0a08 */
[----:B------:R-:W-:Y:S01]  /*4fa0*/  IMAD R47, R0, R10, R47 ;  /* 0x0000000a002f7224 */ /* 0x000fe200078e022f */
[----:B------:R-:W-:Y:S01]  /*4fb0*/  LOP3.LUT R10, R4, 0x3a, RZ, 0xfc, !PT ;  /* 0x0000003a040a7812 */ /* 0x000fe200078efcff */
[----:B------:R-:W-:Y:S01]  /*4fc0*/  @!P0 IMAD.MOV R59, RZ, RZ, -R59 ;  /* 0x000000ffff3b8224 */ /* 0x000fe200078e0a3b */
[C---:B------:R-:W-:Y:S01]  /*4fd0*/  ISETP.GT.U32.AND P0, PT, R0.reuse, R49, PT ;  /* 0x000000310000720c */ /* 0x040fe20003f04070 */
[C---:B------:R-:W-:Y:S01]  /*4fe0*/  IMAD R51, R0.reuse, R8, R51 ;  /* 0x0000000800337224 */ /* 0x040fe200078e0233 */
[----:B------:R-:W-:Y:S01]  /*4ff0*/  IABS R43, R10 ;  /* 0x0000000a002b7213 */ /* 0x000fe20000000000 */
[----:B------:R-:W-:Y:S01]  /*5000*/  @!P2 IMAD.IADD R55, R55, 0x1, -R0 ;  /* 0x000000013737a824 */ /* 0x000fe200078e0a00 */
[C---:B------:R-:W-:Y:S01]  /*5010*/  ISETP.GT.U32.AND P2, PT, R0.reuse, R47, PT ;  /* 0x0000002f0000720c */ /* 0x040fe20003f44070 */
[----:B------:R-:W-:Y:S01]  /*5020*/  @!P3 IMAD.MOV R63, RZ, RZ, -R63 ;  /* 0x000000ffff3fb224 */ /* 0x000fe200078e0a3f */
[C---:B------:R-:W-:Y:S01]  /*5030*/  ISETP.GT.U32.AND P3, PT, R0.reuse, R51, PT ;  /* 0x000000330000720c */ /* 0x040fe20003f64070 */
[----:B------:R-:W-:Y:S01]  /*5040*/  @!P4 IMAD.MOV R61, RZ, RZ, -R61 ;  /* 0x000000ffff3dc224 */ /* 0x000fe200078e0a3d */
[----:B------:R-:W-:Y:S01]  /*5050*/  ISETP.GT.U32.AND P4, PT, R0, R53, PT ;  /* 0x000000350000720c */ /* 0x000fe20003f84070 */
[----:B------:R-:W-:-:S04]  /*5060*/  IMAD.HI.U32 R8, R6, R45, RZ ;  /* 0x0000002d06087227 */ /* 0x000fc800078e00ff */
[----:B------:R-:W-:Y:S01]  /*5070*/  @!P5 IMAD.MOV R57, RZ, RZ, -R57 ;  /* 0x000000ffff39d224 */ /* 0x000fe200078e0a39 */
[----:B------:R-:W-:Y:S01]  /*5080*/  ISETP.GE.AND P5, PT, R12, RZ, PT ;  /* 0x000000ff0c00720c */ /* 0x000fe20003fa6270 */
[----:B------:R-:W-:Y:S01]  /*5090*/  IMAD.MOV R9, RZ, RZ, -R8 ;  /* 0x000000ffff097224 */ /* 0x000fe200078e0a08 */
[----:B------:R-:W-:Y:S01]  /*50a0*/  LOP3.LUT R12, R4, 0x38, RZ, 0xfc, !PT ;  /* 0x00000038040c7812 */ /* 0x000fe200078efcff */
[----:B------:R-:W-:Y:S02]  /*50b0*/  @!P0 IMAD.IADD R49, R49, 0x1, -R0 ;  /* 0x0000000131318824 */ /* 0x000fe400078e0a00 */
[----:B------:R-:W-:Y:S01]  /*50c0*/  IMAD.HI.U32 R8, R6, R43, RZ ;  /* 0x0000002b06087227 */ /* 0x000fe200078e00ff */
[----:B------:R-:W-:-:S03]  /*50d0*/  IABS R41, R12 ;  /* 0x0000000c00297213 */ /* 0x000fc60000000000 */
[--C-:B------:R-:W-:Y:S02]  /*50e0*/  @!P2 IMAD.IADD R47, R47, 0x1, -R0.reuse ;  /* 0x000000012f2fa824 */ /* 0x100fe400078e0a00 */
[----:B------:R-:W-:Y:S01]  /*50f0*/  @!P1 IMAD.MOV R55, RZ, RZ, -R55 ;  /* 0x000000ffff379224 */ /* 0x000fe200078e0a37 */
[C---:B------:R-:W-:Y:S01]  /*5100*/  ISETP.GT.U32.AND P1, PT, R0.reuse, R49, PT ;  /* 0x000000310000720c */ /* 0x040fe20003f24070 */
[--C-:B------:R-:W-:Y:S01]  /*5110*/  @!P4 IMAD.IADD R53, R53, 0x1, -R0.reuse ;  /* 0x000000013535c824 */ /* 0x100fe200078e0a00 */
[----:B------:R-:W-:Y:S01]  /*5120*/  ISETP.GE.AND P4, PT, R13, RZ, PT ;  /* 0x000000ff0d00720c */ /* 0x000fe20003f86270 */
[----:B------:R-:W-:Y:S01]  /*5130*/  @!P3 IMAD.IADD R51, R51, 0x1, -R0 ;  /* 0x000000013333b824 */ /* 0x000fe200078e0a00 */
[C---:B------:R-:W-:Y:S01]  /*5140*/  ISETP.GT.U32.AND P2, PT, R0.reuse, R47, PT ;  /* 0x0000002f0000720c */ /* 0x040fe20003f44070 */
[----:B------:R-:W-:Y:S01]  /*5150*/  IMAD R45, R0, R9, R45 ;  /* 0x00000009002d7224 */ /* 0x000fe200078e022d */
[----:B------:R-:W-:Y:S01]  /*5160*/  LOP3.LUT R13, R4, 0x36, RZ, 0xfc, !PT ;  /* 0x00000036040d7812 */ /* 0x000fe200078efcff */
[----:B------:R-:W-:Y:S01]  /*5170*/  IMAD.MOV R8, RZ, RZ, -R8 ;  /* 0x000000ffff087224 */ /* 0x000fe200078e0a08 */
[C---:B------:R-:W-:Y:S01]  /*5180*/  ISETP.GT.U32.AND P0, PT, R0.reuse, R51, PT ;  /* 0x000000330000720c */ /* 0x040fe20003f04070 */
[----:B------:R-:W-:Y:S01]  /*5190*/  @!P6 IMAD.MOV R53, RZ, RZ, -R53 ;  /* 0x000000ffff35e224 */ /* 0x000fe200078e0a35 */
[C---:B------:R-:W-:Y:S01]  /*51a0*/  ISETP.GT.U32.AND P6, PT, R0.reuse, R45, PT ;  /* 0x0000002d0000720c */ /* 0x040fe20003fc4070 */
[----:B------:R-:W-:Y:S01]  /*51b0*/  IMAD R43, R0, R8, R43 ;  /* 0x00000008002b7224 */ /* 0x000fe200078e022b */
[----:B------:R-:W-:Y:S01]  /*51c0*/  IABS R39, R13 ;  /* 0x0000000d00277213 */ /* 0x000fe20000000000 */
[----:B------:R-:W-:Y:S01]  /*51d0*/  IMAD.HI.U32 R8, R6, R41, RZ ;  /* 0x0000002906087227 */ /* 0x000fe200078e00ff */
[----:B------:R-:W-:-:S02]  /*51e0*/  ISETP.GE.AND P3, PT, R15, RZ, PT ;  /* 0x000000ff0f00720c */ /* 0x000fc40003f66270 */
[----:B------:R-:W-:Y:S01]  /*51f0*/  IABS R15, R14 ;  /* 0x0000000e000f7213 */ /* 0x000fe20000000000 */
[----:B------:R-:W-:Y:S02]  /*5200*/  IMAD.MOV R8, RZ, RZ, -R8 ;  /* 0x000000ffff087224 */ /* 0x000fe400078e0a08 */
[--C-:B------:R-:W-:Y:S01]  /*5210*/  @!P1 IMAD.IADD R49, R49, 0x1, -R0.reuse ;  /* 0x0000000131319824 */ /* 0x100fe200078e0a00 */
[C---:B------:R-:W-:Y:S01]  /*5220*/  ISETP.GT.U32.AND P1, PT, R0.reuse, R43, PT ;  /* 0x0000002b0000720c */ /* 0x040fe20003f24070 */
[----:B------:R-:W-:Y:S02]  /*5230*/  IMAD R41, R0, R8, R41 ;  /* 0x0000000800297224 */ /* 0x000fe400078e0229 */
[--C-:B------:R-:W-:Y:S01]  /*5240*/  @!P2 IMAD.IADD R47, R47, 0x1, -R0.reuse ;  /* 0x000000012f2fa824 */ /* 0x100fe200078e0a00 */
[----:B------:R-:W-:Y:S01]  /*5250*/  ISETP.GE.AND P2, PT, R10, RZ, PT ;  /* 0x000000ff0a00720c */ /* 0x000fe20003f46270 */
[----:B------:R-:W-:Y:S01]  /*5260*/  @!P4 IMAD.MOV R49, RZ, RZ, -R49 ;  /* 0x000000ffff31c224 */ /* 0x000fe200078e0a31 */
[----:B------:R-:W-:Y:S01]  /*5270*/  ISETP.GT.U32.AND P4, PT, R0, R41, PT ;  /* 0x000000290000720c */ /* 0x000fe20003f84070 */
[--C-:B------:R-:W-:Y:S01]  /*5280*/  @!P0 IMAD.IADD R51, R51, 0x1, -R0.reuse ;  /* 0x0000000133338824 */ /* 0x100fe200078e0a00 */
[----:B------:R-:W-:Y:S01]  /*5290*/  LOP3.LUT R10, R4, 0x34, RZ, 0xfc, !PT ;  /* 0x00000034040a7812 */ /* 0x000fe200078efcff */
[----:B------:R-:W-:Y:S01]  /*52a0*/  @!P6 IMAD.IADD R45, R45, 0x1, -R0 ;  /* 0x000000012d2de824 */ /* 0x000fe200078e0a00 */
[----:B------:R-:W-:Y:S01]  /*52b0*/  ISETP.GE.AND P0, PT, R11, RZ, PT ;  /* 0x000000ff0b00720c */ /* 0x000fe20003f06270 */
[----:B------:R-:W-:Y:S01]  /*52c0*/  @!P5 IMAD.MOV R51, RZ, RZ, -R51 ;  /* 0x000000ffff33d224 */ /* 0x000fe200078e0a33 */
[----:B------:R-:W-:Y:S01]  /*52d0*/  IABS R37, R10 ;  /* 0x0000000a00257213 */ /* 0x000fe20000000000 */
[----:B------:R-:W-:Y:S01]  /*52e0*/  IMAD.HI.U32 R9, R6, R39, RZ ;  /* 0x0000002706097227 */ /* 0x000fe200078e00ff */
[----:B------:R-:W-:-:S02]  /*52f0*/  ISETP.GT.U32.AND P5, PT, R0, R45, PT ;  /* 0x0000002d0000720c */ /* 0x000fc40003fa4070 */
[----:B------:R-:W-:Y:S01]  /*5300*/  ISETP.GE.AND P6, PT, R12, RZ, PT ;  /* 0x000000ff0c00720c */ /* 0x000fe20003fc6270 */
[----:B------:R-:W-:Y:S01]  /*5310*/  IMAD.MOV R9, RZ, RZ, -R9 ;  /* 0x000000ffff097224 */ /* 0x000fe200078e0a09 */
[----:B------:R-:W-:Y:S01]  /*5320*/  LOP3.LUT R11, R4, 0x30, RZ, 0xfc, !PT ;  /* 0x00000030040b7812 */ /* 0x000fe200078efcff */
[----:B------:R-:W-:Y:S01]  /*5330*/  IMAD.HI.U32 R8, R6, R37, RZ ;  /* 0x0000002506087227 */ /* 0x000fe200078e00ff */
[----:B------:R-:W-:Y:S02]  /*5340*/  LOP3.LUT R12, R4, 0x2e, RZ, 0xfc, !PT ;  /* 0x0000002e040c7812 */ /* 0x000fe400078efcff */
[----:B------:R-:W-:Y:S01]  /*5350*/  IABS R33, R11 ;  /* 0x0000000b00217213 */ /* 0x000fe20000000000 */
[----:B------:R-:W-:Y:S01]  /*5360*/  IMAD R39, R0, R9, R39 ;  /* 0x0000000900277224 */ /* 0x000fe200078e0227 */
[----:B------:R-:W-:Y:S01]  /*5370*/  LOP3.LUT R9, R4, 0x32, RZ, 0xfc, !PT ;  /* 0x0000003204097812 */ /* 0x000fe200078efcff */
[----:B------:R-:W-:Y:S01]  /*5380*/  @!P4 IMAD.IADD R41, R41, 0x1, -R0 ;  /* 0x000000012929c824 */ /* 0x000fe200078e0a00 */
[----:B------:R-:W-:Y:S01]  /*5390*/  IABS R31, R12 ;  /* 0x0000000c001f7213 */ /* 0x000fe20000000000 */
[----:B------:R-:W-:Y:S01]  /*53a0*/  IMAD.MOV R8, RZ, RZ, -R8 ;  /* 0x000000ffff087224 */ /* 0x000fe200078e0a08 */
[----:B------:R-:W-:Y:S01]  /*53b0*/  IABS R35, R9 ;  /* 0x0000000900237213 */ /* 0x000fe20000000000 */
[--C-:B------:R-:W-:Y:S01]  /*53c0*/  @!P5 IMAD.IADD R45, R45, 0x1, -R0.reuse ;  /* 0x000000012d2dd824 */ /* 0x100fe200078e0a00 */
[C---:B------:R-:W-:Y:S01]  /*53d0*/  ISETP.GT.U32.AND P4, PT, R0.reuse, R41, PT ;  /* 0x000000290000720c */ /* 0x040fe20003f84070 */
[C---:B------:R-:W-:Y:S01]  /*53e0*/  IMAD R37, R0.reuse, R8, R37 ;  /* 0x0000000800257224 */ /* 0x040fe200078e0225 */
[----:B------:R-:W-:Y:S01]  /*53f0*/  ISETP.GT.U32.AND P5, PT, R0, R39, PT ;  /* 0x000000270000720c */ /* 0x000fe20003fa4070 */
[----:B------:R-:W-:-:S02]  /*5400*/  @!P1 IMAD.IADD R43, R43, 0x1, -R0 ;  /* 0x000000012b2b9824 */ /* 0x000fc400078e0a00 */
[----:B------:R-:W-:Y:S01]  /*5410*/  @!P0 IMAD.MOV R45, RZ, RZ, -R45 ;  /* 0x000000ffff2d8224 */ /* 0x000fe200078e0a2d */
[----:B------:R-:W-:Y:S01]  /*5420*/  ISETP.GT.U32.AND P0, PT, R0, R37, PT ;  /* 0x000000250000720c */ /* 0x000fe20003f04070 */
[----:B------:R-:W-:Y:S01]  /*5430*/  IMAD.HI.U32 R8, R6, R35, RZ ;  /* 0x0000002306087227 */ /* 0x000fe200078e00ff */
[----:B------:R-:W-:-:S03]  /*5440*/  ISETP.GT.U32.AND P1, PT, R0, R43, PT ;  /* 0x0000002b0000720c */ /* 0x000fc60003f24070 */
[----:B------:R-:W-:Y:S02]  /*5450*/  IMAD.MOV R8, RZ, RZ, -R8 ;  /* 0x000000ffff087224 */ /* 0x000fe400078e0a08 */
[--C-:B------:R-:W-:Y:S01]  /*5460*/  @!P4 IMAD.IADD R41, R41, 0x1, -R0.reuse ;  /* 0x000000012929c824 */ /* 0x100fe200078e0a00 */
[----:B------:R-:W-:Y:S01]  /*5470*/  ISETP.GE.AND P4, PT, R11, RZ, PT ;  /* 0x000000ff0b00720c */ /* 0x000fe20003f86270 */
[----:B------:R-:W-:Y:S01]  /*5480*/  IMAD R35, R0, R8, R35 ;  /* 0x0000000800237224 */ /* 0x000fe200078e0223 */
[----:B------:R-:W-:Y:S01]  /*5490*/  LOP3.LUT R8, R4, 0x2c, RZ, 0xfc, !PT ;  /* 0x0000002c04087812 */ /* 0x000fe200078efcff */
[----:B------:R-:W-:Y:S02]  /*54a0*/  @!P6 IMAD.MOV R41, RZ, RZ, -R41 ;  /* 0x000000ffff29e224 */ /* 0x000fe400078e0a29 */
[--C-:B------:R-:W-:Y:S01]  /*54b0*/  @!P0 IMAD.IADD R37, R37, 0x1, -R0.reuse ;  /* 0x0000000125258824 */ /* 0x100fe200078e0a00 */
[----:B------:R-:W-:Y:S01]  /*54c0*/  ISETP.GT.U32.AND P6, PT, R0, R35, PT ;  /* 0x000000230000720c */ /* 0x000fe20003fc4070 */
[--C-:B------:R-:W-:Y:S01]  /*54d0*/  @!P1 IMAD.IADD R43, R43, 0x1, -R0.reuse ;  /* 0x000000012b2b9824 */ /* 0x100fe200078e0a00 */
[----:B------:R-:W-:Y:S01]  /*54e0*/  ISETP.GE.AND P1, PT, R10, RZ, PT ;  /* 0x000000ff0a00720c */ /* 0x000fe20003f26270 */
[----:B------:R-:W-:Y:S01]  /*54f0*/  @!P5 IMAD.IADD R39, R39, 0x1, -R0 ;  /* 0x000000012727d824 */ /* 0x000fe200078e0a00 */
[----:B------:R-:W-:Y:S01]  /*5500*/  ISETP.GT.U32.AND P0, PT, R0, R37, PT ;  /* 0x000000250000720c */ /* 0x000fe20003f04070 */
[----:B------:R-:W-:Y:S01]  /*5510*/  @!P2 IMAD.MOV R43, RZ, RZ, -R43 ;  /* 0x000000ffff2ba224 */ /* 0x000fe200078e0a2b */
[----:B------:R-:W-:Y:S01]  /*5520*/  ISETP.GE.AND P2, PT, R9, RZ, PT ;  /* 0x000000ff0900720c */ /* 0x000fe20003f46270 */
[----:B------:R-:W-:Y:S01]  /*5530*/  IMAD.HI.U32 R9, R6, R33, RZ ;  /* 0x0000002106097227 */ /* 0x000fe200078e00ff */
[----:B------:R-:W-:-:S02]  /*5540*/  ISETP.GT.U32.AND P5, PT, R0, R39, PT ;  /* 0x000000270000720c */ /* 0x000fc40003fa4070 */
[----:B------:R-:W-:Y:S01]  /*5550*/  IABS R29, R8 ;  /* 0x00000008001d7213 */ /* 0x000fe20000000000 */
[----:B------:R-:W-:Y:S02]  /*5560*/  IMAD.MOV R9, RZ, RZ, -R9 ;  /* 0x000000ffff097224 */ /* 0x000fe400078e0a09 */
[--C-:B------:R-:W-:Y:S02]  /*5570*/  @!P6 IMAD.IADD R35, R35, 0x1, -R0.reuse ;  /* 0x000000012323e824 */ /* 0x100fe400078e0a00 */
[----:B------:R-:W-:Y:S01]  /*5580*/  IMAD R33, R0, R9, R33 ;  /* 0x0000000900217224 */ /* 0x000fe200078e0221 */
[----:B------:R-:W-:Y:S01]  /*5590*/  LOP3.LUT R9, R4, 0x2a, RZ, 0xfc, !PT ;  /* 0x0000002a04097812 */ /* 0x000fe200078efcff */
[----:B------:R-:W-:Y:S01]  /*55a0*/  @!P0 IMAD.IADD R37, R37, 0x1, -R0 ;  /* 0x0000000125258824 */ /* 0x000fe200078e0a00 */
[----:B------:R-:W-:Y:S01]  /*55b0*/  ISETP.GT.U32.AND P6, PT, R0, R35, PT ;  /* 0x000000230000720c */ /* 0x000fe20003fc4070 */
[----:B------:R-:W-:Y:S01]  /*55c0*/  IMAD.HI.U32 R10, R6, R31, RZ ;  /* 0x0000001f060a7227 */ /* 0x000fe200078e00ff */
[----:B------:R-:W-:-:S03]  /*55d0*/  ISETP.GE.AND P0, PT, R9, RZ, PT ;  /* 0x000000ff0900720c */ /* 0x000fc60003f06270 */
[----:B------:R-:W-:Y:S01]  /*55e0*/  @!P3 IMAD.MOV R47, RZ, RZ, -R47 ;  /* 0x000000ffff2fb224 */ /* 0x000fe200078e0a2f */
[----:B------:R-:W-:Y:S01]  /*55f0*/  ISETP.GE.AND P3, PT, R13, RZ, PT ;  /* 0x000000ff0d00720c */ /* 0x000fe20003f66270 */
[----:B------:R-:W-:Y:S01]  /*5600*/  @!P1 IMAD.MOV R37, RZ, RZ, -R37 ;  /* 0x000000ffff259224 */ /* 0x000fe200078e0a25 */
[----:B------:R-:W-:Y:S01]  /*5610*/  ISETP.GT.U32.AND P1, PT, R0, R33, PT ;  /* 0x000000210000720c */ /* 0x000fe20003f24070 */
[----:B------:R-:W-:Y:S01]  /*5620*/  IMAD.MOV R10, RZ, RZ, -R10 ;  /* 0x000000ffff0a7224 */ /* 0x000fe200078e0a0a */
[----:B------:R-:W-:Y:S01]  /*5630*/  IABS R13, R9 ;  /* 0x00000009000d7213 */ /* 0x000fe20000000000 */
[--C-:B------:R-:W-:Y:S01]  /*5640*/  @!P5 IMAD.IADD R39, R39, 0x1, -R0.reuse ;  /* 0x000000012727d824 */ /* 0x100fe200078e0a00 */
[----:B------:R-:W-:Y:S01]  /*5650*/  ISETP.GE.AND P5, PT, R12, RZ, PT ;  /* 0x000000ff0c00720c */ /* 0x000fe20003fa6270 */
[----:B------:R-:W-:Y:S02]  /*5660*/  IMAD R31, R0, R10, R31 ;  /* 0x0000000a001f7224 */ /* 0x000fe400078e021f */
[----:B------:R-:W-:-:S02]  /*5670*/  @!P6 IMAD.IADD R35, R35, 0x1, -R0 ;  /* 0x000000012323e824 */ /* 0x000fc400078e0a00 */
[----:B------:R-:W-:Y:S01]  /*5680*/  IMAD.HI.U32 R9, R6, R15, RZ ;  /* 0x0000000f06097227 */ /* 0x000fe200078e00ff */
[----:B------:R-:W-:-:S03]  /*5690*/  ISETP.GT.U32.AND P6, PT, R0, R31, PT ;  /* 0x0000001f0000720c */ /* 0x000fc60003fc4070 */
[----:B------:R-:W-:Y:S01]  /*56a0*/  @!P3 IMAD.MOV R39, RZ, RZ, -R39 ;  /* 0x000000ffff27b224 */ /* 0x000fe200078e0a27 */
[----:B------:R-:W-:Y:S01]  /*56b0*/  ISETP.GE.AND P3, PT, R8, RZ, PT ;  /* 0x000000ff0800720c */ /* 0x000fe20003f66270 */
[----:B------:R-:W-:-:S04]  /*56c0*/  IMAD.HI.U32 R8, R6, R29, RZ ;  /* 0x0000001d06087227 */ /* 0x000fc800078e00ff */
[----:B------:R-:W-:Y:S02]  /*56d0*/  @!P1 IMAD.IADD R33, R33, 0x1, -R0 ;  /* 0x0000000121219824 */ /* 0x000fe400078e0a00 */
[----:B------:R-:W-:Y:S02]  /*56e0*/  IMAD.MOV R10, RZ, RZ, -R8 ;  /* 0x000000ffff0a7224 */ /* 0x000fe400078e0a08 */
[----:B------:R-:W-:Y:S01]  /*56f0*/  IMAD.HI.U32 R8, R6, R13, RZ ;  /* 0x0000000d06087227 */ /* 0x000fe200078e00ff */
[----:B------:R-:W-:-:S03]  /*5700*/  ISETP.GT.U32.AND P1, PT, R0, R33, PT ;  /* 0x000000210000720c */ /* 0x000fc60003f24070 */
[----:B------:R-:W-:Y:S02]  /*5710*/  IMAD R29, R0, R10, R29 ;  /* 0x0000000a001d7224 */ /* 0x000fe400078e021d */
[----:B------:R-:W-:-:S04]  /*5720*/  IMAD.HI.U32 R10, R6, R25, RZ ;  /* 0x00000019060a7227 */ /* 0x000fc800078e00ff */
[----:B------:R-:W-:Y:S02]  /*5730*/  @!P6 IMAD.IADD R31, R31, 0x1, -R0 ;  /* 0x000000011f1fe824 */ /* 0x000fe400078e0a00 */
[----:B------:R-:W-:Y:S02]  /*5740*/  IMAD.MOV R8, RZ, RZ, -R8 ;  /* 0x000000ffff087224 */ /* 0x000fe400078e0a08 */
[----:B------:R-:W-:Y:S01]  /*5750*/  IMAD.MOV R12, RZ, RZ, -R10 ;  /* 0x000000ffff0c7224 */ /* 0x000fe200078e0a0a */
[C---:B------:R-:W-:Y:S01]  /*5760*/  ISETP.GT.U32.AND P6, PT, R0.reuse, R31, PT ;  /* 0x0000001f0000720c */ /* 0x040fe20003fc4070 */
[----:B------:R-:W-:Y:S02]  /*5770*/  IMAD.MOV R9, RZ, RZ, -R9 ;  /* 0x000000ffff097224 */ /* 0x000fe400078e0a09 */
[C---:B------:R-:W-:Y:S01]  /*5780*/  IMAD R10, R0.reuse, R8, R13 ;  /* 0x00000008000a7224 */ /* 0x040fe200078e020d */
[----:B------:R-:W-:Y:S01]  /*5790*/  IABS R13, R36 ;  /* 0x00000024000d7213 */ /* 0x000fe20000000000 */
[----:B------:R-:W-:-:S02]  /*57a0*/  IMAD R26, R0, R9, R15 ;  /* 0x00000009001a7224 */ /* 0x000fc400078e020f */
[--C-:B------:R-:W-:Y:S01]  /*57b0*/  @!P1 IMAD.IADD R33, R33, 0x1, -R0.reuse ;  /* 0x0000000121219824 */ /* 0x100fe200078e0a00 */
[C---:B------:R-:W-:Y:S01]  /*57c0*/  ISETP.GT.U32.AND P1, PT, R0.reuse, R29, PT ;  /* 0x0000001d0000720c */ /* 0x040fe20003f24070 */
[----:B------:R-:W-:Y:S01]  /*57d0*/  @!P2 IMAD.MOV R35, RZ, RZ, -R35 ;  /* 0x000000ffff23a224 */ /* 0x000fe200078e0a23 */
[C---:B------:R-:W-:Y:S01]  /*57e0*/  ISETP.GT.U32.AND P2, PT, R0.reuse, R10, PT ;  /* 0x0000000a0000720c */ /* 0x040fe20003f44070 */
[----:B------:R-:W-:Y:S01]  /*57f0*/  @!P4 IMAD.MOV R33, RZ, RZ, -R33 ;  /* 0x000000ffff21c224 */ /* 0x000fe200078e0a21 */
[C---:B------:R-:W-:Y:S01]  /*5800*/  ISETP.GT.U32.AND P4, PT, R0.reuse, R26, PT ;  /* 0x0000001a0000720c */ /* 0x040fe20003f84070 */
[----:B------:R-:W-:Y:S01]  /*5810*/  IMAD R25, R0, R12, R25 ;  /* 0x0000000c00197224 */ /* 0x000fe200078e0219 */
[----:B------:R-:W-:Y:S01]  /*5820*/  LOP3.LUT R12, R4, 0x22, RZ, 0xfc, !PT ;  /* 0x00000022040c7812 */ /* 0x000fe200078efcff */
[----:B------:R-:W-:Y:S02]  /*5830*/  @!P6 IMAD.IADD R31, R31, 0x1, -R0 ;  /* 0x000000011f1fe824 */ /* 0x000fe400078e0a00 */
[----:B------:R-:W-:Y:S01]  /*5840*/  IMAD.HI.U32 R11, R6, R17, RZ ;  /* 0x00000011060b7227 */ /* 0x000fe200078e00ff */
[----:B------:R-:W-:-:S02]  /*5850*/  IABS R23, R12 ;  /* 0x0000000c00177213 */ /* 0x000fc40000000000 */
[----:B------:R-:W-:Y:S01]  /*5860*/  ISETP.GT.U32.AND P6, PT, R0, R25, PT ;  /* 0x000000190000720c */ /* 0x000fe20003fc4070 */
[--C-:B------:R-:W-:Y:S02]  /*5870*/  @!P1 IMAD.IADD R29, R29, 0x1, -R0.reuse ;  /* 0x000000011d1d9824 */ /* 0x100fe400078e0a00 */
[----:B------:R-:W-:Y:S02]  /*5880*/  @!P2 IMAD.IADD R10, R10, 0x1, -R0 ;  /* 0x000000010a0aa824 */ /* 0x000fe400078e0a00 */
[----:B------:R-:W-:Y:S01]  /*5890*/  IMAD.HI.U32 R8, R6, R23, RZ ;  /* 0x0000001706087227 */ /* 0x000fe200078e00ff */
[----:B------:R-:W-:-:S03]  /*58a0*/  ISETP.GT.U32.AND P2, PT, R0, R29, PT ;  /* 0x0000001d0000720c */ /* 0x000fc60003f44070 */
[----:B------:R-:W-:Y:S01]  /*58b0*/  @!P4 IMAD.IADD R26, R26, 0x1, -R0 ;  /* 0x000000011a1ac824 */ /* 0x000fe200078e0a00 */
[----:B------:R-:W-:Y:S01]  /*58c0*/  ISETP.GT.U32.AND P4, PT, R0, R10, PT ;  /* 0x0000000a0000720c */ /* 0x000fe20003f84070 */
[----:B------:R-:W-:Y:S02]  /*58d0*/  IMAD.MOV R9, RZ, RZ, -R8 ;  /* 0x000000ffff097224 */ /* 0x000fe400078e0a08 */
[----:B------:R-:W-:-:S04]  /*58e0*/  IMAD.HI.U32 R8, R6, R21, RZ ;  /* 0x0000001506087227 */ /* 0x000fc800078e00ff */
[----:B------:R-:W-:Y:S01]  /*58f0*/  @!P6 IMAD.IADD R25, R25, 0x1, -R0 ;  /* 0x000000011919e824 */ /* 0x000fe200078e0a00 */
[C---:B------:R-:W-:Y:S01]  /*5900*/  ISETP.GT.U32.AND P6, PT, R0.reuse, R26, PT ;  /* 0x0000001a0000720c */ /* 0x040fe20003fc4070 */
[----:B------:R-:W-:Y:S02]  /*5910*/  IMAD.MOV R8, RZ, RZ, -R8 ;  /* 0x000000ffff087224 */ /* 0x000fe400078e0a08 */
[----:B------:R-:W-:Y:S01]  /*5920*/  @!P5 IMAD.MOV R31, RZ, RZ, -R31 ;  /* 0x000000ffff1fd224 */ /* 0x000fe200078e0a1f */
[C---:B------:R-:W-:Y:S01]  /*5930*/  ISETP.GT.U32.AND P5, PT, R0.reuse, R25, PT ;  /* 0x000000190000720c */ /* 0x040fe20003fa4070 */
[----:B------:R-:W-:Y:S02]  /*5940*/  IMAD R21, R0, R8, R21 ;  /* 0x0000000800157224 */ /* 0x000fe400078e0215 */
[----:B------:R-:W-:Y:S02]  /*5950*/  IMAD.MOV R11, RZ, RZ, -R11 ;  /* 0x000000ffff0b7224 */ /* 0x000fe400078e0a0b */
[----:B------:R-:W-:Y:S01]  /*5960*/  @!P4 IMAD.IADD R10, R10, 0x1, -R0 ;  /* 0x000000010a0ac824 */ /* 0x000fe200078e0a00 */
[----:B------:R-:W-:Y:S01]  /*5970*/  ISETP.GT.U32.AND P4, PT, R0, R21, PT ;  /* 0x000000150000720c */ /* 0x000fe20003f84070 */
[----:B------:R-:W-:-:S04]  /*5980*/  IMAD.HI.U32 R8, R6, R19, RZ ;  /* 0x0000001306087227 */ /* 0x000fc800078e00ff */
[C---:B------:R-:W-:Y:S01]  /*5990*/  IMAD R24, R0.reuse, R11, R17 ;  /* 0x0000000b00187224 */ /* 0x040fe200078e0211 */
[----:B------:R-:W-:Y:S01]  /*59a0*/  IABS R17, R28 ;  /* 0x0000001c00117213 */ /* 0x000fe20000000000 */
[C---:B------:R-:W-:Y:S02]  /*59b0*/  IMAD R23, R0.reuse, R9, R23 ;  /* 0x0000000900177224 */ /* 0x040fe400078e0217 */
[----:B------:R-:W-:Y:S01]  /*59c0*/  IMAD.MOV R8, RZ, RZ, -R8 ;  /* 0x000000ffff087224 */ /* 0x000fe200078e0a08 */
[C---:B------:R-:W-:Y:S01]  /*59d0*/  ISETP.GT.U32.AND P1, PT, R0.reuse, R24, PT ;  /* 0x000000180000720c */ /* 0x040fe20003f24070 */
[--C-:B------:R-:W-:Y:S01]  /*59e0*/  @!P2 IMAD.IADD R29, R29, 0x1, -R0.reuse ;  /* 0x000000011d1da824 */ /* 0x100fe200078e0a00 */
[----:B------:R-:W-:Y:S01]  /*59f0*/  ISETP.GT.U32.AND P2, PT, R0, R23, PT ;  /* 0x000000170000720c */ /* 0x000fe20003f44070 */
[----:B------:R-:W-:Y:S01]  /*5a00*/  @!P5 IMAD.IADD R25, R25, 0x1, -R0 ;  /* 0x000000011919d824 */ /* 0x000fe200078e0a00 */
[----:B------:R-:W-:Y:S01]  /*5a10*/  ISETP.GE.AND P5, PT, R16, RZ, PT ;  /* 0x000000ff1000720c */ /* 0x000fe20003fa6270 */
[----:B------:R-:W-:Y:S01]  /*5a20*/  IMAD.HI.U32 R9, R6, R17, RZ ;  /* 0x0000001106097227 */ /* 0x000fe200078e00ff */
[----:B------:R-:W-:-:S03]  /*5a30*/  LOP3.LUT R16, R4, 0x1a, RZ, 0xfc, !PT ;  /* 0x0000001a04107812 */ /* 0x000fc600078efcff */
[C---:B------:R-:W-:Y:S01]  /*5a40*/  IMAD R19, R0.reuse, R8, R19 ;  /* 0x0000000800137224 */ /* 0x040fe200078e0213 */
[----:B------:R-:W-:Y:S01]  /*5a50*/  IABS R15, R16 ;  /* 0x00000010000f7213 */ /* 0x000fe20000000000 */
[----:B------:R-:W-:Y:S02]  /*5a60*/  IMAD.MOV R9, RZ, RZ, -R9 ;  /* 0x000000ffff097224 */ /* 0x000fe400078e0a09 */
[----:B------:R-:W-:Y:S01]  /*5a70*/  @!P4 IMAD.IADD R21, R21, 0x1, -R0 ;  /* 0x000000011515c824 */ /* 0x000fe200078e0a00 */
[C---:B------:R-:W-:Y:S01]  /*5a80*/  ISETP.GT.U32.AND P4, PT, R0.reuse, R19, PT ;  /* 0x000000130000720c */ /* 0x040fe20003f84070 */
[C---:B------:R-:W-:Y:S02]  /*5a90*/  IMAD R17, R0.reuse, R9, R17 ;  /* 0x0000000900117224 */ /* 0x040fe400078e0211 */
[----:B------:R-:W-:Y:S01]  /*5aa0*/  @!P0 IMAD.MOV R10, RZ, RZ, -R10 ;  /* 0x000000ffff0a8224 */ /* 0x000fe200078e0a0a */
[----:B------:R-:W-:Y:S01]  /*5ab0*/  ISETP.GT.U32.AND P0, PT, R0, R21, PT ;  /* 0x000000150000720c */ /* 0x000fe20003f04070 */
[----:B------:R-:W-:-:S04]  /*5ac0*/  IMAD.HI.U32 R9, R6, R245, RZ ;  /* 0x000000f506097227 */ /* 0x000fc800078e00ff */
[----:B------:R-:W-:-:S04]  /*5ad0*/  IMAD.HI.U32 R8, R6, R15, RZ ;  /* 0x0000000f06087227 */ /* 0x000fc800078e00ff */
[----:B------:R-:W-:-:S04]  /*5ae0*/  IMAD.HI.U32 R11, R6, R247, RZ ;  /* 0x000000f7060b7227 */ /* 0x000fc800078e00ff */
[--C-:B------:R-:W-:Y:S01]  /*5af0*/  @!P6 IMAD.IADD R26, R26, 0x1, -R0.reuse ;  /* 0x000000011a1ae824 */ /* 0x100fe200078e0a00 */
[----:B------:R-:W-:Y:S01]  /*5b00*/  ISETP.GE.AND P6, PT, R14, RZ, PT ;  /* 0x000000ff0e00720c */ /* 0x000fe20003fc6270 */
[----:B------:R-:W-:Y:S01]  /*5b10*/  @!P2 IMAD.IADD R23, R23, 0x1, -R0 ;  /* 0x000000011717a824 */ /* 0x000fe200078e0a00 */
[----:B------:R-:W-:Y:S01]  /*5b20*/  ISETP.GE.AND P2, PT, R12, RZ, PT ;  /* 0x000000ff0c00720c */ /* 0x000fe20003f46270 */
[----:B------:R-:W-:Y:S02]  /*5b30*/  IMAD.MOV R9, RZ, RZ, -R9 ;  /* 0x000000ffff097224 */ /* 0x000fe400078e0a09 */
[----:B------:R-:W-:Y:S02]  /*5b40*/  IMAD.MOV R12, RZ, RZ, -R8 ;  /* 0x000000ffff0c7224 */ /* 0x000fe400078e0a08 */
[----:B------:R-:W-:Y:S02]  /*5b50*/  IMAD.MOV R14, RZ, RZ, -R11 ;  /* 0x000000ffff0e7224 */ /* 0x000fe400078e0a0b */
[----:B------:R-:W-:-:S04]  /*5b60*/  IMAD.HI.U32 R8, R6, R13, RZ ;  /* 0x0000000d06087227 */ /* 0x000fc800078e00ff */
[C---:B------:R-:W-:Y:S02]  /*5b70*/  IMAD R11, R0.reuse, R9, R245 ;  /* 0x00000009000b7224 */ /* 0x040fe400078e02f5 */
[----:B------:R-:W-:Y:S01]  /*5b80*/  @!P4 IMAD.IADD R19, R19, 0x1, -R0 ;  /* 0x000000011313c824 */ /* 0x000fe200078e0a00 */
[C---:B------:R-:W-:Y:S01]  /*5b90*/  ISETP.GT.U32.AND P4, PT, R0.reuse, R17, PT ;  /* 0x000000110000720c */ /* 0x040fe20003f84070 */
[C---:B------:R-:W-:Y:S01]  /*5ba0*/  IMAD R9, R0.reuse, R14, R247 ;  /* 0x0000000e00097224 */ /* 0x040fe200078e02f7 */
[----:B------:R-:W-:Y:S01]  /*5bb0*/  IABS R247, R44 ;  /* 0x0000002c00f77213 */ /* 0x000fe20000000000 */
[----:B------:R-:W-:Y:S02]  /*5bc0*/  IMAD.MOV R8, RZ, RZ, -R8 ;  /* 0x000000ffff087224 */ /* 0x000fe400078e0a08 */
[----:B------:R-:W-:Y:S01]  /*5bd0*/  @!P0 IMAD.IADD R21, R21, 0x1, -R0 ;  /* 0x0000000115158824 */ /* 0x000fe200078e0a00 */
[C---:B------:R-:W-:Y:S01]  /*5be0*/  ISETP.GT.U32.AND P0, PT, R0.reuse, R11, PT ;  /* 0x0000000b0000720c */ /* 0x040fe20003f04070 */
[----:B------:R-:W-:-:S02]  /*5bf0*/  IMAD R13, R0, R8, R13 ;  /* 0x00000008000d7224 */ /* 0x000fc400078e020d */
[----:B------:R-:W-:-:S04]  /*5c00*/  IMAD.HI.U32 R8, R6, R247, RZ ;  /* 0x000000f706087227 */ /* 0x000fc800078e00ff */
[----:B------:R-:W-:Y:S02]  /*5c10*/  IMAD R15, R0, R12, R15 ;  /* 0x0000000c000f7224 */ /* 0x000fe400078e020f */
[----:B------:R-:W-:Y:S02]  /*5c20*/  IMAD.MOV R8, RZ, RZ, -R8 ;  /* 0x000000ffff087224 */ /* 0x000fe400078e0a08 */
[----:B------:R-:W-:-:S04]  /*5c30*/  IMAD.HI.U32 R12, R6, R249, RZ ;  /* 0x000000f9060c7227 */ /* 0x000fc800078e00ff */
[----:B------:R-:W-:Y:S01]  /*5c40*/  @!P4 IMAD.IADD R17, R17, 0x1, -R0 ;  /* 0x000000011111c824 */ /* 0x000fe200078e0a00 */
[C---:B------:R-:W-:Y:S01]  /*5c50*/  ISETP.GT.U32.AND P4, PT, R0.reuse, R15, PT ;  /* 0x0000000f0000720c */ /* 0x040fe20003f84070 */
[C---:B------:R-:W-:Y:S01]  /*5c60*/  IMAD R8, R0.reuse, R8, R247 ;  /* 0x0000000800087224 */ /* 0x040fe200078e02f7 */
[----:B------:R-:W-:Y:S01]  /*5c70*/  IABS R247, R50 ;  /* 0x0000003200f77213 */ /* 0x000fe20000000000 */
[----:B------:R-:W-:Y:S02]  /*5c80*/  IMAD.MOV R12, RZ, RZ, -R12 ;  /* 0x000000ffff0c7224 */ /* 0x000fe400078e0a0c */
[----:B------:R-:W-:Y:S01]  /*5c90*/  @!P0 IMAD.IADD R11, R11, 0x1, -R0 ;  /* 0x000000010b0b8824 */ /* 0x000fe200078e0a00 */
[C---:B------:R-:W-:Y:S01]  /*5ca0*/  ISETP.GT.U32.AND P0, PT, R0.reuse, R8, PT ;  /* 0x000000080000720c */ /* 0x040fe20003f04070 */
[----:B------:R-:W-:Y:S01]  /*5cb0*/  IMAD R245, R0, R12, R249 ;  /* 0x0000000c00f57224 */ /* 0x000fe200078e02f9 */
[----:B------:R-:W-:Y:S01]  /*5cc0*/  IABS R249, R48 ;  /* 0x0000003000f97213 */ /* 0x000fe20000000000 */
[----:B------:R-:W-:-:S04]  /*5cd0*/  IMAD.HI.U32 R12, R6, R251, RZ ;  /* 0x000000fb060c7227 */ /* 0x000fc800078e00ff */
[----:B------:R-:W-:Y:S02]  /*5ce0*/  IMAD.MOV R12, RZ, RZ, -R12 ;  /* 0x000000ffff0c7224 */ /* 0x000fe400078e0a0c */
[--C-:B------:R-:W-:Y:S02]  /*5cf0*/  @!P1 IMAD.IADD R24, R24, 0x1, -R0.reuse ;  /* 0x0000000118189824 */ /* 0x100fe400078e0a00 */
[--C-:B------:R-:W-:Y:S01]  /*5d00*/  @!P4 IMAD.IADD R15, R15, 0x1, -R0.reuse ;  /* 0x000000010f0fc824 */ /* 0x100fe200078e0a00 */
[C---:B------:R-:W-:Y:S01]  /*5d10*/  ISETP.GT.U32.AND P4, PT, R0.reuse, R19, PT ;  /* 0x000000130000720c */ /* 0x040fe20003f84070 */
[----:B------:R-:W-:Y:S01]  /*5d20*/  @!P3 IMAD.MOV R29, RZ, RZ, -R29 ;  /* 0x000000ffff1db224 */ /* 0x000fe200078e0a1d */
[C---:B------:R-:W-:Y:S01]  /*5d30*/  ISETP.GT.U32.AND P3, PT, R0.reuse, R23, PT ;  /* 0x000000170000720c */ /* 0x040fe20003f64070 */
[C---:B------:R-:W-:Y:S01]  /*5d40*/  IMAD R251, R0.reuse, R12, R251 ;  /* 0x0000000c00fb7224 */ /* 0x040fe200078e02fb */
[C---:B------:R-:W-:Y:S01]  /*5d50*/  ISETP.GT.U32.AND P1, PT, R0.reuse, R24, PT ;  /* 0x000000180000720c */ /* 0x040fe20003f24070 */
[----:B------:R-:W-:Y:S01]  /*5d60*/  @!P5 IMAD.MOV R25, RZ, RZ, -R25 ;  /* 0x000000ffff19d224 */ /* 0x000fe200078e0a19 */
[----:B------:R-:W-:Y:S01]  /*5d70*/  ISETP.GT.U32.AND P5, PT, R0, R17, PT ;  /* 0x000000110000720c */ /* 0x000fe20003fa4070 */
[----:B------:R-:W-:Y:S01]  /*5d80*/  @!P0 IMAD.IADD R8, R8, 0x1, -R0 ;  /* 0x0000000108088824 */ /* 0x000fe200078e0a00 */
[----:B------:R-:W-:Y:S01]  /*5d90*/  ISETP.GT.U32.AND P0, PT, R0, R251, PT ;  /* 0x000000fb0000720c */ /* 0x000fe20003f04070 */
[----:B------:R-:W-:-:S04]  /*5da0*/  IMAD.HI.U32 R14, R6, R249, RZ ;  /* 0x000000f9060e7227 */ /* 0x000fc800078e00ff */
[----:B------:R-:W-:Y:S02]  /*5db0*/  IMAD.MOV R14, RZ, RZ, -R14 ;  /* 0x000000ffff0e7224 */ /* 0x000fe400078e0a0e */
[--C-:B------:R-:W-:Y:S01]  /*5dc0*/  @!P3 IMAD.IADD R23, R23, 0x1, -R0.reuse ;  /* 0x000000011717b824 */ /* 0x100fe200078e0a00 */
[C---:B------:R-:W-:Y:S01]  /*5dd0*/  ISETP.GT.U32.AND P3, PT, R0.reuse, R13, PT ;  /* 0x0000000d0000720c */ /* 0x040fe20003f64070 */
[----:B------:R-:W-:Y:S01]  /*5de0*/  @!P4 IMAD.IADD R19, R19, 0x1, -R0 ;  /* 0x000000011313c824 */ /* 0x000fe200078e0a00 */
[C---:B------:R-:W-:Y:S01]  /*5df0*/  ISETP.GT.U32.AND P4, PT, R0.reuse, R9, PT ;  /* 0x000000090000720c */ /* 0x040fe20003f84070 */
[C---:B------:R-:W-:Y:S01]  /*5e00*/  IMAD R12, R0.reuse, R14, R249 ;  /* 0x0000000e000c7224 */ /* 0x040fe200078e02f9 */
[----:B------:R-:W-:Y:S01]  /*5e10*/  IABS R249, R52 ;  /* 0x0000003400f97213 */ /* 0x000fe20000000000 */
[----:B------:R-:W-:Y:S01]  /*5e20*/  @!P6 IMAD.MOV R26, RZ, RZ, -R26 ;  /* 0x000000ffff1ae224 */ /* 0x000fe200078e0a1a */
[----:B------:R-:W-:Y:S01]  /*5e30*/  ISETP.GT.U32.AND P6, PT, R0, R15, PT ;  /* 0x0000000f0000720c */ /* 0x000fe20003fc4070 */
[--C-:B------:R-:W-:Y:S01]  /*5e40*/  @!P1 IMAD.IADD R24, R24, 0x1, -R0.reuse ;  /* 0x0000000118189824 */ /* 0x100fe200078e0a00 */
[----:B------:R-:W-:Y:S01]  /*5e50*/  ISETP.GE.AND P1, PT, R18, RZ, PT ;  /* 0x000000ff1200720c */ /* 0x000fe20003f26270 */
[--C-:B------:R-:W-:Y:S01]  /*5e60*/  @!P5 IMAD.IADD R17, R17, 0x1, -R0.reuse ;  /* 0x000000011111d824 */ /* 0x100fe200078e0a00 */
[C---:B------:R-:W-:Y:S01]  /*5e70*/  ISETP.GT.U32.AND P5, PT, R0.reuse, R245, PT ;  /* 0x000000f50000720c */ /* 0x040fe20003fa4070 */
[--C-:B------:R-:W-:Y:S01]  /*5e80*/  @!P0 IMAD.IADD R251, R251, 0x1, -R0.reuse ;  /* 0x00000001fbfb8824 */ /* 0x100fe200078e0a00 */
[----:B------:R-:W-:Y:S01]  /*5e90*/  ISETP.GT.U32.AND P0, PT, R0, R12, PT ;  /* 0x0000000c0000720c */ /* 0x000fe20003f04070 */
[--C-:B------:R-:W-:Y:S01]  /*5ea0*/  @!P3 IMAD.IADD R13, R13, 0x1, -R0.reuse ;  /* 0x000000010d0db824 */ /* 0x100fe200078e0a00 */
[----:B------:R-:W-:Y:S01]  /*5eb0*/  ISETP.GE.AND P3, PT, R22, RZ, PT ;  /* 0x000000ff1600720c */ /* 0x000fe20003f66270 */
[----:B------:R-:W-:Y:S01]  /*5ec0*/  @!P4 IMAD.IADD R9, R9, 0x1, -R0 ;  /* 0x000000010909c824 */ /* 0x000fe200078e0a00 */
[----:B------:R-:W-:Y:S01]  /*5ed0*/  ISETP.GE.AND P4, PT, R28, RZ, PT ;  /* 0x000000ff1c00720c */ /* 0x000fe20003f86270 */
[----:B------:R-:W-:Y:S01]  /*5ee0*/  IMAD.HI.U32 R14, R6, R249, RZ ;  /* 0x000000f9060e7227 */ /* 0x000fe200078e00ff */
[----:B------:R-:W-:-:S03]  /*5ef0*/  IABS R28, R54 ;  /* 0x00000036001c7213 */ /* 0x000fc60000000000 */
[--C-:B------:R-:W-:Y:S01]  /*5f00*/  @!P6 IMAD.IADD R15, R15, 0x1, -R0.reuse ;  /* 0x000000010f0fe824 */ /* 0x100fe200078e0a00 */
[----:B------:R-:W-:Y:S01]  /*5f10*/  ISETP.GE.AND P6, PT, R20, RZ, PT ;  /* 0x000000ff1400720c */ /* 0x000fe20003fc6270 */
[--C-:B------:R-:W-:Y:S01]  /*5f20*/  @!P5 IMAD.IADD R245, R245, 0x1, -R0.reuse ;  /* 0x00000001f5f5d824 */ /* 0x100fe200078e0a00 */
[----:B------:R-:W-:Y:S01]  /*5f30*/  ISETP.GE.AND P5, PT, R16, RZ, PT ;  /* 0x000000ff1000720c */ /* 0x000fe20003fa6270 */
[----:B------:R-:W-:Y:S01]  /*5f40*/  @!P0 IMAD.IADD R12, R12, 0x1, -R0 ;  /* 0x000000010c0c8824 */ /* 0x000fe200078e0a00 */
[----:B------:R-:W-:Y:S01]  /*5f50*/  LOP3.LUT R20, R4, 0x2, RZ, 0xfc, !PT ;  /* 0x0000000204147812 */ /* 0x000fe200078efcff */
[----:B------:R-:W-:Y:S01]  /*5f60*/  @!P1 IMAD.MOV R24, RZ, RZ, -R24 ;  /* 0x000000ffff189224 */ /* 0x000fe200078e0a18 */
[----:B------:R-:W-:Y:S01]  /*5f70*/  ISETP.GT.U32.AND P0, PT, R0, R13, PT ;  /* 0x0000000d0000720c */ /* 0x000fe20003f04070 */
[----:B------:R-:W-:Y:S01]  /*5f80*/  IMAD.HI.U32 R4, R6, R247, RZ ;  /* 0x000000f706047227 */ /* 0x000fe200078e00ff */
[C---:B------:R-:W-:Y:S02]  /*5f90*/  ISETP.GT.U32.AND P1, PT, R0.reuse, R11, PT ;  /* 0x0000000b0000720c */ /* 0x040fe40003f24070 */
[----:B------:R-:W-:Y:S01]  /*5fa0*/  IABS R34, R20 ;  /* 0x0000001400227213 */ /* 0x000fe20000000000 */
[----:B------:R-:W-:Y:S01]  /*5fb0*/  @!P2 IMAD.MOV R23, RZ, RZ, -R23 ;  /* 0x000000ffff17a224 */ /* 0x000fe200078e0a17 */
[----:B------:R-:W-:Y:S01]  /*5fc0*/  ISETP.GT.U32.AND P2, PT, R0, R9, PT ;  /* 0x000000090000720c */ /* 0x000fe20003f44070 */
[----:B------:R-:W-:-:S04]  /*5fd0*/  IMAD.HI.U32 R16, R6, R28, RZ ;  /* 0x0000001c06107227 */ /* 0x000fc800078e00ff */
[----:B------:R-:W-:Y:S02]  /*5fe0*/  IMAD.MOV R4, RZ, RZ, -R4 ;  /* 0x000000ffff047224 */ /* 0x000fe400078e0a04 */
[----:B------:R-:W-:Y:S02]  /*5ff0*/  IMAD.MOV R22, RZ, RZ, -R14 ;  /* 0x000000ffff167224 */ /* 0x000fe400078e0a0e */
[----:B------:R-:W-:Y:S02]  /*6000*/  IMAD.MOV R30, RZ, RZ, -R16 ;  /* 0x000000ffff1e7224 */ /* 0x000fe400078e0a10 */
[----:B------:R-:W-:Y:S01]  /*6010*/  IMAD R14, R0, R4, R247 ;  /* 0x00000004000e7224 */ /* 0x000fe200078e02f7 */
[----:B------:R-:W-:Y:S01]  /*6020*/  LOP3.LUT R4, R152, 0x7f, RZ, 0xc0, !PT ;  /* 0x0000007f98047812 */ /* 0x000fe200078ec0ff */
[C---:B------:R-:W-:Y:S01]  /*6030*/  IMAD R16, R0.reuse, R22, R249 ;  /* 0x0000001600107224 */ /* 0x040fe200078e02f9 */
[----:B------:R-:W-:Y:S01]  /*6040*/  LOP3.LUT R22, RZ, R27, RZ, 0x33, !PT ;  /* 0x0000001bff167212 */ /* 0x000fe200078e33ff */
[----:B------:R-:W-:Y:S01]  /*6050*/  @!P3 IMAD.MOV R19, RZ, RZ, -R19 ;  /* 0x000000ffff13b224 */ /* 0x000fe200078e0a13 */
[C---:B------:R-:W-:Y:S01]  /*6060*/  ISETP.GT.U32.AND P3, PT, R0.reuse, R245, PT ;  /* 0x000000f50000720c */ /* 0x040fe20003f64070 */
[----:B------:R-:W-:Y:S01]  /*6070*/  @!P4 IMAD.MOV R17, RZ, RZ, -R17 ;  /* 0x000000ffff11c224 */ /* 0x000fe200078e0a11 */
[----:B------:R-:W-:Y:S01]  /*6080*/  ISETP.GT.U32.AND P4, PT, R0, R8, PT ;  /* 0x000000080000720c */ /* 0x000fe20003f84070 */
[----:B------:R-:W-:-:S04]  /*6090*/  IMAD.HI.U32 R18, R6, R32, RZ ;  /* 0x0000002006127227 */ /* 0x000fc800078e00ff */
[----:B------:R-:W-:-:S04]  /*60a0*/  IMAD.HI.U32 R6, R6, R34, RZ ;  /* 0x0000002206067227 */ /* 0x000fc800078e00ff */
[C---:B------:R-:W-:Y:S02]  /*60b0*/  IMAD R249, R0.reuse, R30, R28 ;  /* 0x0000001e00f97224 */ /* 0x040fe400078e021c */
[----:B------:R-:W-:Y:S01]  /*60c0*/  @!P6 IMAD.MOV R21, RZ, RZ, -R21 ;  /* 0x000000ffff15e224 */ /* 0x000fe200078e0a15 */
[C---:B------:R-:W-:Y:S01]  /*60d0*/  ISETP.GT.U32.AND P6, PT, R0.reuse, R12, PT ;  /* 0x0000000c0000720c */ /* 0x040fe20003fc4070 */
[----:B------:R-:W-:Y:S01]  /*60e0*/  @!P5 IMAD.MOV R15, RZ, RZ, -R15 ;  /* 0x000000ffff0fd224 */ /* 0x000fe200078e0a0f */
[C---:B------:R-:W-:Y:S01]  /*60f0*/  ISETP.GT.U32.AND P5, PT, R0.reuse, R251, PT ;  /* 0x000000fb0000720c */ /* 0x040fe20003fa4070 */
[--C-:B------:R-:W-:Y:S01]  /*6100*/  @!P0 IMAD.IADD R13, R13, 0x1, -R0.reuse ;  /* 0x000000010d0d8824 */ /* 0x100fe200078e0a00 */
[C---:B------:R-:W-:Y:S01]  /*6110*/  ISETP.GT.U32.AND P0, PT, R0.reuse, R14, PT ;  /* 0x0000000e0000720c */ /* 0x040fe20003f04070 */
[----:B------:R-:W-:Y:S01]  /*6120*/  @!P1 IMAD.IADD R11, R11, 0x1, -R0 ;  /* 0x000000010b0b9824 */ /* 0x000fe200078e0a00 */
[----:B------:R-:W-:Y:S01]  /*6130*/  ISETP.GT.U32.AND P1, PT, R0, R16, PT ;  /* 0x000000100000720c */ /* 0x000fe20003f24070 */
[----:B------:R-:W-:-:S02]  /*6140*/  IMAD.MOV R18, RZ, RZ, -R18 ;  /* 0x000000ffff127224 */ /* 0x000fc400078e0a12 */
[----:B------:R-:W-:Y:S02]  /*6150*/  IMAD.MOV R6, RZ, RZ, -R6 ;  /* 0x000000ffff067224 */ /* 0x000fe400078e0a06 */
[----:B------:R-:W-:Y:S01]  /*6160*/  @!P2 IMAD.IADD R9, R9, 0x1, -R0 ;  /* 0x000000010909a824 */ /* 0x000fe200078e0a00 */
[C---:B------:R-:W-:Y:S01]  /*6170*/  ISETP.GT.U32.AND P2, PT, R0.reuse, R249, PT ;  /* 0x000000f90000720c */ /* 0x040fe20003f44070 */
[C---:B------:R-:W-:Y:S02]  /*6180*/  IMAD R247, R0.reuse, R18, R32 ;  /* 0x0000001200f77224 */ /* 0x040fe400078e0220 */
[C---:B------:R-:W-:Y:S02]  /*6190*/  IMAD R18, R0.reuse, R6, R34 ;  /* 0x0000000600127224 */ /* 0x040fe400078e0222 */
[--C-:B------:R-:W-:Y:S01]  /*61a0*/  @!P3 IMAD.IADD R245, R245, 0x1, -R0.reuse ;  /* 0x00000001f5f5b824 */ /* 0x100fe200078e0a00 */
[----:B------:R-:W-:Y:S01]  /*61b0*/  ISETP.GT.U32.AND P3, PT, R0, R247, PT ;  /* 0x000000f70000720c */ /* 0x000fe20003f64070 */
[--C-:B------:R-:W-:Y:S01]  /*61c0*/  @!P4 IMAD.IADD R8, R8, 0x1, -R0.reuse ;  /* 0x000000010808c824 */ /* 0x100fe200078e0a00 */
[----:B------:R-:W-:Y:S01]  /*61d0*/  ISETP.GT.U32.AND P4, PT, R0, R18, PT ;  /* 0x000000120000720c */ /* 0x000fe20003f84070 */
[--C-:B------:R-:W-:Y:S01]  /*61e0*/  @!P5 IMAD.IADD R251, R251, 0x1, -R0.reuse ;  /* 0x00000001fbfbd824 */ /* 0x100fe200078e0a00 */
[----:B------:R-:W-:Y:S01]  /*61f0*/  ISETP.GE.AND P5, PT, R36, RZ, PT ;  /* 0x000000ff2400720c */ /* 0x000fe20003fa6270 */
        /* <DEDUP_REMOVED lines=10> */
[----:B------:R-:W-:Y:S01]  /*62a0*/  @!P4 IMAD.IADD R18, R18, 0x1, -R0 ;  /* 0x000000011212c824 */ /* 0x000fe200078e0a00 */
[----:B------:R-:W-:Y:S01]  /*62b0*/  ISETP.GT.U32.AND P4, PT, R0, R14, PT ;  /* 0x0000000e0000720c */ /* 0x000fe20003f84070 */
[----:B------:R-:W-:-:S02]  /*62c0*/  IMAD.MOV.U32 R6, RZ, RZ, R245 ;  /* 0x000000ffff067224 */ /* 0x000fc400078e00f5 */
[----:B------:R-:W-:Y:S01]  /*62d0*/  @!P5 IMAD.MOV R13, RZ, RZ, -R13 ;  /* 0x000000ffff0dd224 */ /* 0x000fe200078e0a0d */
[C---:B------:R-:W-:Y:S01]  /*62e0*/  ISETP.GT.U32.AND P5, PT, R0.reuse, R16, PT ;  /* 0x000000100000720c */ /* 0x040fe20003fa4070 */
[----:B------:R-:W-:Y:S01]  /*62f0*/  @!P6 IMAD.MOV R11, RZ, RZ, -R11 ;  /* 0x000000ffff0be224 */ /* 0x000fe200078e0a0b */
[C---:B------:R-:W-:Y:S01]  /*6300*/  ISETP.GT.U32.AND P6, PT, R0.reuse, R18, PT ;  /* 0x000000120000720c */ /* 0x040fe20003fc4070 */
[----:B------:R-:W-:Y:S01]  /*6310*/  @!P0 IMAD.MOV R9, RZ, RZ, -R9 ;  /* 0x000000ffff098224 */ /* 0x000fe200078e0a09 */
[C---:B------:R-:W-:Y:S01]  /*6320*/  ISETP.GT.U32.AND P0, PT, R0.reuse, R249, PT ;  /* 0x000000f90000720c */ /* 0x040fe20003f04070 */
[----:B------:R-:W-:Y:S01]  /*6330*/  @!P1 IMAD.MOV R6, RZ, RZ, -R6 ;  /* 0x000000ffff069224 */ /* 0x000fe200078e0a06 */
[----:B------:R-:W-:Y:S01]  /*6340*/  ISETP.GT.U32.AND P1, PT, R0, R247, PT ;  /* 0x000000f70000720c */ /* 0x000fe20003f24070 */
[----:B------:R-:W-:Y:S01]  /*6350*/  @!P2 IMAD.MOV R8, RZ, RZ, -R8 ;  /* 0x000000ffff08a224 */ /* 0x000fe200078e0a08 */
[----:B------:R-:W-:Y:S01]  /*6360*/  ISETP.GE.AND P2, PT, R48, RZ, PT ;  /* 0x000000ff3000720c */ /* 0x000fe20003f46270 */
[--C-:B------:R-:W-:Y:S01]  /*6370*/  @!P4 IMAD.IADD R14, R14, 0x1, -R0.reuse ;  /* 0x000000010e0ec824 */ /* 0x100fe200078e0a00 */
[----:B------:R-:W-:Y:S01]  /*6380*/  ISETP.GE.AND P4, PT, R52, RZ, PT ;  /* 0x000000ff3400720c */ /* 0x000fe20003f86270 */
[----:B------:R-:W-:Y:S01]  /*6390*/  @!P3 IMAD.MOV R251, RZ, RZ, -R251 ;  /* 0x000000fffffbb224 */ /* 0x000fe200078e0afb */
[----:B------:R-:W-:Y:S01]  /*63a0*/  ISETP.GE.AND P3, PT, R50, RZ, PT ;  /* 0x000000ff3200720c */ /* 0x000fe20003f66270 */
[--C-:B------:R-:W-:Y:S01]  /*63b0*/  @!P5 IMAD.IADD R16, R16, 0x1, -R0.reuse ;  /* 0x000000011010d824 */ /* 0x100fe200078e0a00 */
[----:B------:R-:W-:Y:S01]  /*63c0*/  ISETP.GE.AND P5, PT, R54, RZ, PT ;  /* 0x000000ff3600720c */ /* 0x000fe20003fa6270 */
[----:B------:R-:W-:-:S02]  /*63d0*/  @!P6 IMAD.IADD R18, R18, 0x1, -R0 ;  /* 0x000000011212e824 */ /* 0x000fc400078e0a00 */
[--C-:B------:R-:W-:Y:S01]  /*63e0*/  @!P0 IMAD.IADD R249, R249, 0x1, -R0.reuse ;  /* 0x00000001f9f98824 */ /* 0x100fe200078e0a00 */
[----:B------:R-:W-:Y:S01]  /*63f0*/  ISETP.GE.AND P0, PT, R56, RZ, PT ;  /* 0x000000ff3800720c */ /* 0x000fe20003f06270 */
[----:B------:R-:W-:Y:S01]  /*6400*/  @!P1 IMAD.IADD R247, R247, 0x1, -R0 ;  /* 0x00000001f7f79824 */ /* 0x000fe200078e0a00 */
[----:B------:R-:W-:Y:S01]  /*6410*/  ISETP.GE.AND P1, PT, R20, RZ, PT ;  /* 0x000000ff1400720c */ /* 0x000fe20003f26270 */
[----:B------:R-:W-:Y:S01]  /*6420*/  IMAD R0, R4, UR13, RZ ;  /* 0x0000000d04007c24 */ /* 0x000fe2000f8e02ff */
[----:B------:R-:W-:Y:S01]  /*6430*/  USHF.L.U32 UR13, UR13, 0x7, URZ ;  /* 0x000000070d0d7899 */ /* 0x000fe2000800063f */
[----:B------:R-:W-:Y:S01]  /*6440*/  @!P2 IMAD.MOV R12, RZ, RZ, -R12 ;  /* 0x000000ffff0ca224 */ /* 0x000fe200078e0a0c */
[----:B------:R-:W-:Y:S01]  /*6450*/  ISETP.NE.AND P2, PT, R27, RZ, PT ;  /* 0x000000ff1b00720c */ /* 0x000fe20003f45270 */
[----:B------:R-:W-:Y:S01]  /*6460*/  IMAD.SHL.U32 R245, R152, 0x200, RZ ;  /* 0x0000020098f57824 */ /* 0x000fe200078e00ff */
[----:B------:R-:W-:Y:S01]  /*6470*/  LEA R4, P6, R0, UR4, 0x1 ;  /* 0x0000000400047c11 */ /* 0x000fe2000f8c08ff */
[----:B------:R-:W-:Y:S01]  /*6480*/  @!P3 IMAD.MOV R14, RZ, RZ, -R14 ;  /* 0x000000ffff0eb224 */ /* 0x000fe200078e0a0e */
[----:B------:R-:W-:Y:S01]  /*6490*/  SEL R243, R22, R243, !P2 ;  /* 0x000000f316f37207 */ /* 0x000fe20005000000 */
[----:B------:R-:W-:Y:S01]  /*64a0*/  @!P4 IMAD.MOV R16, RZ, RZ, -R16 ;  /* 0x000000ffff10c224 */ /* 0x000fe200078e0a10 */
[----:B------:R-:W-:Y:S01]  /*64b0*/  LEA.HI.X.SX32 R0, R0, UR5, 0x1, P6 ;  /* 0x0000000500007c11 */ /* 0x000fe2000b0f0eff */
[----:B------:R-:W-:Y:S01]  /*64c0*/  ULDC UR5, c[0x0][0x240] ;  /* 0x0000900000057ab9 */ /* 0x000fe20000000800 */
[----:B------:R-:W-:Y:S01]  /*64d0*/  LOP3.LUT R2, R2, 0x8000, R245, 0xf8, !PT ;  /* 0x0000800002027812 */ /* 0x000fe200078ef8f5 */
[----:B------:R-:W-:Y:S01]  /*64e0*/  IMAD.MOV.U32 R245, RZ, RZ, R18 ;  /* 0x000000fffff57224 */ /* 0x000fe200078e0012 */
[C---:B------:R-:W-:Y:S01]  /*64f0*/  SEL R241, R22.reuse, R241, !P2 ;  /* 0x000000f116f17207 */ /* 0x040fe20005000000 */
[----:B------:R-:W-:Y:S01]  /*6500*/  IMAD R243, R243, UR5, RZ ;  /* 0x00000005f3f37c24 */ /* 0x000fe2000f8e02ff */
[C---:B------:R-:W-:Y:S01]  /*6510*/  SEL R239, R22.reuse, R239, !P2 ;  /* 0x000000ef16ef7207 */ /* 0x040fe20005000000 */
[----:B------:R-:W-:Y:S01]  /*6520*/  @!P5 IMAD.MOV R249, RZ, RZ, -R249 ;  /* 0x000000fffff9d224 */ /* 0x000fe200078e0af9 */
[C---:B------:R-:W-:Y:S01]  /*6530*/  SEL R237, R22.reuse, R237, !P2 ;  /* 0x000000ed16ed7207 */ /* 0x040fe20005000000 */
[----:B------:R-:W-:Y:S01]  /*6540*/  @!P0 IMAD.MOV R247, RZ, RZ, -R247 ;  /* 0x000000fffff78224 */ /* 0x000fe200078e0af7 */
[C---:B------:R-:W-:Y:S01]  /*6550*/  SEL R235, R22.reuse, R235, !P2 ;  /* 0x000000eb16eb7207 */ /* 0x040fe20005000000 */
[----:B------:R-:W-:Y:S01]  /*6560*/  @!P1 IMAD.MOV R245, RZ, RZ, -R245 ;  /* 0x000000fffff59224 */ /* 0x000fe200078e0af5 */
[----:B------:R-:W-:Y:S01]  /*6570*/  LEA R28, P4, R243, R4, 0x1 ;  /* 0x00000004f31c7211 */ /* 0x000fe200078808ff */
[----:B------:R-:W-:Y:S01]  /*6580*/  IMAD R241, R241, UR5, RZ ;  /* 0x00000005f1f17c24 */ /* 0x000fe2000f8e02ff */
[C---:B------:R-:W-:Y:S01]  /*6590*/  SEL R233, R22.reuse, R233, !P2 ;  /* 0x000000e916e97207 */ /* 0x040fe20005000000 */
[----:B------:R-:W-:Y:S01]  /*65a0*/  IMAD R239, R239, UR5, RZ ;  /* 0x00000005efef7c24 */ /* 0x000fe2000f8e02ff */
[C---:B------:R-:W-:Y:S01]  /*65b0*/  SEL R231, R22.reuse, R231, !P2 ;  /* 0x000000e716e77207 */ /* 0x040fe20005000000 */
[----:B------:R-:W-:Y:S01]  /*65c0*/  IMAD R237, R237, UR5, RZ ;  /* 0x00000005eded7c24 */ /* 0x000fe2000f8e02ff */
[C---:B------:R-:W-:Y:S01]  /*65d0*/  SEL R27, R22.reuse, R10, !P2 ;  /* 0x0000000a161b7207 */ /* 0x040fe20005000000 */
[----:B------:R-:W-:Y:S01]  /*65e0*/  IMAD R235, R235, UR5, RZ ;  /* 0x00000005ebeb7c24 */ /* 0x000fe2000f8e02ff */
[C---:B------:R-:W-:Y:S01]  /*65f0*/  SEL R229, R22.reuse, R229, !P2 ;  /* 0x000000e516e57207 */ /* 0x040fe20005000000 */
[----:B------:R0:W-:Y:S01]  /*6600*/  STL [R1+0xa00], R28 ;  /* 0x000a001c01007387 */ /* 0x0001e20000100800 */
[C---:B------:R-:W-:Y:S01]  /*6610*/  SEL R227, R22.reuse, R227, !P2 ;  /* 0x000000e316e37207 */ /* 0x040fe20005000000 */
        /* <DEDUP_REMOVED lines=205> */
[----:B------:R-:W-:Y:S01]  /*72f0*/  SEL R21, R22, R21, !P2 ;  /* 0x0000001516157207 */ /* 0x000fe20005000000 */
[----:B------:R-:W-:Y:S01]  /*7300*/  IMAD R26, R26, UR5, RZ ;  /* 0x000000051a1a7c24 */ /* 0x000fe2000f8e02ff */
[C---:B------:R-:W-:Y:S01]  /*7310*/  SEL R19, R22.reuse, R19, !P2 ;  /* 0x0000001316137207 */ /* 0x040fe20005000000 */
[----:B------:R-:W-:Y:S01]  /*7320*/  IMAD R25, R25, UR5, RZ ;  /* 0x0000000519197c24 */ /* 0x000fe2000f8e02ff */
[----:B------:R-:W-:Y:S01]  /*7330*/  SEL R17, R22, R17, !P2 ;  /* 0x0000001116117207 */ /* 0x000fe20005000000 */
        /* <DEDUP_REMOVED lines=27> */
[-C--:B------:R-:W-:Y:S01]  /*74f0*/  LEA R32, P3, R241, R4.reuse, 0x1 ;  /* 0x00000004f1207211 */ /* 0x080fe200078608ff */
[----:B------:R-:W-:Y:S01]  /*7500*/  IMAD R16, R16, UR5, RZ ;  /* 0x0000000510107c24 */ /* 0x000fe2000f8e02ff */
[-C--:B------:R-:W-:Y:S01]  /*7510*/  LEA R30, P2, R239, R4.reuse, 0x1 ;  /* 0x00000004ef1e7211 */ /* 0x080fe200078408ff */
[----:B------:R-:W-:Y:S01]  /*7520*/  IMAD R18, R18, UR5, RZ ;  /* 0x0000000512127c24 */ /* 0x000fe2000f8e02ff */
[----:B0-----:R-:W-:Y:S01]  /*7530*/  LEA R28, P1, R237, R4, 0x1 ;  /* 0x00000004ed1c7211 */ /* 0x001fe200078208ff */
[----:B------:R0:W-:Y:S01]  /*7540*/  STL [R1+0x208], R32 ;  /* 0x0002082001007387 */ /* 0x0001e20000100800 */
[----:B------:R-:W-:Y:S01]  /*7550*/  IMAD R20, R20, UR5, RZ ;  /* 0x0000000514147c24 */ /* 0x000fe2000f8e02ff */
[----:B------:R-:W-:Y:S01]  /*7560*/  ULDC UR4, c[0x0][0x234] ;  /* 0x00008d0000047ab9 */ /* 0x000fe20000000800 */
[----:B------:R-:W-:Y:S01]  /*7570*/  IMAD R22, R22, UR5, RZ ;  /* 0x0000000516167c24 */ /* 0x000fe2000f8e02ff */
[----:B------:R1:W-:Y:S01]  /*7580*/  STL [R1+0x210], R30 ;  /* 0x0002101e01007387 */ /* 0x0003e20000100800 */
[----:B------:R-:W-:Y:S01]  /*7590*/  IMAD R7, R7, UR4, RZ ;  /* 0x0000000407077c24 */ /* 0x000fe2000f8e02ff */
[----:B------:R-:W-:-:S02]  /*75a0*/  UIADD3 UR5, UR12, 0x10000, URZ ;  /* 0x000100000c057890 */ /* 0x000fc4000fffe03f */
[----:B------:R2:W-:Y:S01]  /*75b0*/  STL [R1+0x218], R28 ;  /* 0x0002181c01007387 */ /* 0x0005e20000100800 */
[----:B------:R-:W-:Y:S01]  /*75c0*/  UMOV UR4, URZ ;  /* 0x0000003f00047c82 */ /* 0x000fe20008000000 */
[-C--:B0-----:R-:W-:Y:S01]  /*75d0*/  LEA R32, P0, R235, R4.reuse, 0x1 ;  /* 0x00000004eb207211 */ /* 0x081fe200078008ff */
[----:B------:R-:W-:Y:S02]  /*75e0*/  USHF.R.U32.HI UR5, URZ, 0x4, UR5 ;  /* 0x000000043f057899 */ /* 0x000fe40008011605 */
[----:B------:R-:W-:Y:S01]  /*75f0*/  USHF.L.U32 UR41, UR13, 0x1, URZ ;  /* 0x000000010d297899 */ /* 0x000fe2000800063f */
[-C--:B-1----:R-:W-:Y:S01]  /*7600*/  LEA R30, P6, R233, R4.reuse, 0x1 ;  /* 0x00000004e91e7211 */ /* 0x082fe200078c08ff */
[----:B------:R0:W-:Y:S01]  /*7610*/  STL [R1+0x220], R32 ;  /* 0x0002202001007387 */ /* 0x0001e20000100800 */
[----:B------:R-:W-:Y:S01]  /*7620*/  USGXT.U32 UR10, UR5, 0xe ;  /* 0x0000000e050a789a */ /* 0x000fe20008000000 */
[----:B--2---:R-:W-:Y:S02]  /*7630*/  LEA R28, P5, R231, R4, 0x1 ;  /* 0x00000004e71c7211 */ /* 0x004fe400078a08ff */
[----:B------:R1:W-:Y:S04]  /*7640*/  STL [R1+0x228], R30 ;  /* 0x0002281e01007387 */ /* 0x0003e80000100800 */
[----:B------:R2:W-:Y:S01]  /*7650*/  STL [R1+0x230], R28 ;  /* 0x0002301c01007387 */ /* 0x0005e20000100800 */
[----:B0-----:R-:W-:-:S02]  /*7660*/  LEA.HI.X.SX32 R32, R243, R0, 0x1, P4 ;  /* 0x00000000f3207211 */ /* 0x001fc400020f0eff */
[----:B-1----:R-:W-:-:S03]  /*7670*/  LEA R30, P4, R229, R4, 0x1 ;  /* 0x00000004e51e7211 */ /* 0x002fc600078808ff */
[----:B------:R0:W-:Y:S01]  /*7680*/  STL [R1+0x9fc], R32 ;  /* 0x0009fc2001007387 */ /* 0x0001e20000100800 */
[----:B--2---:R-:W-:-:S03]  /*7690*/  LEA.HI.X.SX32 R28, R241, R0, 0x1, P3 ;  /* 0x00000000f11c7211 */ /* 0x004fc600018f0eff */
[----:B------:R1:W-:Y:S04]  /*76a0*/  STL [R1+0x238], R30 ;  /* 0x0002381e01007387 */ /* 0x0003e80000100800 */
[----:B------:R2:W-:Y:S01]  /*76b0*/  STL [R1+0x204], R28 ;  /* 0x0002041c01007387 */ /* 0x0005e20000100800 */
[----:B0-----:R-:W-:Y:S02]  /*76c0*/  LEA R32, P3, R227, R4, 0x1 ;  /* 0x00000004e3207211 */ /* 0x001fe400078608ff */
[----:B-1----:R-:W-:-:S03]  /*76d0*/  LEA.HI.X.SX32 R30, R239, R0, 0x1, P2 ;  /* 0x00000000ef1e7211 */ /* 0x002fc600010f0eff */
[----:B------:R0:W-:Y:S01]  /*76e0*/  STL [R1+0x240], R32 ;  /* 0x0002402001007387 */ /* 0x0001e20000100800 */
[----:B--2---:R-:W-:-:S03]  /*76f0*/  LEA R28, P2, R225, R4, 0x1 ;  /* 0x00000004e11c7211 */ /* 0x004fc600078408ff */
[----:B------:R1:W-:Y:S04]  /*7700*/  STL [R1+0x20c], R30 ;  /* 0x00020c1e01007387 */ /* 0x0003e80000100800 */
[----:B------:R2:W-:Y:S01]  /*7710*/  STL [R1+0x248], R28 ;  /* 0x0002481c01007387 */ /* 0x0005e20000100800 */
[----:B0-----:R-:W-:Y:S02]  /*7720*/  LEA.HI.X.SX32 R32, R237, R0, 0x1, P1 ;  /* 0x00000000ed207211 */ /* 0x001fe400008f0eff */
        /* <DEDUP_REMOVED lines=240> */
[----:B------:R-:W-:Y:S02]  /*8630*/  CS2R R114, SRZ ;  /* 0x0000000000727805 */ /* 0x000fe4000001ff00 */
[----:B-1----:R-:W-:Y:S01]  /*8640*/  LEA R30, P4, R101, R4, 0x1 ;  /* 0x00000004651e7211 */ /* 0x002fe200078808ff */
[----:B------:R0:W-:Y:S01]  /*8650*/  STL [R1+0x3fc], R32 ;  /* 0x0003fc2001007387 */ /* 0x0001e20000100800 */
[----:B--2---:R-:W-:-:S03]  /*8660*/  LEA.HI.X.SX32 R28, R113, R0, 0x1, P3 ;  /* 0x00000000711c7211 */ /* 0x004fc600018f0eff */
[----:B------:R1:W-:Y:S01]  /*8670*/  STL [R1+0x438], R30 ;  /* 0x0004381e01007387 */ /* 0x0003e20000100800 */
[----:B------:R-:W-:-:S03]  /*8680*/  CS2R R112, SRZ ;  /* 0x0000000000707805 */ /* 0x000fc6000001ff00 */
[----:B------:R2:W-:Y:S01]  /*8690*/  STL [R1+0x404], R28 ;  /* 0x0004041c01007387 */ /* 0x0005e20000100800 */
[----:B0-----:R-:W-:Y:S02]  /*86a0*/  LEA R32, P3, R99, R4, 0x1 ;  /* 0x0000000463207211 */ /* 0x001fe400078608ff */
[----:B-1----:R-:W-:-:S03]  /*86b0*/  LEA.HI.X.SX32 R30, R111, R0, 0x1, P2 ;  /* 0x000000006f1e7211 */ /* 0x002fc600010f0eff */
[----:B------:R0:W-:Y:S01]  /*86c0*/  STL [R1+0x440], R32 ;  /* 0x0004402001007387 */ /* 0x0001e20000100800 */
[----:B------:R-:W-:Y:S02]  /*86d0*/  CS2R R110, SRZ ;  /* 0x00000000006e7805 */ /* 0x000fe4000001ff00 */
[----:B--2---:R-:W-:Y:S01]  /*86e0*/  LEA R28, P2, R97, R4, 0x1 ;  /* 0x00000004611c7211 */ /* 0x004fe200078408ff */
[----:B------:R1:W-:Y:S04]  /*86f0*/  STL [R1+0x40c], R30 ;  /* 0x00040c1e01007387 */ /* 0x0003e80000100800 */
[----:B------:R2:W-:Y:S01]  /*8700*/  STL [R1+0x448], R28 ;  /* 0x0004481c01007387 */ /* 0x0005e20000100800 */
[----:B0-----:R-:W-:Y:S02]  /*8710*/  LEA.HI.X.SX32 R32, R109, R0, 0x1, P1 ;  /* 0x000000006d207211 */ /* 0x001fe400008f0eff */
[----:B------:R-:W-:-:S02]  /*8720*/  CS2R R108, SRZ ;  /* 0x00000000006c7805 */ /* 0x000fc4000001ff00 */
        /* <DEDUP_REMOVED lines=160> */
[C---:B--2---:R-:W-:Y:S01]  /*9130*/  LEA R28, P4, R31.reuse, R4, 0x1 ;  /* 0x000000041f1c7211 */ /* 0x044fe200078808ff */
[----:B------:R1:W-:Y:S03]  /*9140*/  STL [R1+0x514], R30 ;  /* 0x0005141e01007387 */ /* 0x0003e60000100800 */
[-C--:B------:R-:W-:Y:S01]  /*9150*/  LEA.HI.X.SX32 R31, R31, R0.reuse, 0x1, P4 ;  /* 0x000000001f1f7211 */ /* 0x080fe200020f0eff */
        /* <DEDUP_REMOVED lines=12> */
[----:B------:R-:W-:Y:S02]  /*9220*/  LEA.HI.X.SX32 R27, R27, R0, 0x1, P2 ;  /* 0x000000001b1b7211 */ /* 0x000fe400010f0eff */
[----:B------:R-:W-:Y:S02]  /*9230*/  CS2R R38, SRZ ;  /* 0x0000000000267805 */ /* 0x000fe4000001ff00 */
[C---:B--2---:R-:W-:Y:S01]  /*9240*/  LEA R28, P1, R26.reuse, R4, 0x1 ;  /* 0x000000041a1c7211 */ /* 0x044fe200078208ff */
[----:B------:R1:W-:Y:S03]  /*9250*/  STL [R1+0x52c], R30 ;  /* 0x00052c1e01007387 */ /* 0x0003e60000100800 */
[-C--:B------:R-:W-:Y:S01]  /*9260*/  LEA.HI.X.SX32 R26, R26, R0.reuse, 0x1, P1 ;  /* 0x000000001a1a7211 */ /* 0x080fe200008f0eff */
[----:B------:R2:W-:Y:S01]  /*9270*/  STL [R1+0x568], R28 ;  /* 0x0005681c01007387 */ /* 0x0005e20000100800 */
[----:B0-----:R-:W-:-:S02]  /*9280*/  LEA.HI.X.SX32 R32, R37, R0, 0x1, P0 ;  /* 0x0000000025207211 */ /* 0x001fc400000f0eff */
[----:B------:R-:W-:Y:S02]  /*9290*/  CS2R R36, SRZ ;  /* 0x0000000000247805 */ /* 0x000fe4000001ff00 */
[----:B-1----:R-:W-:Y:S01]  /*92a0*/  LEA R30, P0, R25, R4, 0x1 ;  /* 0x00000004191e7211 */ /* 0x002fe200078008ff */
[----:B------:R0:W-:Y:S01]  /*92b0*/  STL [R1+0x534], R32 ;  /* 0x0005342001007387 */ /* 0x0001e20000100800 */
[----:B--2---:R-:W-:-:S03]  /*92c0*/  LEA.HI.X.SX32 R28, R35, R0, 0x1, P6 ;  /* 0x00000000231c7211 */ /* 0x004fc600030f0eff */
[----:B------:R1:W-:Y:S01]  /*92d0*/  STL [R1+0x570], R30 ;  /* 0x0005701e01007387 */ /* 0x0003e20000100800 */
[----:B------:R-:W-:Y:S02]  /*92e0*/  LEA.HI.X.SX32 R25, R25, R0, 0x1, P0 ;  /* 0x0000000019197211 */ /* 0x000fe400000f0eff */
[----:B------:R-:W-:Y:S01]  /*92f0*/  CS2R R34, SRZ ;  /* 0x0000000000227805 */ /* 0x000fe2000001ff00 */
[----:B------:R2:W-:Y:S01]  /*9300*/  STL [R1+0x53c], R28 ;  /* 0x00053c1c01007387 */ /* 0x0005e20000100800 */
[----:B0-----:R-:W-:Y:S02]  /*9310*/  LEA R32, P6, R24, R4, 0x1 ;  /* 0x0000000418207211 */ /* 0x001fe400078c08ff */
[----:B-1----:R-:W-:-:S03]  /*9320*/  LEA.HI.X.SX32 R30, R33, R0, 0x1, P5 ;  /* 0x00000000211e7211 */ /* 0x002fc600028f0eff */
[----:B------:R0:W-:Y:S01]  /*9330*/  STL [R1+0x578], R32 ;  /* 0x0005782001007387 */ /* 0x0001e20000100800 */
[----:B------:R-:W-:Y:S02]  /*9340*/  LEA.HI.X.SX32 R24, R24, R0, 0x1, P6 ;  /* 0x0000000018187211 */ /* 0x000fe400030f0eff */
[C---:B--2---:R-:W-:Y:S01]  /*9350*/  LEA R28, P5, R23.reuse, R4, 0x1 ;  /* 0x00000004171c7211 */ /* 0x044fe200078a08ff */
[----:B------:R1:W-:Y:S03]  /*9360*/  STL [R1+0x544], R30 ;  /* 0x0005441e01007387 */ /* 0x0003e60000100800 */
[----:B------:R-:W-:Y:S01]  /*9370*/  LEA.HI.X.SX32 R23, R23, R0, 0x1, P5 ;  /* 0x0000000017177211 */ /* 0x000fe200028f0eff */
[----:B------:R2:W-:Y:S01]  /*9380*/  STL [R1+0x580], R28 ;  /* 0x0005801c01007387 */ /* 0x0005e20000100800 */
[----:B0-----:R-:W-:-:S03]  /*9390*/  CS2R R32, SRZ ;  /* 0x0000000000207805 */ /* 0x001fc6000001ff00 */
[----:B------:R-:W-:Y:S01]  /*93a0*/  STL [R1+0x54c], R31 ;  /* 0x00054c1f01007387 */ /* 0x000fe20000100800 */
[----:B-1----:R-:W-:Y:S02]  /*93b0*/  LEA R30, P4, R21, R4, 0x1 ;  /* 0x00000004151e7211 */ /* 0x002fe400078808ff */
[----:B--2---:R-:W-:-:S03]  /*93c0*/  LEA.HI.X.SX32 R28, R29, R0, 0x1, P3 ;  /* 0x000000001d1c7211 */ /* 0x004fc600018f0eff */
[----:B------:R0:W-:Y:S01]  /*93d0*/  STL [R1+0x588], R30 ;  /* 0x0005881e01007387 */ /* 0x0001e20000100800 */
[----:B------:R-:W-:Y:S02]  /*93e0*/  LEA R29, P3, R19, R4, 0x1 ;  /* 0x00000004131d7211 */ /* 0x000fe400078608ff */
[-C--:B------:R-:W-:Y:S01]  /*93f0*/  LEA.HI.X.SX32 R21, R21, R0.reuse, 0x1, P4 ;  /* 0x0000000015157211 */ /* 0x080fe200020f0eff */
[----:B------:R1:W-:Y:S01]  /*9400*/  STL [R1+0x554], R28 ;  /* 0x0005541c01007387 */ /* 0x0003e20000100800 */
[----:B------:R-:W-:-:S03]  /*9410*/  LEA.HI.X.SX32 R19, R19, R0, 0x1, P3 ;  /* 0x0000000013137211 */ /* 0x000fc600018f0eff */
[----:B------:R-:W-:Y:S01]  /*9420*/  STL [R1+0x590], R29 ;  /* 0x0005901d01007387 */ /* 0x000fe20000100800 */
[----:B0-----:R-:W-:-:S03]  /*9430*/  CS2R R30, SRZ ;  /* 0x00000000001e7805 */ /* 0x001fc6000001ff00 */
[----:B------:R0:W-:Y:S01]  /*9440*/  STL [R1+0x55c], R27 ;  /* 0x00055c1b01007387 */ /* 0x0001e20000100800 */
[----:B-1----:R-:W-:-:S04]  /*9450*/  LEA R28, P2, R17, R4, 0x1 ;  /* 0x00000004111c7211 */ /* 0x002fc800078408ff */
[----:B------:R-:W-:Y:S01]  /*9460*/  LEA.HI.X.SX32 R17, R17, R0, 0x1, P2 ;  /* 0x0000000011117211 */ /* 0x000fe200010f0eff */
[----:B------:R1:W-:Y:S01]  /*9470*/  STL [R1+0x598], R28 ;  /* 0x0005981c01007387 */ /* 0x0003e20000100800 */
[----:B0-----:R-:W-:-:S03]  /*9480*/  LEA R27, P1, R15, R4, 0x1 ;  /* 0x000000040f1b7211 */ /* 0x001fc600078208ff */
[----:B------:R0:W-:Y:S01]  /*9490*/  STL [R1+0x564], R26 ;  /* 0x0005641a01007387 */ /* 0x0001e20000100800 */
[----:B------:R-:W-:-:S03]  /*94a0*/  LEA.HI.X.SX32 R15, R15, R0, 0x1, P1 ;  /* 0x000000000f0f7211 */ /* 0x000fc600008f0eff */
[----:B------:R-:W-:Y:S01]  /*94b0*/  STL [R1+0x5a0], R27 ;  /* 0x0005a01b01007387 */ /* 0x000fe20000100800 */
[----:B-1----:R-:W-:-:S03]  /*94c0*/  CS2R R28, SRZ ;  /* 0x00000000001c7805 */ /* 0x002fc6000001ff00 */
[----:B------:R1:W-:Y:S01]  /*94d0*/  STL [R1+0x56c], R25 ;  /* 0x00056c1901007387 */ /* 0x0003e20000100800 */
[----:B0-----:R-:W-:-:S04]  /*94e0*/  LEA R26, P0, R13, R4, 0x1 ;  /* 0x000000040d1a7211 */ /* 0x001fc800078008ff */
[----:B------:R-:W-:Y:S01]  /*94f0*/  LEA.HI.X.SX32 R13, R13, R0, 0x1, P0 ;  /* 0x000000000d0d7211 */ /* 0x000fe200000f0eff */
[----:B------:R0:W-:Y:S01]  /*9500*/  STL [R1+0x5a8], R26 ;  /* 0x0005a81a01007387 */ /* 0x0001e20000100800 */
[----:B-1----:R-:W-:-:S03]  /*9510*/  LEA R25, P6, R11, R4, 0x1 ;  /* 0x000000040b197211 */ /* 0x002fc600078c08ff */
        /* <DEDUP_REMOVED lines=16> */
[----:B------:R-:W-:Y:S01]  /*9620*/  STL [R1+0x5c8], R21 ;  /* 0x0005c81501007387 */ /* 0x000fe20000100800 */
[----:B-1----:R-:W-:-:S03]  /*9630*/  LEA R19, P2, R10, R4, 0x1 ;  /* 0x000000040a137211 */ /* 0x002fc600078408ff */
[----:B------:R0:W-:Y:S04]  /*9640*/  STL [R1+0x594], R17 ;  /* 0x0005941101007387 */ /* 0x0001e80000100800 */
[----:B------:R-:W-:Y:S04]  /*9650*/  STL [R1+0x5d0], R19 ;  /* 0x0005d01301007387 */ /* 0x000fe80000100800 */
[----:B------:R1:W-:Y:S01]  /*9660*/  STL [R1+0x59c], R15 ;  /* 0x00059c0f01007387 */ /* 0x0003e20000100800 */
[----:B0-----:R-:W-:-:S05]  /*9670*/  LEA R17, P1, R12, R4, 0x1 ;  /* 0x000000040c117211 */ /* 0x001fca00078208ff */
        /* <DEDUP_REMOVED lines=14> */
[----:B------:R0:W-:Y:S01]  /*9760*/  STL [R1+0x5c4], R8 ;  /* 0x0005c40801007387 */ /* 0x0001e20000100800 */
[-C--:B------:R-:W-:Y:S02]  /*9770*/  LEA.HI.X.SX32 R4, R10, R0.reuse, 0x1, P2 ;  /* 0x000000000a047211 */ /* 0x080fe400010f0eff */
[C---:B------:R-:W-:Y:S01]  /*9780*/  LEA R10, P2, R7.reuse, UR6, 0x1 ;  /* 0x00000006070a7c11 */ /* 0x040fe2000f8408ff */
[----:B------:R1:W-:Y:S01]  /*9790*/  STL [R1+0x9f8], R6 ;  /* 0x0009f80601007387 */ /* 0x0003e20000100800 */
[----:B------:R-:W-:Y:S02]  /*97a0*/  UIADD3 UR6, UP0, UR10, 0x2, URZ ;  /* 0x000000020a067890 */ /* 0x000fe4000ff1e03f */
[----:B------:R-:W-:Y:S01]  /*97b0*/  LEA.HI.X.SX32 R7, R7, UR7, 0x1, P2 ;  /* 0x0000000707077c11 */ /* 0x000fe200090f0eff */
[----:B------:R2:W-:Y:S01]  /*97c0*/  STL [R1+0x5cc], R4 ;  /* 0x0005cc0401007387 */ /* 0x0005e20000100800 */
[----:B------:R-:W-:Y:S01]  /*97d0*/  UIADD3.X UR7, UR4, 0x40000040, URZ, UP0, !UPT ;  /* 0x4000004004077890 */ /* 0x000fe200087fe43f */
[----:B0-----:R-:W-:Y:S01]  /*97e0*/  LEA.HI.X.SX32 R8, R16, R0, 0x1, P6 ;  /* 0x0000000010087211 */ /* 0x001fe200030f0eff */
[----:B------:R-:W-:-:S02]  /*97f0*/  USHF.R.S32.HI UR4, URZ, 0x1f, UR13 ;  /* 0x0000001f3f047899 */ /* 0x000fc4000801140d */
[----:B------:R-:W-:Y:S01]  /*9800*/  UIADD3.64 UR38, UR6, 0x2, URZ ;  /* 0x0000000206267897 */ /* 0x000fe2000fffe03f */
[-C--:B-1----:R-:W-:Y:S01]  /*9810*/  LEA.HI.X.SX32 R6, R12, R0.reuse, 0x1, P1 ;  /* 0x000000000c067211 */ /* 0x082fe200008f0eff */
[----:B------:R-:W-:Y:S02]  /*9820*/  USHF.L.U64.HI UR13, UR13, 0x1, UR4 ;  /* 0x000000010d0d7899 */ /* 0x000fe40008010204 */
[----:B------:R-:W-:Y:S01]  /*9830*/  UIADD3.64 UR34, UR6, 0x4, URZ ;  /* 0x0000000406227897 */ /* 0x000fe2000fffe03f */
[----:B--2---:R-:W-:Y:S01]  /*9840*/  LEA.HI.X.SX32 R4, R14, R0, 0x1, P0 ;  /* 0x000000000e047211 */ /* 0x004fe200000f0eff */
[----:B------:R0:W-:Y:S01]  /*9850*/  STL [R1+0x5d4], R6 ;  /* 0x0005d40601007387 */ /* 0x0001e20000100800 */
[----:B------:R-:W-:Y:S02]  /*9860*/  UIADD3.64 UR30, UR6, 0x7fe, URZ ;  /* 0x000007fe061e7897 */ /* 0x000fe4000fffe03f */
[----:B------:R-:W-:Y:S01]  /*9870*/  UIADD3.64 UR26, UR6, 0x800, URZ ;  /* 0x00000800061a7897 */ /* 0x000fe2000fffe03f */
[----:B------:R1:W-:Y:S01]  /*9880*/  STL [R1+0x5dc], R4 ;  /* 0x0005dc0401007387 */ /* 0x0003e20000100800 */
[----:B------:R-:W-:-:S02]  /*9890*/  UIADD3.64 UR22, UR6, 0x802, URZ ;  /* 0x0000080206167897 */ /* 0x000fc4000fffe03f */
[----:B------:R-:W-:Y:S01]  /*98a0*/  UIADD3.64 UR18, UR6, 0x804, URZ ;  /* 0x0000080406127897 */ /* 0x000fe2000fffe03f */
[----:B------:R-:W-:Y:S01]  /*98b0*/  STL [R1+0x5e4], R8 ;  /* 0x0005e40801007387 */ /* 0x000fe20000100800 */
[-C--:B0-----:R-:W-:Y:S02]  /*98c0*/  LEA.HI.X.SX32 R6, R18, R0.reuse, 0x1, P5 ;  /* 0x0000000012067211 */ /* 0x081fe400028f0eff */
[----:B-1----:R-:W-:-:S03]  /*98d0*/  LEA.HI.X.SX32 R4, R20, R0, 0x1, P4 ;  /* 0x0000000014047211 */ /* 0x002fc600020f0eff */
[----:B------:R-:W-:Y:S01]  /*98e0*/  STL [R1+0x9e8], R6 ;  /* 0x0009e80601007387 */ /* 0x000fe20000100800 */
[----:B------:R-:W-:-:S03]  /*98f0*/  LEA.HI.X.SX32 R0, R22, R0, 0x1, P3 ;  /* 0x0000000016007211 */ /* 0x000fc600018f0eff */
[----:B------:R0:W-:Y:S04]  /*9900*/  STL [R1+0x9f0], R4 ;  /* 0x0009f00401007387 */ /* 0x0001e80000100800 */
[----:B------:R1:W-:Y:S04]  /*9910*/  STL [R1+0x5e8], R0 ;  /* 0x0005e80001007387 */ /* 0x0003e80000100800 */
[----:B------:R-:W-:Y:S01]  /*9920*/  STL [R1+0x200], RZ ;  /* 0x000200ff01007387 */ /* 0x000fe20000100800 */
[----:B0-----:R-:W0:Y:S03]  /*9930*/  LDC R4, c[0x0][0x238] ;  /* 0x00008e00ff047b82 */ /* 0x001e260000000800 */
[----:B------:R-:W-:Y:S04]  /*9940*/  STL [R1], RZ ;  /* 0x000000ff01007387 */ /* 0x000fe80000100800 */
[----:B------:R-:W-:Y:S04]  /*9950*/  STL [R1+0x4], RZ ;  /* 0x000004ff01007387 */ /* 0x000fe80000100800 */
[----:B------:R-:W-:Y:S04]  /*9960*/  STL [R1+0x8], RZ ;  /* 0x000008ff01007387 */ /* 0x000fe80000100800 */
[----:B------:R-:W-:Y:S04]  /*9970*/  STL [R1+0xc], RZ ;  /* 0x00000cff01007387 */ /* 0x000fe80000100800 */
[----:B------:R-:W-:Y:S04]  /*9980*/  STL [R1+0x10], RZ ;  /* 0x000010ff01007387 */ /* 0x000fe80000100800 */
[----:B------:R-:W-:Y:S01]  /*9990*/  STL [R1+0x14], RZ ;  /* 0x000014ff01007387 */ /* 0x000fe20000100800 */
[----:B0-----:R-:W-:-:S03]  /*99a0*/  IMAD R161, R4, 0xfe, RZ ;  /* 0x000000fe04a17824 */ /* 0x001fc600078e02ff */
[----:B------:R-:W-:Y:S01]  /*99b0*/  STL [R1+0x18], RZ ;  /* 0x000018ff01007387 */ /* 0x000fe20000100800 */
[C---:B------:R-:W-:Y:S01]  /*99c0*/  IMAD R162, R4.reuse, 0xfa, RZ ;  /* 0x000000fa04a27824 */ /* 0x040fe200078e02ff */
[----:B------:R-:W-:Y:S02]  /*99d0*/  IADD3 R161, P2, R161, R10, RZ ;  /* 0x0000000aa1a17210 */ /* 0x000fe40007f5e0ff */
[----:B------:R-:W-:Y:S01]  /*99e0*/  STL [R1+0x1c], RZ ;  /* 0x00001cff01007387 */ /* 0x000fe20000100800 */
[C---:B------:R-:W-:Y:S02]  /*99f0*/  IMAD R163, R4.reuse, 0xf6, RZ ;  /* 0x000000f604a37824 */ /* 0x040fe400078e02ff */
[C---:B------:R-:W-:Y:S01]  /*9a00*/  IMAD R164, R4.reuse, 0xf2, RZ ;  /* 0x000000f204a47824 */ /* 0x040fe200078e02ff */
[----:B------:R-:W-:Y:S01]  /*9a10*/  STL [R1+0x20], RZ ;  /* 0x000020ff01007387 */ /* 0x000fe20000100800 */
[C---:B------:R-:W-:Y:S02]  /*9a20*/  IMAD R165, R4.reuse, 0xee, RZ ;  /* 0x000000ee04a57824 */ /* 0x040fe400078e02ff */
[C---:B------:R-:W-:Y:S01]  /*9a30*/  IMAD R166, R4.reuse, 0xea, RZ ;  /* 0x000000ea04a67824 */ /* 0x040fe200078e02ff */
[----:B------:R-:W-:Y:S01]  /*9a40*/  STL [R1+0x24], RZ ;  /* 0x000024ff01007387 */ /* 0x000fe20000100800 */
[----:B------:R-:W-:-:S02]  /*9a50*/  IMAD R167, R4, 0xe6, RZ ;  /* 0x000000e604a77824 */ /* 0x000fc400078e02ff */
[C---:B------:R-:W-:Y:S01]  /*9a60*/  IMAD R168, R4.reuse, 0x7f, RZ ;  /* 0x0000007f04a87824 */ /* 0x040fe200078e02ff */
        /* <DEDUP_REMOVED lines=212> */
[C---:B------:R-:W-:Y:S01]  /*a7b0*/  IMAD.SHL.U32 R160, R4.reuse, 0x2, RZ ;  /* 0x0000000204a07824 */ /* 0x040fe200078e00ff */
[----:B------:R-:W-:Y:S01]  /*a7c0*/  STL [R1+0x144], RZ ;  /* 0x000144ff01007387 */ /* 0x000fe20000100800 */
[----:B------:R-:W-:-:S03]  /*a7d0*/  IMAD.SHL.U32 R6, R4, 0x80, RZ ;  /* 0x0000008004067824 */ /* 0x000fc600078e00ff */
[----:B------:R-:W-:Y:S02]  /*a7e0*/  STL [R1+0x148], RZ ;  /* 0x000148ff01007387 */ /* 0x000fe40000100800 */
[----:B-1----:R-:W-:Y:S02]  /*a7f0*/  SHF.R.S32.HI R0, RZ, 0x1f, R6 ;  /* 0x0000001fff007819 */ /* 0x002fe40000011406 */
[----:B------:R-:W-:Y:S02]  /*a800*/  STL [R1+0x14c], RZ ;  /* 0x00014cff01007387 */ /* 0x000fe40000100800 */
[C---:B------:R-:W-:Y:S01]  /*a810*/  SHF.L.U64.HI R0, R6.reuse, 0x1, R0 ;  /* 0x0000000106007819 */ /* 0x040fe20000010200 */
[----:B------:R-:W-:Y:S01]  /*a820*/  IMAD.SHL.U32 R6, R6, 0x2, RZ ;  /* 0x0000000206067824 */ /* 0x000fe200078e00ff */
[----:B------:R-:W-:Y:S04]  /*a830*/  STL [R1+0x150], RZ ;  /* 0x000150ff01007387 */ /* 0x000fe80000100800 */
        /* <DEDUP_REMOVED lines=43> */
[----:B------:R0:W-:Y:S04]  /*aaf0*/  STL [R1+0xa10], R117 ;  /* 0x000a107501007387 */ /* 0x0001e80000100800 */
[----:B------:R1:W-:Y:S01]  /*ab00*/  STL [R1+0x5f0], R161 ;  /* 0x0005f0a101007387 */ /* 0x0003e20000100800 */
[----:B0-----:R-:W-:-:S02]  /*ab10*/  IADD3 R117, P4, R162, R10, RZ ;  /* 0x0000000aa2757210 */ /* 0x001fc40007f9e0ff */
[-C--:B------:R-:W-:Y:S02]  /*ab20*/  IADD3 R162, P6, R164, R10.reuse, RZ ;  /* 0x0000000aa4a27210 */ /* 0x080fe40007fde0ff */
[----:B-1----:R-:W-:Y:S01]  /*ab30*/  IADD3 R161, P5, R163, R10, RZ ;  /* 0x0000000aa3a17210 */ /* 0x002fe20007fbe0ff */
[----:B------:R0:W-:Y:S01]  /*ab40*/  STL [R1+0x600], R117 ;  /* 0x0006007501007387 */ /* 0x0001e20000100800 */
[----:B------:R-:W-:-:S03]  /*ab50*/  IMAD.SHL.U32 R163, R4, 0x20, RZ ;  /* 0x0000002004a37824 */ /* 0x000fc600078e00ff */
[----:B------:R1:W-:Y:S04]  /*ab60*/  STL [R1+0x610], R161 ;  /* 0x000610a101007387 */ /* 0x0003e80000100800 */
[----:B------:R2:W-:Y:S01]  /*ab70*/  STL [R1+0x620], R162 ;  /* 0x000620a201007387 */ /* 0x0005e20000100800 */
[-C--:B0-----:R-:W-:Y:S02]  /*ab80*/  IADD3 R117, P0, R165, R10.reuse, RZ ;  /* 0x0000000aa5757210 */ /* 0x081fe40007f1e0ff */
[----:B-1----:R-:W-:-:S03]  /*ab90*/  IADD3 R161, P3, R166, R10, RZ ;  /* 0x0000000aa6a17210 */ /* 0x002fc60007f7e0ff */
[----:B------:R0:W-:Y:S01]  /*aba0*/  STL [R1+0x630], R117 ;  /* 0x0006307501007387 */ /* 0x0001e20000100800 */
[----:B--2---:R-:W-:-:S03]  /*abb0*/  IADD3 R162, P1, R167, R10, RZ ;  /* 0x0000000aa7a27210 */ /* 0x004fc60007f3e0ff */
[----:B------:R1:W-:Y:S04]  /*abc0*/  STL [R1+0x640], R161 ;  /* 0x000640a101007387 */ /* 0x0003e80000100800 */
[----:B------:R2:W-:Y:S01]  /*abd0*/  STL [R1+0x650], R162 ;  /* 0x000650a201007387 */ /* 0x0005e20000100800 */
[----:B0-----:R-:W-:Y:S02]  /*abe0*/  LEA.HI.X.SX32 R117, R168, R7, 0x1, P2 ;  /* 0x00000007a8757211 */ /* 0x001fe400010f0eff */
[----:B-1----:R-:W-:-:S03]  /*abf0*/  IADD3 R161, P2, R169, R10, RZ ;  /* 0x0000000aa9a17210 */ /* 0x002fc60007f5e0ff */
[----:B------:R0:W-:Y:S01]  /*ac00*/  STL [R1+0x5ec], R117 ;  /* 0x0005ec7501007387 */ /* 0x0001e20000100800 */
[----:B--2---:R-:W-:-:S03]  /*ac10*/  LEA.HI.X.SX32 R162, R170, R7, 0x1, P4 ;  /* 0x00000007aaa27211 */ /* 0x004fc600020f0eff */
[----:B------:R1:W-:Y:S04]  /*ac20*/  STL [R1+0x660], R161 ;  /* 0x000660a101007387 */ /* 0x0003e80000100800 */
[----:B------:R2:W-:Y:S01]  /*ac30*/  STL [R1+0x5fc], R162 ;  /* 0x0005fca201007387 */ /* 0x0005e20000100800 */
[----:B0-----:R-:W-:Y:S02]  /*ac40*/  IADD3 R117, P4, R171, R10, RZ ;  /* 0x0000000aab757210 */ /* 0x001fe40007f9e0ff */
[----:B-1----:R-:W-:-:S03]  /*ac50*/  LEA.HI.X.SX32 R161, R172, R7, 0x1, P5 ;  /* 0x00000007aca17211 */ /* 0x002fc600028f0eff */
        /* <DEDUP_REMOVED lines=121> */
[-C--:B------:R-:W-:Y:S01]  /*b3f0*/  IADD3 R8, P0, R9, R10.reuse, RZ ;  /* 0x0000000a09087210 */ /* 0x080fe20007f1e0ff */
[----:B--2---:R-:W-:Y:S02]  /*b400*/  IMAD.SHL.U32 R162, R4, 0x10, RZ ;  /* 0x0000001004a27824 */ /* 0x004fe400078e00ff */
[----:B------:R1:W-:Y:S04]  /*b410*/  STL [R1+0x5f4], R161 ;  /* 0x0005f4a101007387 */ /* 0x0003e80000100800 */
[----:B------:R2:W-:Y:S01]  /*b420*/  STL [R1+0x800], R8 ;  /* 0x0008000801007387 */ /* 0x0005e20000100800 */
[----:B0-----:R-:W-:Y:S02]  /*b430*/  LEA.HI.X.SX32 R117, R231, R7, 0x1, P5 ;  /* 0x00000007e7757211 */ /* 0x001fe400028f0eff */
[----:B-1----:R-:W-:-:S03]  /*b440*/  IADD3 R161, P5, R232, R10, RZ ;  /* 0x0000000ae8a17210 */ /* 0x002fc60007fbe0ff */
[----:B------:R0:W-:Y:S01]  /*b450*/  STL [R1+0x7ec], R117 ;  /* 0x0007ec7501007387 */ /* 0x0001e20000100800 */
[----:B--2---:R-:W-:-:S03]  /*b460*/  LEA.HI.X.SX32 R8, R9, R7, 0x1, P3 ;  /* 0x0000000709087211 */ /* 0x004fc600018f0eff */
[----:B------:R1:W-:Y:S01]  /*b470*/  STL [R1+0x6b8], R161 ;  /* 0x0006b8a101007387 */ /* 0x0003e20000100800 */
[----:B------:R-:W-:-:S03]  /*b480*/  LEA.HI.X.SX32 R9, R233, R7, 0x1, P0 ;  /* 0x00000007e9097211 */ /* 0x000fc600000f0eff */
[----:B------:R2:W-:Y:S01]  /*b490*/  STL [R1+0x614], R8 ;  /* 0x0006140801007387 */ /* 0x0005e20000100800 */
[CC--:B0-----:R-:W-:Y:S02]  /*b4a0*/  IADD3 R117, P3, R11.reuse, R10.reuse, RZ ;  /* 0x0000000a0b757210 */ /* 0x0c1fe40007f7e0ff */
[----:B------:R-:W-:Y:S01]  /*b4b0*/  LEA.HI.X.SX32 R11, R11, R7, 0x1, P1 ;  /* 0x000000070b0b7211 */ /* 0x000fe200008f0eff */
[----:B-1----:R-:W-:Y:S02]  /*b4c0*/  IMAD R161, R4, 0x29, RZ ;  /* 0x0000002904a17824 */ /* 0x002fe400078e02ff */
[----:B------:R0:W-:Y:S01]  /*b4d0*/  STL [R1+0x810], R117 ;  /* 0x0008107501007387 */ /* 0x0001e20000100800 */
[----:B--2---:R-:W-:-:S03]  /*b4e0*/  IADD3 R8, P0, R234, R10, RZ ;  /* 0x0000000aea087210 */ /* 0x004fc60007f1e0ff */
[----:B------:R1:W-:Y:S04]  /*b4f0*/  STL [R1+0x7fc], R9 ;  /* 0x0007fc0901007387 */ /* 0x0003e80000100800 */
[----:B------:R2:W-:Y:S01]  /*b500*/  STL [R1+0x6d8], R8 ;  /* 0x0006d80801007387 */ /* 0x0005e20000100800 */
[----:B0-----:R-:W-:-:S03]  /*b510*/  IMAD R117, R4, 0xe8, RZ ;  /* 0x000000e804757824 */ /* 0x001fc600078e02ff */
[----:B------:R0:W-:Y:S01]  /*b520*/  STL [R1+0x634], R11 ;  /* 0x0006340b01007387 */ /* 0x0001e20000100800 */
[----:B-1----:R-:W-:Y:S02]  /*b530*/  IADD3 R9, P1, R12, R10, RZ ;  /* 0x0000000a0c097210 */ /* 0x002fe40007f3e0ff */
[----:B--2---:R-:W-:-:S03]  /*b540*/  LEA.HI.X.SX32 R8, R235, R7, 0x1, P3 ;  /* 0x00000007eb087211 */ /* 0x004fc600018f0eff */
[----:B------:R1:W-:Y:S01]  /*b550*/  STL [R1+0x820], R9 ;  /* 0x0008200901007387 */ /* 0x0003e20000100800 */
[----:B0-----:R-:W-:-:S03]  /*b560*/  IADD3 R11, P3, R236, R10, RZ ;  /* 0x0000000aec0b7210 */ /* 0x001fc60007f7e0ff */
[----:B------:R0:W-:Y:S04]  /*b570*/  STL [R1+0x80c], R8 ;  /* 0x00080c0801007387 */ /* 0x0001e80000100800 */
[----:B------:R2:W-:Y:S01]  /*b580*/  STL [R1+0x6f8], R11 ;  /* 0x0006f80b01007387 */ /* 0x0005e20000100800 */
[----:B-1----:R-:W-:Y:S02]  /*b590*/  LEA.HI.X.SX32 R9, R12, R7, 0x1, P2 ;  /* 0x000000070c097211 */ /* 0x002fe400010f0eff */
[----:B0-----:R-:W-:-:S03]  /*b5a0*/  IADD3 R8, P2, R13, R10, RZ ;  /* 0x0000000a0d087210 */ /* 0x001fc60007f5e0ff */
        /* <DEDUP_REMOVED lines=57> */
[----:B------:R-:W-:Y:S01]  /*b940*/  STL [R1+0x8a0], R11 ;  /* 0x0008a00b01007387 */ /* 0x000fe20000100800 */
[----:B0-----:R-:W-:Y:S02]  /*b950*/  LEA.HI.X.SX32 R9, R251, R7, 0x1, P1 ;  /* 0x00000007fb097211 */ /* 0x001fe400008f0eff */
[----:B-1----:R-:W-:-:S03]  /*b960*/  IADD3 R8, P1, R252, R10, RZ ;  /* 0x0000000afc087210 */ /* 0x002fc60007f3e0ff */
[----:B------:R0:W-:Y:S04]  /*b970*/  STL [R1+0x88c], R9 ;  /* 0x00088c0901007387 */ /* 0x0001e80000100800 */
[----:B------:R1:W-:Y:S01]  /*b980*/  STL [R1+0x608], R8 ;  /* 0x0006080801007387 */ /* 0x0003e20000100800 */
[-C--:B0-----:R-:W-:Y:S01]  /*b990*/  LEA.HI.X.SX32 R9, R161, R7.reuse, 0x1, P2 ;  /* 0x00000007a1097211 */ /* 0x081fe200010f0eff */
[----:B------:R-:W-:Y:S01]  /*b9a0*/  IMAD R161, R4, 0x27, RZ ;  /* 0x0000002704a17824 */ /* 0x000fe200078e02ff */
[----:B-1----:R-:W-:Y:S02]  /*b9b0*/  LEA.HI.X.SX32 R8, R20, R7, 0x1, P4 ;  /* 0x0000000714087211 */ /* 0x002fe400020f0eff */
[----:B------:R-:W-:-:S03]  /*b9c0*/  IADD3 R11, P4, R21, R10, RZ ;  /* 0x0000000a150b7210 */ /* 0x000fc60007f9e0ff */
[----:B------:R0:W-:Y:S04]  /*b9d0*/  STL [R1+0x754], R8 ;  /* 0x0007540801007387 */ /* 0x0001e80000100800 */
[----:B------:R-:W-:Y:S04]  /*b9e0*/  STL [R1+0x8b0], R11 ;  /* 0x0008b00b01007387 */ /* 0x000fe80000100800 */
[----:B------:R1:W-:Y:S01]  /*b9f0*/  STL [R1+0x89c], R9 ;  /* 0x00089c0901007387 */ /* 0x0003e20000100800 */
[----:B0-----:R-:W-:Y:S01]  /*ba00*/  IADD3 R8, P2, R117, R10, RZ ;  /* 0x0000000a75087210 */ /* 0x001fe20007f5e0ff */
[----:B------:R-:W-:-:S04]  /*ba10*/  IMAD R117, R4, 0xd8, RZ ;  /* 0x000000d804757824 */ /* 0x000fc800078e02ff */
[----:B------:R0:W-:Y:S01]  /*ba20*/  STL [R1+0x648], R8 ;  /* 0x0006480801007387 */ /* 0x0001e20000100800 */
[-C--:B-1----:R-:W-:Y:S01]  /*ba30*/  LEA.HI.X.SX32 R9, R161, R7.reuse, 0x1, P4 ;  /* 0x00000007a1097211 */ /* 0x082fe200020f0eff */
[----:B------:R-:W-:Y:S01]  /*ba40*/  IMAD R161, R4, 0x25, RZ ;  /* 0x0000002504a17824 */ /* 0x000fe200078e02ff */
[----:B0-----:R-:W-:Y:S02]  /*ba50*/  LEA.HI.X.SX32 R8, R21, R7, 0x1, P6 ;  /* 0x0000000715087211 */ /* 0x001fe400030f0eff */
[----:B------:R-:W-:-:S03]  /*ba60*/  IADD3 R11, P6, R22, R10, RZ ;  /* 0x0000000a160b7210 */ /* 0x000fc60007fde0ff */
[----:B------:R0:W-:Y:S04]  /*ba70*/  STL [R1+0x774], R8 ;  /* 0x0007740801007387 */ /* 0x0001e80000100800 */
[----:B------:R-:W-:Y:S04]  /*ba80*/  STL [R1+0x8c0], R11 ;  /* 0x0008c00b01007387 */ /* 0x000fe80000100800 */
[----:B------:R1:W-:Y:S01]  /*ba90*/  STL [R1+0x8ac], R9 ;  /* 0x0008ac0901007387 */ /* 0x0003e20000100800 */
[----:B0-----:R-:W-:Y:S01]  /*baa0*/  IADD3 R8, P4, R117, R10, RZ ;  /* 0x0000000a75087210 */ /* 0x001fe20007f9e0ff */
[----:B------:R-:W-:-:S04]  /*bab0*/  IMAD R117, R4, 0xc8, RZ ;  /* 0x000000c804757824 */ /* 0x000fc800078e02ff */
[----:B------:R0:W-:Y:S01]  /*bac0*/  STL [R1+0x688], R8 ;  /* 0x0006880801007387 */ /* 0x0001e20000100800 */
[----:B-1----:R-:W-:Y:S02]  /*bad0*/  LEA.HI.X.SX32 R9, R22, R7, 0x1, P5 ;  /* 0x0000000716097211 */ /* 0x002fe400028f0eff */
[----:B------:R-:W-:-:S03]  /*bae0*/  IADD3 R11, P5, R23, R10, RZ ;  /* 0x0000000a170b7210 */ /* 0x000fc60007fbe0ff */
[----:B------:R1:W-:Y:S01]  /*baf0*/  STL [R1+0x794], R9 ;  /* 0x0007940901007387 */ /* 0x0003e20000100800 */
[-C--:B0-----:R-:W-:Y:S01]  /*bb00*/  LEA.HI.X.SX32 R8, R161, R7.reuse, 0x1, P6 ;  /* 0x00000007a1087211 */ /* 0x081fe200030f0eff */
[C---:B------:R-:W-:Y:S02]  /*bb10*/  IMAD R161, R4.reuse, 0xb8, RZ ;  /* 0x000000b804a17824 */ /* 0x040fe400078e02ff */
[----:B------:R0:W-:Y:S04]  /*bb20*/  STL [R1+0x8d0], R11 ;  /* 0x0008d00b01007387 */ /* 0x0001e80000100800 */
[----:B------:R2:W-:Y:S01]  /*bb30*/  STL [R1+0x8bc], R8 ;  /* 0x0008bc0801007387 */ /* 0x0005e20000100800 */
[----:B-1----:R-:W-:Y:S01]  /*bb40*/  IADD3 R9, P6, R117, R10, RZ ;  /* 0x0000000a75097210 */ /* 0x002fe20007fde0ff */
[----:B------:R-:W-:Y:S01]  /*bb50*/  IMAD R117, R4, 0x23, RZ ;  /* 0x0000002304757824 */ /* 0x000fe200078e02ff */
[----:B0-----:R-:W-:-:S03]  /*bb60*/  LEA.HI.X.SX32 R11, R118, R7, 0x1, P3 ;  /* 0x00000007760b7211 */ /* 0x001fc600018f0eff */
[----:B------:R0:W-:Y:S01]  /*bb70*/  STL [R1+0x6c8], R9 ;  /* 0x0006c80901007387 */ /* 0x0001e20000100800 */
[----:B--2---:R-:W-:-:S05]  /*bb80*/  LEA.HI.X.SX32 R8, R23, R7, 0x1, P0 ;  /* 0x0000000717087211 */ /* 0x004fca00000f0eff */
[----:B------:R1:W-:Y:S01]  /*bb90*/  STL [R1+0x7b4], R8 ;  /* 0x0007b40801007387 */ /* 0x0003e20000100800 */
[----:B0-----:R-:W-:-:S05]  /*bba0*/  IADD3 R9, P0, R118, R10, RZ ;  /* 0x0000000a76097210 */ /* 0x001fca0007f1e0ff */
[----:B------:R0:W-:Y:S01]  /*bbb0*/  STL [R1+0x8e0], R9 ;  /* 0x0008e00901007387 */ /* 0x0001e20000100800 */
[----:B-1----:R-:W-:Y:S01]  /*bbc0*/  LEA.HI.X.SX32 R8, R117, R7, 0x1, P5 ;  /* 0x0000000775087211 */ /* 0x002fe200028f0eff */
[----:B------:R-:W-:-:S04]  /*bbd0*/  IMAD R117, R4, 0x21, RZ ;  /* 0x0000002104757824 */ /* 0x000fc800078e02ff */
[----:B------:R1:W-:Y:S01]  /*bbe0*/  STL [R1+0x8cc], R8 ;  /* 0x0008cc0801007387 */ /* 0x0003e20000100800 */
[----:B0-----:R-:W-:Y:S01]  /*bbf0*/  IADD3 R9, P5, R161, R10, RZ ;  /* 0x0000000aa1097210 */ /* 0x001fe20007fbe0ff */
[----:B------:R-:W-:-:S04]  /*bc00*/  IMAD R161, R4, 0xa8, RZ ;  /* 0x000000a804a17824 */ /* 0x000fc800078e02ff */
[----:B------:R0:W-:Y:S01]  /*bc10*/  STL [R1+0x708], R9 ;  /* 0x0007080901007387 */ /* 0x0001e20000100800 */
[----:B-1----:R-:W-:-:S03]  /*bc20*/  IADD3 R8, P3, R119, R10, RZ ;  /* 0x0000000a77087210 */ /* 0x002fc60007f7e0ff */
[----:B------:R1:W-:Y:S04]  /*bc30*/  STL [R1+0x7d4], R11 ;  /* 0x0007d40b01007387 */ /* 0x0003e80000100800 */
[----:B------:R2:W-:Y:S01]  /*bc40*/  STL [R1+0x7f8], R8 ;  /* 0x0007f80801007387 */ /* 0x0005e20000100800 */
[-C--:B0-----:R-:W-:Y:S01]  /*bc50*/  LEA.HI.X.SX32 R9, R117, R7.reuse, 0x1, P0 ;  /* 0x0000000775097211 */ /* 0x081fe200000f0eff */
[----:B------:R-:W-:Y:S01]  /*bc60*/  IMAD R117, R4, 0x1f, RZ ;  /* 0x0000001f04757824 */ /* 0x000fe200078e02ff */
[----:B-1----:R-:W-:-:S03]  /*bc70*/  LEA.HI.X.SX32 R11, R120, R7, 0x1, P3 ;  /* 0x00000007780b7211 */ /* 0x002fc600018f0eff */
[----:B------:R0:W-:Y:S01]  /*bc80*/  STL [R1+0x8dc], R9 ;  /* 0x0008dc0901007387 */ /* 0x0001e20000100800 */
[----:B--2---:R-:W-:-:S05]  /*bc90*/  IADD3 R8, P0, R120, R10, RZ ;  /* 0x0000000a78087210 */ /* 0x004fca0007f1e0ff */
[----:B------:R1:W-:Y:S01]  /*bca0*/  STL [R1+0x8f0], R8 ;  /* 0x0008f00801007387 */ /* 0x0003e20000100800 */
[----:B0-----:R-:W-:Y:S02]  /*bcb0*/  LEA.HI.X.SX32 R9, R119, R7, 0x1, P1 ;  /* 0x0000000777097211 */ /* 0x001fe400008f0eff */
[----:B------:R-:W-:-:S03]  /*bcc0*/  CS2R R118, SRZ ;  /* 0x0000000000767805 */ /* 0x000fc6000001ff00 */
[----:B------:R0:W-:Y:S01]  /*bcd0*/  STL [R1+0x604], R9 ;  /* 0x0006040901007387 */ /* 0x0001e20000100800 */
[----:B-1----:R-:W-:Y:S01]  /*bce0*/  IADD3 R8, P1, R161, R10, RZ ;  /* 0x0000000aa1087210 */ /* 0x002fe20007f3e0ff */
[----:B------:R-:W-:-:S04]  /*bcf0*/  IMAD R161, R4, 0x98, RZ ;  /* 0x0000009804a17824 */ /* 0x000fc800078e02ff */
[----:B------:R1:W-:Y:S01]  /*bd00*/  STL [R1+0x748], R8 ;  /* 0x0007480801007387 */ /* 0x0003e20000100800 */
[----:B0-----:R-:W-:-:S03]  /*bd10*/  IADD3 R9, P3, R121, R10, RZ ;  /* 0x0000000a79097210 */ /* 0x001fc60007f7e0ff */
[----:B------:R0:W-:Y:S04]  /*bd20*/  STL [R1+0x7f4], R11 ;  /* 0x0007f40b01007387 */ /* 0x0001e80000100800 */
[----:B------:R2:W-:Y:S01]  /*bd30*/  STL [R1+0x818], R9 ;  /* 0x0008180901007387 */ /* 0x0005e20000100800 */
[-C--:B-1----:R-:W-:Y:S01]  /*bd40*/  LEA.HI.X.SX32 R8, R117, R7.reuse, 0x1, P0 ;  /* 0x0000000775087211 */ /* 0x082fe200000f0eff */
[----:B------:R-:W-:Y:S01]  /*bd50*/  IMAD R117, R4, 0x1d, RZ ;  /* 0x0000001d04757824 */ /* 0x000fe200078e02ff */
[----:B0-----:R-:W-:-:S03]  /*bd60*/  LEA.HI.X.SX32 R11, R122, R7, 0x1, P3 ;  /* 0x000000077a0b7211 */ /* 0x001fc600018f0eff */
        /* <DEDUP_REMOVED lines=85> */
[----:B------:R-:W-:Y:S04]  /*c2c0*/  STL [R1+0x8b4], R11 ;  /* 0x0008b40b01007387 */ /* 0x000fe80000100800 */
[----:B------:R0:W-:Y:S01]  /*c2d0*/  STL [R1+0x8d8], R9 ;  /* 0x0008d80901007387 */ /* 0x0001e20000100800 */
[----:B-1----:R-:W-:Y:S01]  /*c2e0*/  LEA.HI.X.SX32 R8, R117, R7, 0x1, P0 ;  /* 0x0000000775087211 */ /* 0x002fe200000f0eff */
[----:B------:R-:W-:-:S04]  /*c2f0*/  IMAD R117, R4, 0x11, RZ ;  /* 0x0000001104757824 */ /* 0x000fc800078e02ff */
[----:B------:R1:W-:Y:S01]  /*c300*/  STL [R1+0x94c], R8 ;  /* 0x00094c0801007387 */ /* 0x0003e20000100800 */
[----:B0-----:R-:W-:-:S05]  /*c310*/  IADD3 R9, P0, R134, R10, RZ ;  /* 0x0000000a86097210 */ /* 0x001fca0007f1e0ff */
[----:B------:R0:W-:Y:S01]  /*c320*/  STL [R1+0x960], R9 ;  /* 0x0009600901007387 */ /* 0x0001e20000100800 */
[-C--:B-1----:R-:W-:Y:S02]  /*c330*/  LEA.HI.X.SX32 R8, R133, R7.reuse, 0x1, P4 ;  /* 0x0000000785087211 */ /* 0x082fe400020f0eff */
[----:B------:R-:W-:Y:S02]  /*c340*/  CS2R R132, SRZ ;  /* 0x0000000000847805 */ /* 0x000fe4000001ff00 */
[----:B------:R-:W-:Y:S01]  /*c350*/  IADD3 R11, P4, R161, R10, RZ ;  /* 0x0000000aa10b7210 */ /* 0x000fe20007f9e0ff */
[----:B------:R-:W-:Y:S01]  /*c360*/  IMAD R161, R4, 0xa0, RZ ;  /* 0x000000a004a17824 */ /* 0x000fe200078e02ff */
[----:B------:R1:W-:Y:S01]  /*c370*/  STL [R1+0x7c4], R8 ;  /* 0x0007c40801007387 */ /* 0x0003e20000100800 */
[----:B0-----:R-:W-:-:S03]  /*c380*/  LEA.HI.X.SX32 R9, R134, R7, 0x1, P3 ;  /* 0x0000000786097211 */ /* 0x001fc600018f0eff */
[----:B------:R0:W-:Y:S04]  /*c390*/  STL [R1+0x668], R11 ;  /* 0x0006680b01007387 */ /* 0x0001e80000100800 */
[----:B------:R2:W-:Y:S01]  /*c3a0*/  STL [R1+0x8d4], R9 ;  /* 0x0008d40901007387 */ /* 0x0005e20000100800 */
[----:B-1----:R-:W-:Y:S02]  /*c3b0*/  IADD3 R8, P3, R135, R10, RZ ;  /* 0x0000000a87087210 */ /* 0x002fe40007f7e0ff */
[----:B0-----:R-:W-:-:S03]  /*c3c0*/  LEA.HI.X.SX32 R11, R117, R7, 0x1, P0 ;  /* 0x00000007750b7211 */ /* 0x001fc600000f0eff */
[----:B------:R0:W-:Y:S01]  /*c3d0*/  STL [R1+0x808], R8 ;  /* 0x0008080801007387 */ /* 0x0001e20000100800 */
[----:B------:R-:W-:Y:S01]  /*c3e0*/  IMAD R117, R4, 0xf, RZ ;  /* 0x0000000f04757824 */ /* 0x000fe200078e02ff */
[----:B--2---:R-:W-:Y:S02]  /*c3f0*/  IADD3 R9, P0, R136, R10, RZ ;  /* 0x0000000a88097210 */ /* 0x004fe40007f1e0ff */
[----:B------:R-:W-:Y:S04]  /*c400*/  STL [R1+0x95c], R11 ;  /* 0x00095c0b01007387 */ /* 0x000fe80000100800 */
[----:B------:R1:W-:Y:S01]  /*c410*/  STL [R1+0x8f8], R9 ;  /* 0x0008f80901007387 */ /* 0x0003e20000100800 */
[----:B0-----:R-:W-:Y:S02]  /*c420*/  LEA.HI.X.SX32 R8, R135, R7, 0x1, P6 ;  /* 0x0000000787087211 */ /* 0x001fe400030f0eff */
[----:B------:R-:W-:-:S03]  /*c430*/  CS2R R134, SRZ ;  /* 0x0000000000867805 */ /* 0x000fc6000001ff00 */
[----:B------:R0:W-:Y:S01]  /*c440*/  STL [R1+0x624], R8 ;  /* 0x0006240801007387 */ /* 0x0001e20000100800 */
[----:B-1----:R-:W-:-:S05]  /*c450*/  IADD3 R9, P6, R137, R10, RZ ;  /* 0x0000000a89097210 */ /* 0x002fca0007fde0ff */
[----:B------:R-:W-:Y:S01]  /*c460*/  STL [R1+0x970], R9 ;  /* 0x0009700901007387 */ /* 0x000fe20000100800 */
[-C--:B0-----:R-:W-:Y:S02]  /*c470*/  LEA.HI.X.SX32 R8, R136, R7.reuse, 0x1, P3 ;  /* 0x0000000788087211 */ /* 0x081fe400018f0eff */
[----:B------:R-:W-:Y:S01]  /*c480*/  IADD3 R11, P3, R161, R10, RZ ;  /* 0x0000000aa10b7210 */ /* 0x000fe20007f7e0ff */
[----:B------:R-:W-:Y:S02]  /*c490*/  IMAD R161, R4, 0xc0, RZ ;  /* 0x000000c004a17824 */ /* 0x000fe400078e02ff */
[----:B------:R0:W-:Y:S04]  /*c4a0*/  STL [R1+0x804], R8 ;  /* 0x0008040801007387 */ /* 0x0001e80000100800 */
[----:B------:R1:W-:Y:S01]  /*c4b0*/  STL [R1+0x768], R11 ;  /* 0x0007680b01007387 */ /* 0x0003e20000100800 */
[----:B0-----:R-:W-:-:S02]  /*c4c0*/  LEA.HI.X.SX32 R8, R137, R7, 0x1, P0 ;  /* 0x0000000789087211 */ /* 0x001fc400000f0eff */
[----:B------:R-:W-:Y:S02]  /*c4d0*/  CS2R R136, SRZ ;  /* 0x0000000000887805 */ /* 0x000fe4000001ff00 */
[----:B------:R-:W-:Y:S02]  /*c4e0*/  IADD3 R9, P0, R138, R10, RZ ;  /* 0x0000000a8a097210 */ /* 0x000fe40007f1e0ff */
[----:B-1----:R-:W-:Y:S01]  /*c4f0*/  LEA.HI.X.SX32 R11, R117, R7, 0x1, P6 ;  /* 0x00000007750b7211 */ /* 0x002fe200030f0eff */
[----:B------:R0:W-:Y:S01]  /*c500*/  STL [R1+0x8f4], R8 ;  /* 0x0008f40801007387 */ /* 0x0001e20000100800 */
[----:B------:R-:W-:-:S03]  /*c510*/  IMAD R117, R4, 0xd, RZ ;  /* 0x0000000d04757824 */ /* 0x000fc600078e02ff */
[----:B------:R1:W-:Y:S04]  /*c520*/  STL [R1+0x848], R9 ;  /* 0x0008480901007387 */ /* 0x0003e80000100800 */
[----:B------:R-:W-:Y:S01]  /*c530*/  STL [R1+0x96c], R11 ;  /* 0x00096c0b01007387 */ /* 0x000fe20000100800 */
[----:B0-----:R-:W-:Y:S02]  /*c540*/  IADD3 R8, P6, R139, R10, RZ ;  /* 0x0000000a8b087210 */ /* 0x001fe40007fde0ff */
[----:B-1----:R-:W-:-:S03]  /*c550*/  LEA.HI.X.SX32 R9, R138, R7, 0x1, P5 ;  /* 0x000000078a097211 */ /* 0x002fc600028f0eff */
[----:B------:R0:W-:Y:S04]  /*c560*/  STL [R1+0x918], R8 ;  /* 0x0009180801007387 */ /* 0x0001e80000100800 */
[----:B------:R1:W-:Y:S01]  /*c570*/  STL [R1+0x6a4], R9 ;  /* 0x0006a40901007387 */ /* 0x0003e20000100800 */
[----:B0-----:R-:W-:Y:S02]  /*c580*/  IADD3 R8, P5, R140, R10, RZ ;  /* 0x0000000a8c087210 */ /* 0x001fe40007fbe0ff */
[----:B-1----:R-:W-:-:S03]  /*c590*/  LEA.HI.X.SX32 R9, R139, R7, 0x1, P0 ;  /* 0x000000078b097211 */ /* 0x002fc600000f0eff */
[----:B------:R0:W-:Y:S01]  /*c5a0*/  STL [R1+0x980], R8 ;  /* 0x0009800801007387 */ /* 0x0001e20000100800 */
[----:B------:R-:W-:-:S03]  /*c5b0*/  CS2R R138, SRZ ;  /* 0x00000000008a7805 */ /* 0x000fc6000001ff00 */
[----:B------:R1:W-:Y:S01]  /*c5c0*/  STL [R1+0x844], R9 ;  /* 0x0008440901007387 */ /* 0x0003e20000100800 */
[----:B0-----:R-:W-:Y:S01]  /*c5d0*/  IADD3 R8, P0, R161, R10, RZ ;  /* 0x0000000aa1087210 */ /* 0x001fe20007f1e0ff */
[----:B------:R-:W-:Y:S01]  /*c5e0*/  IMAD R161, R4, 0x3, RZ ;  /* 0x0000000304a17824 */ /* 0x000fe200078e02ff */
[----:B-1----:R-:W-:-:S03]  /*c5f0*/  LEA.HI.X.SX32 R9, R140, R7, 0x1, P6 ;  /* 0x000000078c097211 */ /* 0x002fc600030f0eff */
[----:B------:R0:W-:Y:S01]  /*c600*/  STL [R1+0x6e8], R8 ;  /* 0x0006e80801007387 */ /* 0x0001e20000100800 */
[----:B------:R-:W-:-:S03]  /*c610*/  IADD3 R11, P6, R141, R10, RZ ;  /* 0x0000000a8d0b7210 */ /* 0x000fc60007fde0ff */
[----:B------:R1:W-:Y:S04]  /*c620*/  STL [R1+0x914], R9 ;  /* 0x0009140901007387 */ /* 0x0003e80000100800 */
[----:B------:R2:W-:Y:S01]  /*c630*/  STL [R1+0x888], R11 ;  /* 0x0008880b01007387 */ /* 0x0005e20000100800 */
[----:B0-----:R-:W-:Y:S01]  /*c640*/  LEA.HI.X.SX32 R8, R117, R7, 0x1, P5 ;  /* 0x0000000775087211 */ /* 0x001fe200028f0eff */
[----:B------:R-:W-:Y:S01]  /*c650*/  IMAD R117, R4, 0xb, RZ ;  /* 0x0000000b04757824 */ /* 0x000fe200078e02ff */
[----:B-1----:R-:W-:-:S03]  /*c660*/  IADD3 R9, P5, R142, R10, RZ ;  /* 0x0000000a8e097210 */ /* 0x002fc60007fbe0ff */
[----:B------:R0:W-:Y:S01]  /*c670*/  STL [R1+0x97c], R8 ;  /* 0x00097c0801007387 */ /* 0x0001e20000100800 */
[----:B--2---:R-:W-:-:S03]  /*c680*/  LEA.HI.X.SX32 R11, R141, R7, 0x1, P1 ;  /* 0x000000078d0b7211 */ /* 0x004fc600008f0eff */
[----:B------:R1:W-:Y:S01]  /*c690*/  STL [R1+0x938], R9 ;  /* 0x0009380901007387 */ /* 0x0003e20000100800 */
[----:B------:R-:W-:-:S03]  /*c6a0*/  CS2R R140, SRZ ;  /* 0x00000000008c7805 */ /* 0x000fc6000001ff00 */
        /* <DEDUP_REMOVED lines=8> */
[-C--:B------:R-:W-:Y:S02]  /*c730*/  IADD3 R11, P5, R145, R10.reuse, RZ ;  /* 0x0000000a910b7210 */ /* 0x080fe40007fbe0ff */
[----:B------:R-:W-:Y:S01]  /*c740*/  CS2R R142, SRZ ;  /* 0x00000000008e7805 */ /* 0x000fe2000001ff00 */
[----:B------:R1:W-:Y:S04]  /*c750*/  STL [R1+0x934], R9 ;  /* 0x0009340901007387 */ /* 0x0003e80000100800 */
[----:B------:R2:W-:Y:S01]  /*c760*/  STL [R1+0x958], R11 ;  /* 0x0009580b01007387 */ /* 0x0005e20000100800 */
[----:B0-----:R-:W-:Y:S01]  /*c770*/  LEA.HI.X.SX32 R8, R117, R7, 0x1, P1 ;  /* 0x0000000775087211 */ /* 0x001fe200008f0eff */
[----:B------:R-:W-:Y:S01]  /*c780*/  IMAD R117, R4, 0x9, RZ ;  /* 0x0000000904757824 */ /* 0x000fe200078e02ff */
        /* <DEDUP_REMOVED lines=8> */
[----:B------:R-:W-:Y:S02]  /*c810*/  CS2R R144, SRZ ;  /* 0x0000000000907805 */ /* 0x000fe4000001ff00 */
[----:B--2---:R-:W-:Y:S01]  /*c820*/  LEA.HI.X.SX32 R11, R146, R7, 0x1, P5 ;  /* 0x00000007920b7211 */ /* 0x004fe200028f0eff */
[----:B------:R1:W-:Y:S01]  /*c830*/  STL [R1+0x8c4], R9 ;  /* 0x0008c40901007387 */ /* 0x0003e20000100800 */
[-C--:B0-----:R-:W-:Y:S02]  /*c840*/  IADD3 R8, P6, R148, R10.reuse, RZ ;  /* 0x0000000a94087210 */ /* 0x081fe40007fde0ff */
[----:B-1----:R-:W-:-:S03]  /*c850*/  IADD3 R9, P5, R149, R10, RZ ;  /* 0x0000000a95097210 */ /* 0x002fc60007fbe0ff */
[----:B------:R0:W-:Y:S04]  /*c860*/  STL [R1+0x908], R8 ;  /* 0x0009080801007387 */ /* 0x0001e80000100800 */
        /* <DEDUP_REMOVED lines=9> */
[----:B------:R2:W-:Y:S01]  /*c900*/  STL [R1+0x664], R9 ;  /* 0x0006640901007387 */ /* 0x0005e20000100800 */
[----:B0-----:R-:W-:Y:S02]  /*c910*/  IADD3 R8, P4, R151, R10, RZ ;  /* 0x0000000a97087210 */ /* 0x001fe40007f9e0ff */
[----:B-1----:R-:W-:-:S03]  /*c920*/  LEA.HI.X.SX32 R11, R148, R7, 0x1, P2 ;  /* 0x00000007940b7211 */ /* 0x002fc600010f0eff */
[----:B------:R0:W-:Y:S01]  /*c930*/  STL [R1+0x8a8], R8 ;  /* 0x0008a80801007387 */ /* 0x0001e20000100800 */
[----:B--2---:R-:W-:-:S03]  /*c940*/  IADD3 R9, P2, R152, R10, RZ ;  /* 0x0000000a98097210 */ /* 0x004fc60007f5e0ff */
[----:B------:R1:W-:Y:S04]  /*c950*/  STL [R1+0x824], R11 ;  /* 0x0008240b01007387 */ /* 0x0003e80000100800 */
[----:B------:R2:W-:Y:S01]  /*c960*/  STL [R1+0x948], R9 ;  /* 0x0009480901007387 */ /* 0x0005e20000100800 */
[-C--:B0-----:R-:W-:Y:S02]  /*c970*/  LEA.HI.X.SX32 R8, R149, R7.reuse, 0x1, P6 ;  /* 0x0000000795087211 */ /* 0x081fe400030f0eff */
[----:B------:R-:W-:Y:S02]  /*c980*/  CS2R R148, SRZ ;  /* 0x0000000000947805 */ /* 0x000fe4000001ff00 */
[----:B-1----:R-:W-:Y:S01]  /*c990*/  LEA.HI.X.SX32 R11, R150, R7, 0x1, P5 ;  /* 0x00000007960b7211 */ /* 0x002fe200028f0eff */
[----:B------:R0:W-:Y:S01]  /*c9a0*/  STL [R1+0x904], R8 ;  /* 0x0009040801007387 */ /* 0x0001e20000100800 */
[----:B--2---:R-:W-:-:S05]  /*c9b0*/  IADD3 R9, P6, R153, R10, RZ ;  /* 0x0000000a99097210 */ /* 0x004fca0007fde0ff */
[----:B------:R1:W-:Y:S01]  /*c9c0*/  STL [R1+0x998], R9 ;  /* 0x0009980901007387 */ /* 0x0003e20000100800 */
[----:B0-----:R-:W-:-:S03]  /*c9d0*/  IADD3 R8, P5, R154, R10, RZ ;  /* 0x0000000a9a087210 */ /* 0x001fc60007fbe0ff */
[----:B------:R0:W-:Y:S04]  /*c9e0*/  STL [R1+0x974], R11 ;  /* 0x0009740b01007387 */ /* 0x0001e80000100800 */
[----:B------:R2:W-:Y:S01]  /*c9f0*/  STL [R1+0x9c0], R8 ;  /* 0x0009c00801007387 */ /* 0x0005e20000100800 */
[----:B-1----:R-:W-:Y:S01]  /*ca00*/  LEA.HI.X.SX32 R9, R117, R7, 0x1, P1 ;  /* 0x0000000775097211 */ /* 0x002fe200008f0eff */
[----:B------:R-:W-:Y:S01]  /*ca10*/  IMAD R117, R4, 0x5, RZ ;  /* 0x0000000504757824 */ /* 0x000fe200078e02ff */
[----:B0-----:R-:W-:-:S03]  /*ca20*/  IADD3 R11, P1, R155, R10, RZ ;  /* 0x0000000a9b0b7210 */ /* 0x001fc60007f3e0ff */
        /* <DEDUP_REMOVED lines=12> */
[----:B-1----:R-:W-:-:S03]  /*caf0*/  LEA.HI.X.SX32 R11, R154, R7, 0x1, P6 ;  /* 0x000000079a0b7211 */ /* 0x002fc600030f0eff */
[----:B------:R0:W-:Y:S01]  /*cb00*/  STL [R1+0x944], R9 ;  /* 0x0009440901007387 */ /* 0x0001e20000100800 */
[----:B--2---:R-:W-:-:S05]  /*cb10*/  IADD3 R8, P2, R158, R10, RZ ;  /* 0x0000000a9e087210 */ /* 0x004fca0007f5e0ff */
[----:B------:R1:W-:Y:S01]  /*cb20*/  STL [R1+0x9b8], R8 ;  /* 0x0009b80801007387 */ /* 0x0003e20000100800 */
[----:B0-----:R-:W-:-:S03]  /*cb30*/  IADD3 R9, P6, R159, R10, RZ ;  /* 0x0000000a9f097210 */ /* 0x001fc60007fde0ff */
[----:B------:R0:W-:Y:S04]  /*cb40*/  STL [R1+0x994], R11 ;  /* 0x0009940b01007387 */ /* 0x0001e80000100800 */
[----:B------:R2:W-:Y:S01]  /*cb50*/  STL [R1+0x9d0], R9 ;  /* 0x0009d00901007387 */ /* 0x0005e20000100800 */
[----:B-1----:R-:W-:Y:S01]  /*cb60*/  LEA.HI.X.SX32 R8, R117, R7, 0x1, P5 ;  /* 0x0000000775087211 */ /* 0x002fe200028f0eff */
[C---:B------:R-:W-:Y:S01]  /*cb70*/  IMAD.SHL.U32 R117, R4.reuse, 0x40, RZ ;  /* 0x0000004004757824 */ /* 0x040fe200078e00ff */
[----:B0-----:R-:W-:-:S03]  /*cb80*/  LEA R11, P5, R4, R10, 0x7 ;  /* 0x0000000a040b7211 */ /* 0x001fc600078a38ff */
        /* <DEDUP_REMOVED lines=19> */
[----:B------:R-:W-:Y:S01]  /*ccc0*/  IMAD.SHL.U32 R161, R4, 0x8, RZ ;  /* 0x0000000804a17824 */ /* 0x000fe200078e00ff */
[----:B--2---:R-:W-:-:S05]  /*ccd0*/  LEA.HI.X.SX32 R9, R159, R7, 0x1, P2 ;  /* 0x000000079f097211 */ /* 0x004fca00010f0eff */
[----:B------:R1:W-:Y:S01]  /*cce0*/  STL [R1+0x9b4], R9 ;  /* 0x0009b40901007387 */ /* 0x0003e20000100800 */
[----:B0-----:R-:W-:-:S05]  /*ccf0*/  IADD3 R8, P2, R160, R10, RZ ;  /* 0x0000000aa0087210 */ /* 0x001fca0007f5e0ff */
[----:B------:R0:W-:Y:S01]  /*cd00*/  STL [R1+0x9e0], R8 ;  /* 0x0009e00801007387 */ /* 0x0001e20000100800 */
[----:B-1----:R-:W-:-:S03]  /*cd10*/  LEA R9, P6, R4, R10, 0x2 ;  /* 0x0000000a04097211 */ /* 0x002fc600078c10ff */
[----:B------:R1:W-:Y:S04]  /*cd20*/  STL [R1+0x9cc], R11 ;  /* 0x0009cc0b01007387 */ /* 0x0003e80000100800 */
[----:B------:R2:W-:Y:S01]  /*cd30*/  STL [R1+0x9d8], R9 ;  /* 0x0009d80901007387 */ /* 0x0005e20000100800 */
[-C--:B0-----:R-:W-:Y:S01]  /*cd40*/  LEA.HI.X.SX32 R8, R117, R7.reuse, 0x1, P5 ;  /* 0x0000000775087211 */ /* 0x081fe200028f0eff */
[----:B------:R-:W-:Y:S01]  /*cd50*/  IMAD.SHL.U32 R117, R4, 0x4, RZ ;  /* 0x0000000404757824 */ /* 0x000fe200078e00ff */
[----:B-1----:R-:W-:-:S03]  /*cd60*/  LEA.HI.X.SX32 R11, R161, R7, 0x1, P3 ;  /* 0x00000007a10b7211 */ /* 0x002fc600018f0eff */
[----:B------:R0:W-:Y:S01]  /*cd70*/  STL [R1+0x7e4], R8 ;  /* 0x0007e40801007387 */ /* 0x0001e20000100800 */
[----:B--2---:R-:W-:-:S05]  /*cd80*/  LEA.HI.X.SX32 R9, R163, R7, 0x1, P0 ;  /* 0x00000007a3097211 */ /* 0x004fca00000f0eff */
[----:B------:R1:W-:Y:S01]  /*cd90*/  STL [R1+0x8e4], R9 ;  /* 0x0008e40901007387 */ /* 0x0003e20000100800 */
[----:B0-----:R-:W-:-:S05]  /*cda0*/  LEA.HI.X.SX32 R8, R162, R7, 0x1, P1 ;  /* 0x00000007a2087211 */ /* 0x001fca00008f0eff */
[----:B------:R0:W-:Y:S01]  /*cdb0*/  STL [R1+0x964], R8 ;  /* 0x0009640801007387 */ /* 0x0001e20000100800 */
[----:B-1----:R-:W-:-:S03]  /*cdc0*/  LEA.HI.X.SX32 R9, R117, R7, 0x1, P4 ;  /* 0x0000000775097211 */ /* 0x002fc600020f0eff */
[----:B------:R-:W-:Y:S01]  /*cdd0*/  STL [R1+0x9a4], R11 ;  /* 0x0009a40b01007387 */ /* 0x000fe20000100800 */
[----:B------:R-:W-:-:S03]  /*cde0*/  CS2R R116, SRZ ;  /* 0x0000000000747805 */ /* 0x000fc6000001ff00 */
[----:B------:R1:W-:Y:S01]  /*cdf0*/  STL [R1+0x9c4], R9 ;  /* 0x0009c40901007387 */ /* 0x0003e20000100800 */
[-C--:B0-----:R-:W-:Y:S02]  /*ce00*/  LEA.HI.X.SX32 R8, R4, R7.reuse, 0x1, P2 ;  /* 0x0000000704087211 */ /* 0x081fe400010f0eff */
[----:B------:R-:W-:-:S03]  /*ce10*/  LEA.HI.X.SX32 R4, R160, R7, 0x1, P6 ;  /* 0x00000007a0047211 */ /* 0x000fc600030f0eff */
[----:B------:R0:W-:Y:S01]  /*ce20*/  STL [R1+0x9dc], R8 ;  /* 0x0009dc0801007387 */ /* 0x0001e20000100800 */
[----:B-1----:R-:W-:-:S03]  /*ce30*/  LOP3.LUT R9, R3, 0x20, RZ, 0x3c, !PT ;  /* 0x0000002003097812 */ /* 0x002fc600078e3cff */
[----:B------:R1:W-:Y:S01]  /*ce40*/  STL [R1+0x9d4], R4 ;  /* 0x0009d40401007387 */ /* 0x0003e20000100800 */
[C---:B0-----:R-:W-:Y:S02]  /*ce50*/  LOP3.LUT R8, R3.reuse, 0x30, RZ, 0x3c, !PT ;  /* 0x0000003003087812 */ /* 0x041fe400078e3cff */
[C---:B------:R-:W-:Y:S02]  /*ce60*/  LOP3.LUT R8, R3.reuse, 0x60, RZ, 0x3c, !PT ;  /* 0x0000006003087812 */ /* 0x040fe400078e3cff */
[----:B-1----:R-:W-:Y:S02]  /*ce70*/  LOP3.LUT R4, R3, 0x10, RZ, 0x3c, !PT ;  /* 0x0000001003047812 */ /* 0x002fe400078e3cff */
[----:B------:R-:W-:-:S03]  /*ce80*/  LOP3.LUT R8, R2, 0x40, RZ, 0x3c, !PT ;  /* 0x0000004002087812 */ /* 0x000fc600078e3cff */
[----:B------:R0:W-:Y:S04]  /*ce90*/  STL [R1+0xa2c], R4 ;  /* 0x000a2c0401007387 */ /* 0x0001e80000100800 */
[----:B------:R1:W-:Y:S04]  /*cea0*/  STL [R1+0xa28], R9 ;  /* 0x000a280901007387 */ /* 0x0003e80000100800 */
[----:B------:R2:W-:Y:S01]  /*ceb0*/  STL [R1+0xa08], R8 ;  /* 0x000a080801007387 */ /* 0x0005e20000100800 */
[C---:B0-----:R-:W-:Y:S02]  /*cec0*/  LOP3.LUT R4, R3.reuse, 0x40, RZ, 0x3c, !PT ;  /* 0x0000004003047812 */ /* 0x041fe400078e3cff */
[----:B------:R-:W-:-:S02]  /*ced0*/  LOP3.LUT R4, R3, 0x70, RZ, 0x3c, !PT ;  /* 0x0000007003047812 */ /* 0x000fc400078e3cff */
[C---:B------:R-:W-:Y:S02]  /*cee0*/  LOP3.LUT R4, R2.reuse, 0x60, RZ, 0x3c, !PT ;  /* 0x0000006002047812 */ /* 0x040fe400078e3cff */
[----:B-1----:R-:W-:Y:S02]  /*cef0*/  LOP3.LUT R9, R3, 0x50, RZ, 0x3c, !PT ;  /* 0x0000005003097812 */ /* 0x002fe400078e3cff */
[----:B------:R-:W-:Y:S01]  /*cf00*/  LOP3.LUT R9, R2, 0x20, RZ, 0x3c, !PT ;  /* 0x0000002002097812 */ /* 0x000fe200078e3cff */
[----:B------:R2:W-:Y:S06]  /*cf10*/  STL [R1+0xa04], R4 ;  /* 0x000a040401007387 */ /* 0x0005ec0000100800 */
.L_x_1:
[----:B------:R0:W-:Y:S01]  /*cf20*/  STL [R1+0xdb4], R54 ;  /* 0x000db43601007387 */ /* 0x0001e20000100800 */
[----:B--2---:R-:W1:Y:S03]  /*cf30*/  LDC R4, c[0x0][0x230] ;  /* 0x00008c00ff047b82 */ /* 0x004e660000000800 */
[----:B0-----:R-:W2:Y:S04]  /*cf40*/  LDL R54, [R1+0x9e0] ;  /* 0x0009e00001367983 */ /* 0x001ea80000100800 */
[----:B------:R-:W-:Y:S04]  /*cf50*/  STL [R1+0xdb0], R55 ;  /* 0x000db03701007387 */ /* 0x000fe80000100800 */
        /* <DEDUP_REMOVED lines=31> */
[----:B------:R0:W-:Y:S04]  /*d150*/  STL [R1+0xb30], R129 ;  /* 0x000b308101007387 */ /* 0x0001e80000100800 */
[----:B0-----:R-:W3:Y:S04]  /*d160*/  LDL R129, [R1+0x9d0] ;  /* 0x0009d00001817983 */ /* 0x001ee80000100800 */
[----:B------:R-:W-:Y:S04]  /*d170*/  STL [R1+0xb2c], R130 ;  /* 0x000b2c8201007387 */ /* 0x000fe80000100800 */
[----:B------:R-:W-:Y:S04]  /*d180*/  STL [R1+0xb28], R131 ;  /* 0x000b288301007387 */ /* 0x000fe80000100800 */
[----:B------:R-:W-:Y:S04]  /*d190*/  STL [R1+0xb24], R132 ;  /* 0x000b248401007387 */ /* 0x000fe80000100800 */
[----:B------:R0:W-:Y:S04]  /*d1a0*/  STL [R1+0xb20], R133 ;  /* 0x000b208501007387 */ /* 0x0001e80000100800 */
[----:B0-----:R-:W4:Y:S04]  /*d1b0*/  LDL R133, [R1+0x9c4] ;  /* 0x0009c40001857983 */ /* 0x001f280000100800 */
[----:B------:R-:W-:Y:S04]  /*d1c0*/  STL [R1+0xb1c], R134 ;  /* 0x000b1c8601007387 */ /* 0x000fe80000100800 */
[----:B------:R-:W-:Y:S04]  /*d1d0*/  STL [R1+0xb18], R135 ;  /* 0x000b188701007387 */ /* 0x000fe80000100800 */
[----:B------:R0:W-:Y:S04]  /*d1e0*/  STL [R1+0xb14], R136 ;  /* 0x000b148801007387 */ /* 0x0001e80000100800 */
[----:B0-----:R-:W4:Y:S04]  /*d1f0*/  LDL R136, [R1+0x9cc] ;  /* 0x0009cc0001887983 */ /* 0x001f280000100800 */
[----:B------:R-:W-:Y:S04]  /*d200*/  STL [R1+0xb10], R137 ;  /* 0x000b108901007387 */ /* 0x000fe80000100800 */
[----:B------:R-:W-:Y:S04]  /*d210*/  STL [R1+0xb0c], R138 ;  /* 0x000b0c8a01007387 */ /* 0x000fe80000100800 */
[----:B------:R0:W-:Y:S04]  /*d220*/  STL [R1+0xb08], R139 ;  /* 0x000b088b01007387 */ /* 0x0001e80000100800 */
[----:B0-----:R-:W3:Y:S04]  /*d230*/  LDL R139, [R1+0x9d8] ;  /* 0x0009d800018b7983 */ /* 0x001ee80000100800 */
        /* <DEDUP_REMOVED lines=8> */
[----:B------:R-:W-:Y:S04]  /*d2c0*/  STL [R1+0xaec], R146 ;  /* 0x000aec9201007387 */ /* 0x000fe80000100800 */
[----:B------:R-:W-:Y:S04]  /*d2d0*/  STL [R1+0xae8], R147 ;  /* 0x000ae89301007387 */ /* 0x000fe80000100800 */
[----:B------:R-:W-:Y:S04]  /*d2e0*/  STL [R1+0xae4], R148 ;  /* 0x000ae49401007387 */ /* 0x000fe80000100800 */
[----:B------:R-:W-:Y:S04]  /*d2f0*/  STL [R1+0xae0], R149 ;  /* 0x000ae09501007387 */ /* 0x000fe80000100800 */
[----:B------:R-:W-:Y:S04]  /*d300*/  STL [R1+0xadc], R150 ;  /* 0x000adc9601007387 */ /* 0x000fe80000100800 */
[----:B------:R-:W-:Y:S04]  /*d310*/  STL [R1+0xad8], R151 ;  /* 0x000ad89701007387 */ /* 0x000fe80000100800 */
[----:B------:R-:W1:Y:S04]  /*d320*/  LDL.LU R6, [R1+0x200] ;  /* 0x0002000001067983 */ /* 0x000e680000300800 */
[----:B------:R0:W-:Y:S01]  /*d330*/  STL [R1+0xac8], R0 ;  /* 0x000ac80001007387 */ /* 0x0001e20000100800 */
[----:B------:R-:W-:-:S03]  /*d340*/  PRMT R168, RZ, 0x7610, R168 ;  /* 0x00007610ffa87816 */ /* 0x000fc600000000a8 */
[----:B0-----:R-:W4:Y:S04]  /*d350*/  LDL.LU R0, [R1+0x9c0] ;  /* 0x0009c00001007983 */ /* 0x001f280000300800 */
[----:B-----5:R-:W-:Y:S01]  /*d360*/  STL [R1+0xa34], R5 ;  /* 0x000a340501007387 */ /* 0x020fe20000100800 */
[----:B-1----:R-:W-:-:S03]  /*d370*/  IMAD R4, R6, -0x80, R4 ;  /* 0xffffff8006047824 */ /* 0x002fc600078e0204 */
[----:B------:R-:W-:Y:S02]  /*d380*/  STL [R1+0xad0], R6 ;  /* 0x000ad00601007387 */ /* 0x000fe40000100800 */
[C---:B------:R-:W-:Y:S02]  /*d390*/  ISETP.GT.AND P0, PT, R4.reuse, RZ, PT ;  /* 0x000000ff0400720c */ /* 0x040fe40003f04270 */
[----:B------:R-:W-:Y:S01]  /*d3a0*/  STL [R1+0xad4], R10 ;  /* 0x000ad40a01007387 */ /* 0x000fe20000100800 */
[C---:B------:R-:W-:Y:S02]  /*d3b0*/  ISETP.GT.AND P1, PT, R4.reuse, 0x1, PT ;  /* 0x000000010400780c */ /* 0x040fe40003f24270 */
[----:B------:R-:W-:Y:S01]  /*d3c0*/  ISETP.GT.AND P2, PT, R4, 0x2, PT ;  /* 0x000000020400780c */ /* 0x000fe20003f44270 */
[----:B------:R0:W-:Y:S07]  /*d3d0*/  STL [R1+0xacc], R7 ;  /* 0x000acc0701007387 */ /* 0x0001ee0000100800 */
[----:B------:R-:W-:-:S02]  /*d3e0*/  @P0 IMAD.MOV.U32 R8, RZ, RZ, R10 ;  /* 0x000000ffff080224 */ /* 0x000fc400078e000a */
[----:B------:R-:W-:Y:S02]  /*d3f0*/  @P0 IMAD.MOV.U32 R9, RZ, RZ, R7 ;  /* 0x000000ffff090224 */ /* 0x000fe400078e0007 */
[----:B0-----:R-:W4:Y:S04]  /*d400*/  LDL.LU R7, [R1+0x9c8] ;  /* 0x0009c80001077983 */ /* 0x001f280000300800 */
[----:B------:R2:W4:Y:S01]  /*d410*/  @P0 LDG.E.U16 R168, desc[UR14][R8.64] ;  /* 0x0000000e08a80981 */ /* 0x000522000c1e1500 */
[----:B------:R-:W-:Y:S02]  /*d420*/  PRMT R172, RZ, 0x7610, R172 ;  /* 0x00007610ffac7816 */ /* 0x000fe400000000ac */
[----:B------:R-:W-:Y:S01]  /*d430*/  ISETP.GT.AND P3, PT, R4, 0x3, PT ;  /* 0x000000030400780c */ /* 0x000fe20003f64270 */
[----:B------:R-:W4:Y:S01]  /*d440*/  LDL R6, [R1+0x9b8] ;  /* 0x0009b80001067983 */ /* 0x000f220000100800 */
[----:B------:R-:W-:-:S02]  /*d450*/  PRMT R151, RZ, 0x7610, R151 ;  /* 0x00007610ff977816 */ /* 0x000fc40000000097 */
[C---:B------:R-:W-:Y:S01]  /*d460*/  ISETP.GT.AND P4, PT, R4.reuse, 0x4, PT ;  /* 0x000000040400780c */ /* 0x040fe20003f84270 */
[----:B------:R-:W4:Y:S01]  /*d470*/  LDL R149, [R1+0x7a0] ;  /* 0x0007a00001957983 */ /* 0x000f220000100800 */
[----:B------:R-:W-:Y:S01]  /*d480*/  ISETP.GT.AND P5, PT, R4, 0x5, PT ;  /* 0x000000050400780c */ /* 0x000fe20003fa4270 */
[----:B--2---:R-:W-:Y:S02]  /*d490*/  @P1 IMAD.MOV.U32 R8, RZ, RZ, R54 ;  /* 0x000000ffff081224 */ /* 0x004fe400078e0036 */
[----:B------:R-:W2:Y:S01]  /*d4a0*/  LDL R54, [R1+0x9bc] ;  /* 0x0009bc0001367983 */ /* 0x000ea20000100800 */
[----:B---3--:R-:W-:Y:S01]  /*d4b0*/  @P1 IMAD.MOV.U32 R9, RZ, RZ, R144 ;  /* 0x000000ffff091224 */ /* 0x008fe200078e0090 */
[----:B------:R-:W-:Y:S02]  /*d4c0*/  PRMT R146, RZ, 0x7610, R146 ;  /* 0x00007610ff927816 */ /* 0x000fe40000000092 */
[----:B------:R-:W-:Y:S01]  /*d4d0*/  PRMT R47, RZ, 0x7610, R47 ;  /* 0x00007610ff2f7816 */ /* 0x000fe2000000002f */
[----:B------:R-:W3:Y:S04]  /*d4e0*/  LDL R144, [R1+0x9ac] ;  /* 0x0009ac0001907983 */ /* 0x000ee80000100800 */
[----:B------:R0:W3:Y:S02]  /*d4f0*/  @P1 LDG.E.U16 R172, desc[UR14][R8.64] ;  /* 0x0000000e08ac1981 */ /* 0x0000e4000c1e1500 */
[----:B0-----:R-:W-:-:S02]  /*d500*/  @P2 IMAD.MOV.U32 R8, RZ, RZ, R139 ;  /* 0x000000ffff082224 */ /* 0x001fc400078e008b */
[----:B----4-:R-:W-:Y:S01]  /*d510*/  @P2 IMAD.MOV.U32 R9, RZ, RZ, R141 ;  /* 0x000000ffff092224 */ /* 0x010fe200078e008d */
[C---:B------:R-:W-:Y:S01]  /*d520*/  ISETP.GT.AND P1, PT, R4.reuse, 0x6, PT ;  /* 0x000000060400780c */ /* 0x040fe20003f24270 */
[----:B------:R-:W4:Y:S04]  /*d530*/  LDL R141, [R1+0x9b0] ;  /* 0x0009b000018d7983 */ /* 0x000f280000100800 */
[----:B------:R0:W3:Y:S01]  /*d540*/  @P2 LDG.E.U16 R151, desc[UR14][R8.64] ;  /* 0x0000000e08972981 */ /* 0x0000e2000c1e1500 */
[----:B------:R-:W-:Y:S02]  /*d550*/  PRMT R37, RZ, 0x7610, R37 ;  /* 0x00007610ff257816 */ /* 0x000fe40000000025 */
[----:B------:R-:W-:Y:S01]  /*d560*/  ISETP.GT.AND P0, PT, R4, 0x7, PT ;  /* 0x000000070400780c */ /* 0x000fe20003f04270 */
[----:B------:R-:W3:Y:S01]  /*d570*/  LDL R139, [R1+0x99c] ;  /* 0x00099c00018b7983 */ /* 0x000ee20000100800 */
[----:B0-----:R-:W-:-:S02]  /*d580*/  @P3 IMAD.MOV.U32 R8, RZ, RZ, R129 ;  /* 0x000000ffff083224 */ /* 0x001fc400078e0081 */
[----:B------:R-:W-:Y:S01]  /*d590*/  @P3 IMAD.MOV.U32 R9, RZ, RZ, R136 ;  /* 0x000000ffff093224 */ /* 0x000fe200078e0088 */
[----:B------:R-:W4:Y:S04]  /*d5a0*/  LDL R129, [R1+0x9b4] ;  /* 0x0009b40001817983 */ /* 0x000f280000100800 */
[----:B------:R0:W3:Y:S04]  /*d5b0*/  @P3 LDG.E.U16 R146, desc[UR14][R8.64] ;  /* 0x0000000e08923981 */ /* 0x0000e8000c1e1500 */
[----:B------:R-:W3:Y:S01]  /*d5c0*/  LDL R136, [R1+0x9a0] ;  /* 0x0009a00001887983 */ /* 0x000ee20000100800 */
[----:B0-----:R-:W-:-:S03]  /*d5d0*/  @P4 IMAD.MOV.U32 R9, RZ, RZ, R133 ;  /* 0x000000ffff094224 */ /* 0x001fc600078e0085 */
[----:B------:R-:W3:Y:S01]  /*d5e0*/  LDL R133, [R1+0x9a4] ;  /* 0x0009a40001857983 */ /* 0x000ee20000100800 */
[----:B------:R-:W-:-:S05]  /*d5f0*/  @P4 IMAD.MOV.U32 R8, RZ, RZ, R7 ;  /* 0x000000ffff084224 */ /* 0x000fca00078e0007 */
[----:B------:R2:W3:Y:S02]  /*d600*/  @P4 LDG.E.U16 R47, desc[UR14][R8.64] ;  /* 0x0000000e082f4981 */ /* 0x0004e4000c1e1500 */
[----:B--2---:R-:W-:Y:S02]  /*d610*/  @P5 IMAD.MOV.U32 R9, RZ, RZ, R54 ;  /* 0x000000ffff095224 */ /* 0x004fe400078e0036 */
[----:B------:R-:W2:Y:S01]  /*d620*/  LDL R54, [R1+0x9a8] ;  /* 0x0009a80001367983 */ /* 0x000ea20000100800 */
[----:B------:R-:W-:Y:S01]  /*d630*/  @P5 IMAD.MOV.U32 R8, RZ, RZ, R0 ;  /* 0x000000ffff085224 */ /* 0x000fe200078e0000 */
[----:B------:R-:W-:Y:S02]  /*d640*/  PRMT R29, RZ, 0x7610, R29 ;  /* 0x00007610ff1d7816 */ /* 0x000fe4000000001d */
[----:B------:R-:W-:Y:S02]  /*d650*/  ISETP.GT.AND P2, PT, R4, 0x8, PT ;  /* 0x000000080400780c */ /* 0x000fe40003f44270 */
[----:B------:R0:W2:Y:S01]  /*d660*/  @P5 LDG.E.U16 R37, desc[UR14][R8.64] ;  /* 0x0000000e08255981 */ /* 0x0000a2000c1e1500 */
[----:B------:R-:W-:Y:S01]  /*d670*/  PRMT R140, RZ, 0x7610, R140 ;  /* 0x00007610ff8c7816 */ /* 0x000fe2000000008c */
[----:B0-----:R-:W-:-:S02]  /*d680*/  @P1 IMAD.MOV.U32 R8, RZ, RZ, R6 ;  /* 0x000000ffff081224 */ /* 0x001fc400078e0006 */
[----:B------:R-:W2:Y:S01]  /*d690*/  LDL R6, [R1+0x998] ;  /* 0x0009980001067983 */ /* 0x000ea20000100800 */
[----:B----4-:R-:W-:-:S03]  /*d6a0*/  @P1 IMAD.MOV.U32 R9, RZ, RZ, R129 ;  /* 0x000000ffff091224 */ /* 0x010fc600078e0081 */
[----:B------:R-:W4:Y:S04]  /*d6b0*/  LDL R129, [R1+0x994] ;  /* 0x0009940001817983 */ /* 0x000f280000100800 */
[----:B------:R0:W4:Y:S02]  /*d6c0*/  @P1 LDG.E.U16 R29, desc[UR14][R8.64] ;  /* 0x0000000e081d1981 */ /* 0x000124000c1e1500 */
[----:B0-----:R-:W-:Y:S02]  /*d6d0*/  @P0 IMAD.MOV.U32 R8, RZ, RZ, R141 ;  /* 0x000000ffff080224 */ /* 0x001fe400078e008d */
[----:B---3--:R-:W-:Y:S01]  /*d6e0*/  @P0 IMAD.MOV.U32 R9, RZ, RZ, R144 ;  /* 0x000000ffff090224 */ /* 0x008fe200078e0090 */
[C---:B------:R-:W-:Y:S01]  /*d6f0*/  ISETP.GT.AND P3, PT, R4.reuse, 0x9, PT ;  /* 0x000000090400780c */ /* 0x040fe20003f64270 */
[----:B------:R-:W3:Y:S04]  /*d700*/  LDL R144, [R1+0x984] ;  /* 0x0009840001907983 */ /* 0x000ee80000100800 */
[----:B------:R0:W3:Y:S01]  /*d710*/  @P0 LDG.E.U16 R140, desc[UR14][R8.64] ;  /* 0x0000000e088c0981 */ /* 0x0000e2000c1e1500 */
[----:B------:R-:W-:-:S02]  /*d720*/  ISETP.GT.AND P4, PT, R4, 0xa, PT ;  /* 0x0000000a0400780c */ /* 0x000fc40003f84270 */
[----:B------:R-:W-:Y:S01]  /*d730*/  PRMT R166, RZ, 0x7610, R166 ;  /* 0x00007610ffa67816 */ /* 0x000fe200000000a6 */
[----:B------:R-:W3:Y:S01]  /*d740*/  LDL R141, [R1+0x988] ;  /* 0x00098800018d7983 */ /* 0x000ee20000100800 */
[----:B0-----:R-:W-:-:S03]  /*d750*/  @P2 IMAD.MOV.U32 R9, RZ, RZ, R133 ;  /* 0x000000ffff092224 */ /* 0x001fc600078e0085 */
[----:B------:R-:W3:Y:S01]  /*d760*/  LDL R133, [R1+0x98c] ;  /* 0x00098c0001857983 */ /* 0x000ee20000100800 */
[----:B--2---:R-:W-:-:S03]  /*d770*/  @P2 IMAD.MOV.U32 R8, RZ, RZ, R54 ;  /* 0x000000ffff082224 */ /* 0x004fc600078e0036 */
[----:B------:R-:W2:Y:S01]  /*d780*/  LDL R54, [R1+0x990] ;  /* 0x0009900001367983 */ /* 0x000ea20000100800 */
[----:B------:R-:W-:-:S03]  /*d790*/  PRMT R171, RZ, 0x7610, R171 ;  /* 0x00007610ffab7816 */ /* 0x000fc600000000ab */
[----:B------:R0:W2:Y:S01]  /*d7a0*/  @P2 LDG.E.U16 R166, desc[UR14][R8.64] ;  /* 0x0000000e08a62981 */ /* 0x0000a2000c1e1500 */
[----:B------:R-:W-:Y:S01]  /*d7b0*/  ISETP.GT.AND P1, PT, R4, 0xb, PT ;  /* 0x0000000b0400780c */ /* 0x000fe20003f24270 */
[----:B0-----:R-:W-:Y:S02]  /*d7c0*/  @P3 IMAD.MOV.U32 R8, RZ, RZ, R136 ;  /* 0x000000ffff083224 */ /* 0x001fe400078e0088 */
[----:B------:R-:W-:Y:S01]  /*d7d0*/  @P3 IMAD.MOV.U32 R9, RZ, RZ, R139 ;  /* 0x000000ffff093224 */ /* 0x000fe200078e008b */
[----:B------:R-:W-:Y:S01]  /*d7e0*/  PRMT R55, RZ, 0x7610, R55 ;  /* 0x00007610ff377816 */ /* 0x000fe20000000037 */
[----:B------:R-:W2:Y:S04]  /*d7f0*/  LDL R139, [R1+0x974] ;  /* 0x00097400018b7983 */ /* 0x000ea80000100800 */
[----:B------:R0:W2:Y:S04]  /*d800*/  @P3 LDG.E.U16 R171, desc[UR14][R8.64] ;  /* 0x0000000e08ab3981 */ /* 0x0000a8000c1e1500 */
[----:B------:R-:W2:Y:S01]  /*d810*/  LDL R136, [R1+0x978] ;  /* 0x0009780001887983 */ /* 0x000ea20000100800 */
[----:B0-----:R-:W-:-:S03]  /*d820*/  @P4 IMAD.MOV.U32 R8, RZ, RZ, R6 ;  /* 0x000000ffff084224 */ /* 0x001fc600078e0006 */
[----:B------:R-:W2:Y:S01]  /*d830*/  LDL R6, [R1+0x980] ;  /* 0x0009800001067983 */ /* 0x000ea20000100800 */
[----:B----4-:R-:W-:-:S03]  /*d840*/  @P4 IMAD.MOV.U32 R9, RZ, RZ, R129 ;  /* 0x000000ffff094224 */ /* 0x010fc600078e0081 */
[----:B------:R-:W4:Y:S04]  /*d850*/  LDL R129, [R1+0x97c] ;  /* 0x00097c0001817983 */ /* 0x000f280000100800 */
[----:B------:R3:W4:Y:S02]  /*d860*/  @P4 LDG.E.U16 R55, desc[UR14][R8.64] ;  /* 0x0000000e08374981 */ /* 0x000724000c1e1500 */
[----:B---3--:R-:W-:Y:S02]  /*d870*/  @P1 IMAD.MOV.U32 R9, RZ, RZ, R133 ;  /* 0x000000ffff091224 */ /* 0x008fe400078e0085 */
[----:B------:R-:W3:Y:S01]  /*d880*/  LDL R133, [R1+0x96c] ;  /* 0x00096c0001857983 */ /* 0x000ee20000100800 */
[----:B--2---:R-:W-:-:S03]  /*d890*/  @P1 IMAD.MOV.U32 R8, RZ, RZ, R54 ;  /* 0x000000ffff081224 */ /* 0x004fc600078e0036 */
[----:B------:R-:W2:Y:S01]  /*d8a0*/  LDL R54, [R1+0x970] ;  /* 0x0009700001367983 */ /* 0x000ea20000100800 */
[C---:B------:R-:W-:Y:S02]  /*d8b0*/  ISETP.GT.AND P0, PT, R4.reuse, 0xc, PT ;  /* 0x0000000c0400780c */ /* 0x040fe40003f04270 */
[----:B------:R-:W-:Y:S02]  /*d8c0*/  PRMT R150, RZ, 0x7610, R150 ;  /* 0x00007610ff967816 */ /* 0x000fe40000000096 */
[C---:B------:R-:W-:Y:S02]  /*d8d0*/  ISETP.GT.AND P2, PT, R4.reuse, 0xd, PT ;  /* 0x0000000d0400780c */ /* 0x040fe40003f44270 */
[----:B------:R-:W-:Y:S02]  /*d8e0*/  PRMT R44, RZ, 0x7610, R44 ;  /* 0x00007610ff2c7816 */ /* 0x000fe4000000002c */
[C---:B------:R-:W-:Y:S01]  /*d8f0*/  ISETP.GT.AND P3, PT, R4.reuse, 0xe, PT ;  /* 0x0000000e0400780c */ /* 0x040fe20003f64270 */
[----:B------:R0:W2:Y:S01]  /*d900*/  @P1 LDG.E.U16 R150, desc[UR14][R8.64] ;  /* 0x0000000e08961981 */ /* 0x0000a2000c1e1500 */
[----:B------:R-:W-:-:S02]  /*d910*/  ISETP.GT.AND P4, PT, R4, 0xf, PT ;  /* 0x0000000f0400780c */ /* 0x000fc40003f84270 */
[----:B------:R-:W-:Y:S01]  /*d920*/  PRMT R34, RZ, 0x7610, R34 ;  /* 0x00007610ff227816 */ /* 0x000fe20000000022 */
[----:B0-----:R-:W-:Y:S02]  /*d930*/  @P0 IMAD.MOV.U32 R8, RZ, RZ, R141 ;  /* 0x000000ffff080224 */ /* 0x001fe400078e008d */
[----:B------:R-:W-:Y:S01]  /*d940*/  @P0 IMAD.MOV.U32 R9, RZ, RZ, R144 ;  /* 0x000000ffff090224 */ /* 0x000fe200078e0090 */
[----:B------:R-:W-:Y:S01]  /*d950*/  PRMT R26, RZ, 0x7610, R26 ;  /* 0x00007610ff1a7816 */ /* 0x000fe2000000001a */
[----:B------:R-:W2:Y:S04]  /*d960*/  LDL R144, [R1+0x95c] ;  /* 0x00095c0001907983 */ /* 0x000ea80000100800 */
[----:B------:R0:W2:Y:S04]  /*d970*/  @P0 LDG.E.U16 R44, desc[UR14][R8.64] ;  /* 0x0000000e082c0981 */ /* 0x0000a8000c1e1500 */
[----:B------:R-:W2:Y:S01]  /*d980*/  LDL R141, [R1+0x960] ;  /* 0x00096000018d7983 */ /* 0x000ea20000100800 */
[----:B0-----:R-:W-:-:S02]  /*d990*/  @P2 IMAD.MOV.U32 R8, RZ, RZ, R6 ;  /* 0x000000ffff082224 */ /* 0x001fc400078e0006 */
[----:B----4-:R-:W-:Y:S01]  /*d9a0*/  @P2 IMAD.MOV.U32 R9, RZ, RZ, R129 ;  /* 0x000000ffff092224 */ /* 0x010fe200078e0081 */
[----:B------:R-:W4:Y:S04]  /*d9b0*/  LDL R6, [R1+0x968] ;  /* 0x0009680001067983 */ /* 0x000f280000100800 */
[----:B------:R-:W4:Y:S04]  /*d9c0*/  LDL R129, [R1+0x964] ;  /* 0x0009640001817983 */ /* 0x000f280000100800 */
[----:B------:R0:W4:Y:S02]  /*d9d0*/  @P2 LDG.E.U16 R34, desc[UR14][R8.64] ;  /* 0x0000000e08222981 */ /* 0x000124000c1e1500 */
[----:B0-----:R-:W-:-:S02]  /*d9e0*/  @P3 IMAD.MOV.U32 R8, RZ, RZ, R136 ;  /* 0x000000ffff083224 */ /* 0x001fc400078e0088 */
[----:B------:R-:W-:Y:S01]  /*d9f0*/  @P3 IMAD.MOV.U32 R9, RZ, RZ, R139 ;  /* 0x000000ffff093224 */ /* 0x000fe200078e008b */
[C---:B------:R-:W-:Y:S01]  /*da00*/  ISETP.GT.AND P1, PT, R4.reuse, 0x10, PT ;  /* 0x000000100400780c */ /* 0x040fe20003f24270 */
[----:B------:R-:W4:Y:S04]  /*da10*/  LDL R139, [R1+0x94c] ;  /* 0x00094c00018b7983 */ /* 0x000f280000100800 */
[----:B------:R3:W4:Y:S01]  /*da20*/  @P3 LDG.E.U16 R26, desc[UR14][R8.64] ;  /* 0x0000000e081a3981 */ /* 0x000722000c1e1500 */
[----:B------:R-:W-:Y:S02]  /*da30*/  PRMT R138, RZ, 0x7610, R138 ;  /* 0x00007610ff8a7816 */ /* 0x000fe4000000008a */
[----:B------:R-:W-:Y:S01]  /*da40*/  ISETP.GT.AND P0, PT, R4, 0x11, PT ;  /* 0x000000110400780c */ /* 0x000fe20003f04270 */
[----:B------:R-:W4:Y:S01]  /*da50*/  LDL R136, [R1+0x950] ;  /* 0x0009500001887983 */ /* 0x000f220000100800 */
[----:B---3--:R-:W-:-:S03]  /*da60*/  @P4 IMAD.MOV.U32 R9, RZ, RZ, R133 ;  /* 0x000000ffff094224 */ /* 0x008fc600078e0085 */
[----:B------:R-:W3:Y:S01]  /*da70*/  LDL R133, [R1+0x954] ;  /* 0x0009540001857983 */ /* 0x000ee20000100800 */
[----:B--2---:R-:W-:-:S03]  /*da80*/  @P4 IMAD.MOV.U32 R8, RZ, RZ, R54 ;  /* 0x000000ffff084224 */ /* 0x004fc600078e0036 */
[----:B------:R-:W2:Y:S01]  /*da90*/  LDL R54, [R1+0x958] ;  /* 0x0009580001367983 */ /* 0x000ea20000100800 */
[----:B------:R-:W-:Y:S02]  /*daa0*/  PRMT R164, RZ, 0x7610, R164 ;  /* 0x00007610ffa47816 */ /* 0x000fe400000000a4 */
[----:B------:R-:W-:Y:S01]  /*dab0*/  ISETP.GT.AND P2, PT, R4, 0x12, PT ;  /* 0x000000120400780c */ /* 0x000fe20003f44270 */
[----:B------:R4:W2:Y:S01]  /*dac0*/  @P4 LDG.E.U16 R138, desc[UR14][R8.64] ;  /* 0x0000000e088a4981 */ /* 0x0008a2000c1e1500 */
[----:B------:R-:W-:Y:S01]  /*dad0*/  PRMT R170, RZ, 0x7610, R170 ;  /* 0x00007610ffaa7816 */ /* 0x000fe200000000aa */
[----:B----4-:R-:W-:Y:S02]  /*dae0*/  @P1 IMAD.MOV.U32 R8, RZ, RZ, R6 ;  /* 0x000000ffff081224 */ /* 0x010fe400078e0006 */
[----:B------:R-:W4:Y:S01]  /*daf0*/  LDL R6, [R1+0x948] ;  /* 0x0009480001067983 */ /* 0x000f220000100800 */
[----:B------:R-:W-:-:S03]  /*db00*/  @P1 IMAD.MOV.U32 R9, RZ, RZ, R129 ;  /* 0x000000ffff091224 */ /* 0x000fc600078e0081 */
[----:B------:R-:W4:Y:S04]  /*db10*/  LDL R129, [R1+0x944] ;  /* 0x0009440001817983 */ /* 0x000f280000100800 */
[----:B------:R0:W4:Y:S02]  /*db20*/  @P1 LDG.E.U16 R164, desc[UR14][R8.64] ;  /* 0x0000000e08a41981 */ /* 0x000124000c1e1500 */
[----:B0-----:R-:W-:Y:S02]  /*db30*/  @P0 IMAD.MOV.U32 R8, RZ, RZ, R141 ;  /* 0x000000ffff080224 */ /* 0x001fe400078e008d */
[----:B------:R-:W-:Y:S01]  /*db40*/  @P0 IMAD.MOV.U32 R9, RZ, RZ, R144 ;  /* 0x000000ffff090224 */ /* 0x000fe200078e0090 */
[C---:B------:R-:W-:Y:S01]  /*db50*/  ISETP.GT.AND P3, PT, R4.reuse, 0x13, PT ;  /* 0x000000130400780c */ /* 0x040fe20003f64270 */
[----:B------:R-:W4:Y:S04]  /*db60*/  LDL R144, [R1+0x934] ;  /* 0x0009340001907983 */ /* 0x000f280000100800 */
[----:B------:R3:W4:Y:S01]  /*db70*/  @P0 LDG.E.U16 R170, desc[UR14][R8.64] ;  /* 0x0000000e08aa0981 */ /* 0x000722000c1e1500 */
[----:B------:R-:W-:-:S02]  /*db80*/  ISETP.GT.AND P4, PT, R4, 0x14, PT ;  /* 0x000000140400780c */ /* 0x000fc40003f84270 */
[----:B------:R-:W-:Y:S01]  /*db90*/  PRMT R52, RZ, 0x7610, R52 ;  /* 0x00007610ff347816 */ /* 0x000fe20000000034 */
[----:B------:R-:W4:Y:S01]  /*dba0*/  LDL R141, [R1+0x938] ;  /* 0x00093800018d7983 */ /* 0x000f220000100800 */
[----:B---3--:R-:W-:-:S03]  /*dbb0*/  @P2 IMAD.MOV.U32 R9, RZ, RZ, R133 ;  /* 0x000000ffff092224 */ /* 0x008fc600078e0085 */
        /* <DEDUP_REMOVED lines=12> */
[----:B----4-:R-:W-:-:S03]  /*dc80*/  @P4 IMAD.MOV.U32 R8, RZ, RZ, R6 ;  /* 0x000000ffff084224 */ /* 0x010fc600078e0006 */
[----:B------:R-:W4:Y:S01]  /*dc90*/  LDL R6, [R1+0x930] ;  /* 0x0009300001067983 */ /* 0x000f220000100800 */
[----:B------:R-:W-:-:S03]  /*dca0*/  @P4 IMAD.MOV.U32 R9, RZ, RZ, R129 ;  /* 0x000000ffff094224 */ /* 0x000fc600078e0081 */
        /* <DEDUP_REMOVED lines=25> */
[----:B0-----:R-:W-:Y:S02]  /*de40*/  @P3 IMAD.MOV.U32 R8, RZ, RZ, R136 ;  /* 0x000000ffff083224 */ /* 0x001fe400078e0088 */
[----:B------:R-:W-:Y:S01]  /*de50*/  @P3 IMAD.MOV.U32 R9, RZ, RZ, R139 ;  /* 0x000000ffff093224 */ /* 0x000fe200078e008b */
[----:B------:R-:W-:Y:S01]  /*de60*/  ISETP.GT.AND P1, PT, R4, 0x1a, PT ;  /* 0x0000001a0400780c */ /* 0x000fe20003f24270 */
[----:B------:R-:W4:Y:S04]  /*de70*/  LDL R139, [R1+0x8fc] ;  /* 0x0008fc00018b7983 */ /* 0x000f280000100800 */
[----:B------:R3:W4:Y:S01]  /*de80*/  @P3 LDG.E.U16 R162, desc[UR14][R8.64] ;  /* 0x0000000e08a23981 */ /* 0x000722000c1e1500 */
[----:B------:R-:W-:-:S02]  /*de90*/  PRMT R169, RZ, 0x7610, R169 ;  /* 0x00007610ffa97816 */ /* 0x000fc400000000a9 */
        /* <DEDUP_REMOVED lines=236> */
[----:B------:R-:W2:Y:S04]  /*ed60*/  LDL R54, [R1+0x800] ;  /* 0x0008000001367983 */ /* 0x000ea80000100800 */
[----:B------:R0:W2:Y:S01]  /*ed70*/  @P2 LDG.E.U16 R238, desc[UR14][R8.64] ;  /* 0x0000000e08ee2981 */ /* 0x0000a2000c1e1500 */
[----:B------:R-:W-:Y:S02]  /*ed80*/  PRMT R46, RZ, 0x7610, R46 ;  /* 0x00007610ff2e7816 */ /* 0x000fe4000000002e */
[----:B------:R-:W-:Y:S01]  /*ed90*/  ISETP.GT.AND P1, PT, R4, 0x3d, PT ;  /* 0x0000003d0400780c */ /* 0x000fe20003f24270 */
[----:B0-----:R-:W-:Y:S02]  /*eda0*/  @P3 IMAD.MOV.U32 R8, RZ, RZ, R136 ;  /* 0x000000ffff083224 */ /* 0x001fe400078e0088 */
[----:B------:R-:W-:Y:S01]  /*edb0*/  @P3 IMAD.MOV.U32 R9, RZ, RZ, R139 ;  /* 0x000000ffff093224 */ /* 0x000fe200078e008b */
[----:B------:R-:W2:Y:S04]  /*edc0*/  LDL R136, [R1+0x7f8] ;  /* 0x0007f80001887983 */ /* 0x000ea80000100800 */
[----:B------:R-:W2:Y:S01]  /*edd0*/  LDL R139, [R1+0x7f4] ;  /* 0x0007f400018b7983 */ /* 0x000ea20000100800 */
[----:B------:R-:W-:-:S03]  /*ede0*/  PRMT R38, RZ, 0x7610, R38 ;  /* 0x00007610ff267816 */ /* 0x000fc60000000026 */
[----:B------:R4:W2:Y:S02]  /*edf0*/  @P3 LDG.E.U16 R46, desc[UR14][R8.64] ;  /* 0x0000000e082e3981 */ /* 0x0008a4000c1e1500 */
[----:B----4-:R-:W-:Y:S02]  /*ee00*/  @P4 IMAD.MOV.U32 R8, RZ, RZ, R6 ;  /* 0x000000ffff084224 */ /* 0x010fe400078e0006 */
        /* <DEDUP_REMOVED lines=18> */
[----:B------:R-:W2:Y:S04]  /*ef30*/  LDL R136, [R1+0x7d8] ;  /* 0x0007d80001887983 */ /* 0x000ea80000100800 */
[----:B------:R0:W2:Y:S04]  /*ef40*/  @P0 LDG.E.U16 R145, desc[UR14][R8.64] ;  /* 0x0000000e08910981 */ /* 0x0000a8000c1e1500 */
[----:B------:R-:W2:Y:S01]  /*ef50*/  LDL R139, [R1+0x7d4] ;  /* 0x0007d400018b7983 */ /* 0x000ea20000100800 */
[----:B------:R-:W-:Y:S01]  /*ef60*/  PRMT R23, RZ, 0x7610, R23 ;  /* 0x00007610ff177816 */ /* 0x000fe20000000017 */
[----:B0-----:R-:W-:-:S02]  /*ef70*/  @P2 IMAD.MOV.U32 R8, RZ, RZ, R141 ;  /* 0x000000ffff082224 */ /* 0x001fc400078e008d */
[----:B------:R-:W-:Y:S01]  /*ef80*/  @P2 IMAD.MOV.U32 R9, RZ, RZ, R144 ;  /* 0x000000ffff092224 */ /* 0x000fe200078e0090 */
[C---:B------:R-:W-:Y:S01]  /*ef90*/  ISETP.GT.AND P1, PT, R4.reuse, 0x42, PT ;  /* 0x000000420400780c */ /* 0x040fe20003f24270 */
[----:B------:R-:W2:Y:S04]  /*efa0*/  LDL R144, [R1+0x7bc] ;  /* 0x0007bc0001907983 */ /* 0x000ea80000100800 */
[----:B------:R4:W2:Y:S01]  /*efb0*/  @P2 LDG.E.U16 R128, desc[UR14][R8.64] ;  /* 0x0000000e08802981 */ /* 0x0008a2000c1e1500 */
[----:B------:R-:W-:Y:S02]  /*efc0*/  PRMT R159, RZ, 0x7610, R159 ;  /* 0x00007610ff9f7816 */ /* 0x000fe4000000009f */
[----:B------:R-:W-:Y:S01]  /*efd0*/  ISETP.GT.AND P0, PT, R4, 0x43, PT ;  /* 0x000000430400780c */ /* 0x000fe20003f04270 */
[----:B------:R-:W2:Y:S01]  /*efe0*/  LDL R141, [R1+0x7c0] ;  /* 0x0007c000018d7983 */ /* 0x000ea20000100800 */
[----:B----4-:R-:W-:-:S02]  /*eff0*/  @P3 IMAD.MOV.U32 R8, RZ, RZ, R6 ;  /* 0x000000ffff083224 */ /* 0x010fc400078e0006 */
[----:B------:R-:W-:Y:S01]  /*f000*/  @P3 IMAD.MOV.U32 R9, RZ, RZ, R129 ;  /* 0x000000ffff093224 */ /* 0x000fe200078e0081 */
[----:B------:R-:W4:Y:S04]  /*f010*/  LDL R6, [R1+0x7d0] ;  /* 0x0007d00001067983 */ /* 0x000f280000100800 */
[----:B------:R-:W4:Y:S04]  /*f020*/  LDL R129, [R1+0x7cc] ;  /* 0x0007cc0001817983 */ /* 0x000f280000100800 */
[----:B------:R3:W4:Y:S02]  /*f030*/  @P3 LDG.E.U16 R23, desc[UR14][R8.64] ;  /* 0x0000000e08173981 */ /* 0x000724000c1e1500 */
[----:B---3--:R-:W-:-:S02]  /*f040*/  @P4 IMAD.MOV.U32 R9, RZ, RZ, R133 ;  /* 0x000000ffff094224 */ /* 0x008fc400078e0085 */
[----:B------:R-:W3:Y:S01]  /*f050*/  LDL R133, [R1+0x7c4] ;  /* 0x0007c40001857983 */ /* 0x000ee20000100800 */
[----:B--2---:R-:W-:-:S03]  /*f060*/  @P4 IMAD.MOV.U32 R8, RZ, RZ, R54 ;  /* 0x000000ffff084224 */ /* 0x004fc600078e0036 */
[----:B------:R-:W2:Y:S01]  /*f070*/  LDL R54, [R1+0x7c8] ;  /* 0x0007c80001367983 */ /* 0x000ea20000100800 */
[----:B------:R-:W-:Y:S02]  /*f080*/  PRMT R233, RZ, 0x7610, R233 ;  /* 0x00007610ffe97816 */ /* 0x000fe400000000e9 */
[----:B------:R-:W-:Y:S01]  /*f090*/  ISETP.GT.AND P2, PT, R4, 0x44, PT ;  /* 0x000000440400780c */ /* 0x000fe20003f44270 */
[----:B------:R0:W2:Y:S01]  /*f0a0*/  @P4 LDG.E.U16 R159, desc[UR14][R8.64] ;  /* 0x0000000e089f4981 */ /* 0x0000a2000c1e1500 */
[----:B------:R-:W-:Y:S01]  /*f0b0*/  PRMT R251, RZ, 0x7610, R251 ;  /* 0x00007610fffb7816 */ /* 0x000fe200000000fb */
[----:B0-----:R-:W-:Y:S02]  /*f0c0*/  @P1 IMAD.MOV.U32 R8, RZ, RZ, R136 ;  /* 0x000000ffff081224 */ /* 0x001fe400078e0088 */
[----:B------:R-:W2:Y:S01]  /*f0d0*/  LDL R136, [R1+0x7b8] ;  /* 0x0007b80001887983 */ /* 0x000ea20000100800 */
[----:B------:R-:W-:-:S03]  /*f0e0*/  @P1 IMAD.MOV.U32 R9, RZ, RZ, R139 ;  /* 0x000000ffff091224 */ /* 0x000fc600078e008b */
[----:B------:R-:W2:Y:S04]  /*f0f0*/  LDL R139, [R1+0x7b4] ;  /* 0x0007b400018b7983 */ /* 0x000ea80000100800 */
        /* <DEDUP_REMOVED lines=11> */
[C---:B------:R-:W-:Y:S02]  /*f1b0*/  ISETP.GT.AND P4, PT, R4.reuse, 0x46, PT ;  /* 0x000000460400780c */ /* 0x040fe40003f84270 */
[----:B------:R-:W-:Y:S02]  /*f1c0*/  PRMT R39, RZ, 0x7610, R39 ;  /* 0x00007610ff277816 */ /* 0x000fe40000000027 */
[----:B------:R-:W-:Y:S02]  /*f1d0*/  PRMT R143, RZ, 0x7610, R143 ;  /* 0x00007610ff8f7816 */ /* 0x000fe4000000008f */
[----:B------:R-:W-:Y:S02]  /*f1e0*/  ISETP.GT.AND P1, PT, R4, 0x47, PT ;  /* 0x000000470400780c */ /* 0x000fe40003f24270 */
[----:B------:R0:W2:Y:S01]  /*f1f0*/  @P2 LDG.E.U16 R39, desc[UR14][R8.64] ;  /* 0x0000000e08272981 */ /* 0x0000a2000c1e1500 */
[----:B------:R-:W-:-:S02]  /*f200*/  PRMT R5, RZ, 0x7610, R5 ;  /* 0x00007610ff057816 */ /* 0x000fc40000000005 */
[----:B------:R-:W-:Y:S01]  /*f210*/  ISETP.GT.AND P0, PT, R4, 0x48, PT ;  /* 0x000000480400780c */ /* 0x000fe20003f04270 */
[----:B0-----:R-:W-:Y:S02]  /*f220*/  @P3 IMAD.MOV.U32 R8, RZ, RZ, R141 ;  /* 0x000000ffff083224 */ /* 0x001fe400078e008d */
[----:B------:R-:W-:Y:S01]  /*f230*/  @P3 IMAD.MOV.U32 R9, RZ, RZ, R144 ;  /* 0x000000ffff093224 */ /* 0x000fe200078e0090 */
[----:B------:R-:W-:Y:S01]  /*f240*/  PRMT R10, RZ, 0x7610, R10 ;  /* 0x00007610ff0a7816 */ /* 0x000fe2000000000a */
[----:B------:R-:W2:Y:S04]  /*f250*/  LDL R144, [R1+0x784] ;  /* 0x0007840001907983 */ /* 0x000ea80000100800 */
[----:B------:R0:W2:Y:S01]  /*f260*/  @P3 LDG.E.U16 R143, desc[UR14][R8.64] ;  /* 0x0000000e088f3981 */ /* 0x0000a2000c1e1500 */
[----:B------:R-:W-:-:S02]  /*f270*/  PRMT R20, RZ, 0x7610, R20 ;  /* 0x00007610ff147816 */ /* 0x000fc40000000014 */
[----:B------:R-:W-:Y:S01]  /*f280*/  ISETP.GT.AND P2, PT, R4, 0x49, PT ;  /* 0x000000490400780c */ /* 0x000fe20003f44270 */
[----:B------:R-:W2:Y:S01]  /*f290*/  LDL R141, [R1+0x788] ;  /* 0x00078800018d7983 */ /* 0x000ea20000100800 */
[----:B0-----:R-:W-:Y:S02]  /*f2a0*/  @P4 IMAD.MOV.U32 R8, RZ, RZ, R136 ;  /* 0x000000ffff084224 */ /* 0x001fe400078e0088 */
[----:B------:R-:W-:Y:S01]  /*f2b0*/  @P4 IMAD.MOV.U32 R9, RZ, RZ, R139 ;  /* 0x000000ffff094224 */ /* 0x000fe200078e008b */
        /* <DEDUP_REMOVED lines=8> */
[----:B---3--:R-:W-:Y:S01]  /*f340*/  @P0 IMAD.MOV.U32 R9, RZ, RZ, R133 ;  /* 0x000000ffff090224 */ /* 0x008fe200078e0085 */
[C---:B------:R-:W-:Y:S01]  /*f350*/  ISETP.GT.AND P3, PT, R4.reuse, 0x4a, PT ;  /* 0x0000004a0400780c */ /* 0x040fe20003f64270 */
[----:B------:R-:W3:Y:S01]  /*f360*/  LDL R133, [R1+0x77c] ;  /* 0x00077c0001857983 */ /* 0x000ee20000100800 */
[----:B--2---:R-:W-:Y:S01]  /*f370*/  @P0 IMAD.MOV.U32 R8, RZ, RZ, R54 ;  /* 0x000000ffff080224 */ /* 0x004fe200078e0036 */
[----:B------:R-:W-:-:S02]  /*f380*/  ISETP.GT.AND P4, PT, R4, 0x4b, PT ;  /* 0x0000004b0400780c */ /* 0x000fc40003f84270 */
[----:B------:R-:W2:Y:S04]  /*f390*/  LDL R54, [R1+0x780] ;  /* 0x0007800001367983 */ /* 0x000ea80000100800 */
[----:B------:R0:W3:Y:S04]  /*f3a0*/  @P0 LDG.E.U16 R20, desc[UR14][R8.64] ;  /* 0x0000000e08140981 */ /* 0x0000e8000c1e1500 */
[----:B------:R-:W4:Y:S01]  /*f3b0*/  LDL R9, [R1+0x79c] ;  /* 0x00079c0001097983 */ /* 0x000f220000100800 */
[----:B------:R-:W-:Y:S01]  /*f3c0*/  PRMT R157, RZ, 0x7610, R157 ;  /* 0x00007610ff9d7816 */ /* 0x000fe2000000009d */
[----:B0-----:R-:W-:Y:S01]  /*f3d0*/  @P2 IMAD.MOV.U32 R8, RZ, RZ, R149 ;  /* 0x000000ffff082224 */ /* 0x001fe200078e0095 */
[----:B------:R-:W-:-:S02]  /*f3e0*/  PRMT R228, RZ, 0x7610, R228 ;  /* 0x00007610ffe47816 */ /* 0x000fc400000000e4 */
[C---:B------:R-:W-:Y:S02]  /*f3f0*/  ISETP.GT.AND P0, PT, R4.reuse, 0x4c, PT ;  /* 0x0000004c0400780c */ /* 0x040fe40003f04270 */
[----:B------:R-:W-:Y:S02]  /*f400*/  PRMT R247, RZ, 0x7610, R247 ;  /* 0x00007610fff77816 */ /* 0x000fe400000000f7 */
[----:B------:R-:W-:Y:S01]  /*f410*/  ISETP.GT.AND P1, PT, R4, 0x4d, PT ;  /* 0x0000004d0400780c */ /* 0x000fe20003f24270 */
[----:B----4-:R0:W4:Y:S02]  /*f420*/  @P2 LDG.E.U16 R157, desc[UR14][R8.64] ;  /* 0x0000000e089d2981 */ /* 0x010124000c1e1500 */
[----:B0-----:R-:W-:Y:S02]  /*f430*/  @P3 IMAD.MOV.U32 R8, RZ, RZ, R136 ;  /* 0x000000ffff083224 */ /* 0x001fe400078e0088 */
[----:B------:R-:W-:Y:S01]  /*f440*/  @P3 IMAD.MOV.U32 R9, RZ, RZ, R139 ;  /* 0x000000ffff093224 */ /* 0x000fe200078e008b */
[----:B------:R-:W4:Y:S04]  /*f450*/  LDL R136, [R1+0x76c] ;  /* 0x00076c0001887983 */ /* 0x000f280000100800 */
[----:B------:R0:W4:Y:S04]  /*f460*/  @P3 LDG.E.U16 R228, desc[UR14][R8.64] ;  /* 0x0000000e08e43981 */ /* 0x000128000c1e1500 */
[----:B------:R-:W4:Y:S01]  /*f470*/  LDL R139, [R1+0x774] ;  /* 0x00077400018b7983 */ /* 0x000f220000100800 */
[----:B0-----:R-:W-:-:S03]  /*f480*/  @P4 IMAD.MOV.U32 R8, RZ, RZ, R6 ;  /* 0x000000ffff084224 */ /* 0x001fc600078e0006 */
[----:B------:R-:W4:Y:S01]  /*f490*/  LDL R6, [R1+0x778] ;  /* 0x0007780001067983 */ /* 0x000f220000100800 */
[----:B------:R-:W-:-:S03]  /*f4a0*/  @P4 IMAD.MOV.U32 R9, RZ, RZ, R129 ;  /* 0x000000ffff094224 */ /* 0x000fc600078e0081 */
[----:B------:R-:W4:Y:S04]  /*f4b0*/  LDL R129, [R1+0x770] ;  /* 0x0007700001817983 */ /* 0x000f280000100800 */
[----:B------:R0:W4:Y:S01]  /*f4c0*/  @P4 LDG.E.U16 R247, desc[UR14][R8.64] ;  /* 0x0000000e08f74981 */ /* 0x000122000c1e1500 */
[----:B------:R-:W-:Y:S02]  /*f4d0*/  PRMT R36, RZ, 0x7610, R36 ;  /* 0x00007610ff247816 */ /* 0x000fe40000000024 */
[----:B------:R-:W-:Y:S01]  /*f4e0*/  ISETP.GT.AND P2, PT, R4, 0x4e, PT ;  /* 0x0000004e0400780c */ /* 0x000fe20003f44270 */
[----:B0-----:R-:W-:Y:S02]  /*f4f0*/  @P0 IMAD.MOV.U32 R8, RZ, RZ, R141 ;  /* 0x000000ffff080224 */ /* 0x001fe400078e008d */
[----:B------:R-:W-:Y:S01]  /*f500*/  @P0 IMAD.MOV.U32 R9, RZ, RZ, R144 ;  /* 0x000000ffff090224 */ /* 0x000fe200078e0090 */
[----:B------:R-:W4:Y:S04]  /*f510*/  LDL R141, [R1+0x768] ;  /* 0x00076800018d7983 */ /* 0x000f280000100800 */
[----:B------:R-:W4:Y:S01]  /*f520*/  LDL R144, [R1+0x764] ;  /* 0x0007640001907983 */ /* 0x000f220000100800 */
[----:B------:R-:W-:-:S03]  /*f530*/  PRMT R252, RZ, 0x7610, R252 ;  /* 0x00007610fffc7816 */ /* 0x000fc600000000fc */
[----:B------:R2:W4:Y:S02]  /*f540*/  @P0 LDG.E.U16 R36, desc[UR14][R8.64] ;  /* 0x0000000e08240981 */ /* 0x000524000c1e1500 */
[----:B--2---:R-:W-:Y:S02]  /*f550*/  @P1 IMAD.MOV.U32 R8, RZ, RZ, R54 ;  /* 0x000000ffff081224 */ /* 0x004fe400078e0036 */
[----:B---3--:R-:W-:Y:S01]  /*f560*/  @P1 IMAD.MOV.U32 R9, RZ, RZ, R133 ;  /* 0x000000ffff091224 */ /* 0x008fe200078e0085 */
[----:B------:R-:W2:Y:S04]  /*f570*/  LDL R54, [R1+0x760] ;  /* 0x0007600001367983 */ /* 0x000ea80000100800 */
[----:B------:R-:W3:Y:S04]  /*f580*/  LDL R133, [R1+0x75c] ;  /* 0x00075c0001857983 */ /* 0x000ee80000100800 */
[----:B------:R4:W3:Y:S01]  /*f590*/  @P1 LDG.E.U16 R252, desc[UR14][R8.64] ;  /* 0x0000000e08fc1981 */ /* 0x0008e2000c1e1500 */
[----:B------:R-:W-:-:S02]  /*f5a0*/  ISETP.GT.AND P0, PT, R4, 0x4f, PT ;  /* 0x0000004f0400780c */ /* 0x000fc40003f04270 */
[----:B------:R-:W-:Y:S01]  /*f5b0*/  PRMT R250, RZ, 0x7610, R250 ;  /* 0x00007610fffa7816 */ /* 0x000fe200000000fa */
[----:B----4-:R-:W-:Y:S02]  /*f5c0*/  @P2 IMAD.MOV.U32 R9, RZ, RZ, R139 ;  /* 0x000000ffff092224 */ /* 0x010fe400078e008b */
[----:B------:R-:W4:Y:S01]  /*f5d0*/  LDL R139, [R1+0x754] ;  /* 0x00075400018b7983 */ /* 0x000f220000100800 */
[----:B------:R-:W-:-:S03]  /*f5e0*/  @P2 IMAD.MOV.U32 R8, RZ, RZ, R6 ;  /* 0x000000ffff082224 */ /* 0x000fc600078e0006 */
[----:B------:R-:W4:Y:S04]  /*f5f0*/  LDL R6, [R1+0x758] ;  /* 0x0007580001067983 */ /* 0x000f280000100800 */
[----:B------:R0:W4:Y:S02]  /*f600*/  @P2 LDG.E.U16 R250, desc[UR14][R8.64] ;  /* 0x0000000e08fa2981 */ /* 0x000124000c1e1500 */
[----:B0-----:R-:W-:Y:S02]  /*f610*/  @P0 IMAD.MOV.U32 R9, RZ, RZ, R136 ;  /* 0x000000ffff090224 */ /* 0x001fe400078e0088 */
[----:B------:R-:W4:Y:S01]  /*f620*/  LDL R136, [R1+0x74c] ;  /* 0x00074c0001887983 */ /* 0x000f220000100800 */
[----:B------:R-:W-:-:S03]  /*f630*/  @P0 IMAD.MOV.U32 R8, RZ, RZ, R129 ;  /* 0x000000ffff080224 */ /* 0x000fc600078e0081 */
[----:B------:R-:W4:Y:S01]  /*f640*/  LDL R129, [R1+0x750] ;  /* 0x0007500001817983 */ /* 0x000f220000100800 */
[----:B------:R-:W-:Y:S02]  /*f650*/  ISETP.GT.AND P1, PT, R4, 0x50, PT ;  /* 0x000000500400780c */ /* 0x000fe40003f24270 */
[----:B------:R-:W-:Y:S02]  /*f660*/  PRMT R249, RZ, 0x7610, R249 ;  /* 0x00007610fff97816 */ /* 0x000fe400000000f9 */
[----:B------:R-:W-:-:S04]  /*f670*/  PRMT R19, RZ, 0x7610, R19 ;  /* 0x00007610ff137816 */ /* 0x000fc80000000013 */
[----:B------:R0:W4:Y:S01]  /*f680*/  @P0 LDG.E.U16 R249, desc[UR14][R8.64] ;  /* 0x0000000e08f90981 */ /* 0x000122000c1e1500 */
[----:B------:R-:W-:-:S04]  /*f690*/  ISETP.GT.AND P0, PT, R4, 0x51, PT ;  /* 0x000000510400780c */ /* 0x000fc80003f04270 */
[----:B0-----:R-:W-:Y:S02]  /*f6a0*/  @P1 IMAD.MOV.U32 R8, RZ, RZ, R141 ;  /* 0x000000ffff081224 */ /* 0x001fe400078e008d */
[----:B------:R-:W-:Y:S01]  /*f6b0*/  @P1 IMAD.MOV.U32 R9, RZ, RZ, R144 ;  /* 0x000000ffff091224 */ /* 0x000fe200078e0090 */
[----:B------:R-:W-:Y:S01]  /*f6c0*/  PRMT R155, RZ, 0x7610, R155 ;  /* 0x00007610ff9b7816 */ /* 0x000fe2000000009b */
[----:B------:R-:W4:Y:S04]  /*f6d0*/  LDL R144, [R1+0x734] ;  /* 0x0007340001907983 */ /* 0x000f280000100800 */
[----:B------:R2:W4:Y:S01]  /*f6e0*/  @P1 LDG.E.U16 R19, desc[UR14][R8.64] ;  /* 0x0000000e08131981 */ /* 0x000522000c1e1500 */
[----:B------:R-:W-:Y:S02]  /*f6f0*/  ISETP.GT.AND P1, PT, R4, 0x52, PT ;  /* 0x000000520400780c */ /* 0x000fe40003f24270 */
[----:B------:R-:W-:Y:S01]  /*f700*/  PRMT R222, RZ, 0x7610, R222 ;  /* 0x00007610ffde7816 */ /* 0x000fe200000000de */
[----:B------:R-:W4:Y:S01]  /*f710*/  LDL R141, [R1+0x738] ;  /* 0x00073800018d7983 */ /* 0x000f220000100800 */
[----:B--2---:R-:W-:-:S02]  /*f720*/  @P0 IMAD.MOV.U32 R8, RZ, RZ, R54 ;  /* 0x000000ffff080224 */ /* 0x004fc400078e0036 */
[----:B---3--:R-:W-:Y:S01]  /*f730*/  @P0 IMAD.MOV.U32 R9, RZ, RZ, R133 ;  /* 0x000000ffff090224 */ /* 0x008fe200078e0085 */
[----:B------:R-:W2:Y:S04]  /*f740*/  LDL R54, [R1+0x748] ;  /* 0x0007480001367983 */ /* 0x000ea80000100800 */
[----:B------:R-:W3:Y:S04]  /*f750*/  LDL R133, [R1+0x744] ;  /* 0x0007440001857983 */ /* 0x000ee80000100800 */
[----:B------:R4:W3:Y:S01]  /*f760*/  @P0 LDG.E.U16 R155, desc[UR14][R8.64] ;  /* 0x0000000e089b0981 */ /* 0x0008e2000c1e1500 */
[----:B------:R-:W-:Y:S01]  /*f770*/  ISETP.GT.AND P0, PT, R4, 0x53, PT ;  /* 0x000000530400780c */ /* 0x000fe20003f04270 */
[----:B----4-:R-:W-:-:S02]  /*f780*/  @P1 IMAD.MOV.U32 R9, RZ, RZ, R139 ;  /* 0x000000ffff091224 */ /* 0x010fc400078e008b */
        /* <DEDUP_REMOVED lines=8> */
[----:B------:R-:W-:Y:S02]  /*f810*/  PRMT R241, RZ, 0x7610, R241 ;  /* 0x00007610fff17816 */ /* 0x000fe400000000f1 */
[----:B------:R-:W-:-:S04]  /*f820*/  ISETP.GT.AND P1, PT, R4, 0x54, PT ;  /* 0x000000540400780c */ /* 0x000fc80003f24270 */
[----:B------:R2:W4:Y:S01]  /*f830*/  @P0 LDG.E.U16 R241, desc[UR14][R8.64] ;  /* 0x0000000e08f10981 */ /* 0x000522000c1e1500 */
[----:B------:R-:W-:Y:S02]  /*f840*/  ISETP.GT.AND P0, PT, R4, 0x55, PT ;  /* 0x000000550400780c */ /* 0x000fe40003f04270 */
[----:B------:R-:W-:Y:S02]  /*f850*/  PRMT R246, RZ, 0x7610, R246 ;  /* 0x00007610fff67816 */ /* 0x000fe400000000f6 */
[----:B------:R-:W-:Y:S02]  /*f860*/  PRMT R245, RZ, 0x7610, R245 ;  /* 0x00007610fff57816 */ /* 0x000fe400000000f5 */
[----:B------:R-:W-:Y:S02]  /*f870*/  PRMT R243, RZ, 0x7610, R243 ;  /* 0x00007610fff37816 */ /* 0x000fe400000000f3 */
[----:B--2---:R-:W-:Y:S02]  /*f880*/  @P1 IMAD.MOV.U32 R8, RZ, RZ, R54 ;  /* 0x000000ffff081224 */ /* 0x004fe400078e0036 */
[----:B------:R-:W2:Y:S01]  /*f890*/  LDL R54, [R1+0x728] ;  /* 0x0007280001367983 */ /* 0x000ea20000100800 */
[----:B---3--:R-:W-:-:S03]  /*f8a0*/  @P1 IMAD.MOV.U32 R9, RZ, RZ, R133 ;  /* 0x000000ffff091224 */ /* 0x008fc600078e0085 */
[----:B------:R-:W3:Y:S04]  /*f8b0*/  LDL R133, [R1+0x724] ;  /* 0x0007240001857983 */ /* 0x000ee80000100800 */
[----:B------:R4:W3:Y:S01]  /*f8c0*/  @P1 LDG.E.U16 R246, desc[UR14][R8.64] ;  /* 0x0000000e08f61981 */ /* 0x0008e2000c1e1500 */
[----:B------:R-:W-:Y:S01]  /*f8d0*/  ISETP.GT.AND P1, PT, R4, 0x56, PT ;  /* 0x000000560400780c */ /* 0x000fe20003f24270 */
[----:B----4-:R-:W-:Y:S02]  /*f8e0*/  @P0 IMAD.MOV.U32 R9, RZ, RZ, R139 ;  /* 0x000000ffff090224 */ /* 0x010fe400078e008b */
[----:B------:R-:W4:Y:S01]  /*f8f0*/  LDL R139, [R1+0x71c] ;  /* 0x00071c00018b7983 */ /* 0x000f220000100800 */
[----:B------:R-:W-:-:S03]  /*f900*/  @P0 IMAD.MOV.U32 R8, RZ, RZ, R6 ;  /* 0x000000ffff080224 */ /* 0x000fc600078e0006 */
[----:B------:R-:W4:Y:S04]  /*f910*/  LDL R6, [R1+0x720] ;  /* 0x0007200001067983 */ /* 0x000f280000100800 */
[----:B------:R0:W4:Y:S01]  /*f920*/  @P0 LDG.E.U16 R245, desc[UR14][R8.64] ;  /* 0x0000000e08f50981 */ /* 0x000122000c1e1500 */
[----:B------:R-:W-:Y:S01]  /*f930*/  ISETP.GT.AND P0, PT, R4, 0x57, PT ;  /* 0x000000570400780c */ /* 0x000fe20003f04270 */
[----:B0-----:R-:W-:Y:S02]  /*f940*/  @P1 IMAD.MOV.U32 R8, RZ, RZ, R141 ;  /* 0x000000ffff081224 */ /* 0x001fe400078e008d */
[----:B------:R-:W-:Y:S01]  /*f950*/  @P1 IMAD.MOV.U32 R9, RZ, RZ, R144 ;  /* 0x000000ffff091224 */ /* 0x000fe200078e0090 */
[----:B------:R-:W-:Y:S01]  /*f960*/  PRMT R242, RZ, 0x7610, R242 ;  /* 0x00007610fff27816 */ /* 0x000fe200000000f2 */
[----:B------:R-:W4:Y:S04]  /*f970*/  LDL R144, [R1+0x704] ;  /* 0x0007040001907983 */ /* 0x000f280000100800 */
[----:B------:R0:W4:Y:S01]  /*f980*/  @P1 LDG.E.U16 R243, desc[UR14][R8.64] ;  /* 0x0000000e08f31981 */ /* 0x000122000c1e1500 */
[----:B------:R-:W-:-:S03]  /*f990*/  PRMT R17, RZ, 0x7610, R17 ;  /* 0x00007610ff117816 */ /* 0x000fc60000000011 */
[----:B------:R-:W4:Y:S01]  /*f9a0*/  LDL R141, [R1+0x708] ;  /* 0x00070800018d7983 */ /* 0x000f220000100800 */
[----:B0-----:R-:W-:-:S03]  /*f9b0*/  @P0 IMAD.MOV.U32 R9, RZ, RZ, R136 ;  /* 0x000000ffff090224 */ /* 0x001fc600078e0088 */
[----:B------:R-:W4:Y:S01]  /*f9c0*/  LDL R136, [R1+0x714] ;  /* 0x0007140001887983 */ /* 0x000f220000100800 */
[----:B------:R-:W-:-:S03]  /*f9d0*/  @P0 IMAD.MOV.U32 R8, RZ, RZ, R129 ;  /* 0x000000ffff080224 */ /* 0x000fc600078e0081 */
[----:B------:R-:W4:Y:S01]  /*f9e0*/  LDL R129, [R1+0x718] ;  /* 0x0007180001817983 */ /* 0x000f220000100800 */
[----:B------:R-:W-:-:S03]  /*f9f0*/  ISETP.GT.AND P1, PT, R4, 0x58, PT ;  /* 0x000000580400780c */ /* 0x000fc60003f24270 */
[----:B------:R2:W4:Y:S01]  /*fa00*/  @P0 LDG.E.U16 R242, desc[UR14][R8.64] ;  /* 0x0000000e08f20981 */ /* 0x000522000c1e1500 */
[----:B------:R-:W-:-:S09]  /*fa10*/  ISETP.GT.AND P0, PT, R4, 0x59, PT ;  /* 0x000000590400780c */ /* 0x000fd20003f04270 */
[----:B--2---:R-:W-:Y:S02]  /*fa20*/  @P1 IMAD.MOV.U32 R8, RZ, RZ, R54 ;  /* 0x000000ffff081224 */ /* 0x004fe400078e0036 */
[----:B------:R-:W2:Y:S01]  /*fa30*/  LDL R54, [R1+0x710] ;  /* 0x0007100001367983 */ /* 0x000ea20000100800 */
[----:B---3--:R-:W-:-:S03]  /*fa40*/  @P1 IMAD.MOV.U32 R9, RZ, RZ, R133 ;  /* 0x000000ffff091224 */ /* 0x008fc600078e0085 */
[----:B------:R-:W3:Y:S04]  /*fa50*/  LDL R133, [R1+0x70c] ;  /* 0x00070c0001857983 */ /* 0x000ee80000100800 */
[----:B------:R4:W3:Y:S01]  /*fa60*/  @P1 LDG.E.U16 R17, desc[UR14][R8.64] ;  /* 0x0000000e08111981 */ /* 0x0008e2000c1e1500 */
[----:B------:R-:W-:Y:S02]  /*fa70*/  ISETP.GT.AND P1, PT, R4, 0x5a, PT ;  /* 0x0000005a0400780c */ /* 0x000fe40003f24270 */
        /* <DEDUP_REMOVED lines=15> */
[----:B------:R-:W-:-:S04]  /*fb70*/  PRMT R240, RZ, 0x7610, R240 ;  /* 0x00007610fff07816 */ /* 0x000fc800000000f0 */
[----:B--2---:R-:W-:Y:S02]  /*fb80*/  @P0 IMAD.MOV.U32 R8, RZ, RZ, R54 ;  /* 0x000000ffff080224 */ /* 0x004fe400078e0036 */
[----:B------:R-:W2:Y:S01]  /*fb90*/  LDL R54, [R1+0x6f0] ;  /* 0x0006f00001367983 */ /* 0x000ea20000100800 */
[----:B---3--:R-:W-:-:S03]  /*fba0*/  @P0 IMAD.MOV.U32 R9, RZ, RZ, R133 ;  /* 0x000000ffff090224 */ /* 0x008fc600078e0085 */
[----:B------:R-:W3:Y:S04]  /*fbb0*/  LDL R133, [R1+0x6ec] ;  /* 0x0006ec0001857983 */ /* 0x000ee80000100800 */
[----:B------:R0:W3:Y:S01]  /*fbc0*/  @P0 LDG.E.U16 R235, desc[UR14][R8.64] ;  /* 0x0000000e08eb0981 */ /* 0x0000e2000c1e1500 */
[C---:B------:R-:W-:Y:S01]  /*fbd0*/  ISETP.GT.AND P0, PT, R4.reuse, 0x5d, PT ;  /* 0x0000005d0400780c */ /* 0x040fe20003f04270 */
[----:B0-----:R-:W-:Y:S02]  /*fbe0*/  @P1 IMAD.MOV.U32 R8, RZ, RZ, R141 ;  /* 0x000000ffff081224 */ /* 0x001fe400078e008d */
[----:B------:R-:W-:Y:S01]  /*fbf0*/  @P1 IMAD.MOV.U32 R9, RZ, RZ, R144 ;  /* 0x000000ffff091224 */ /* 0x000fe200078e0090 */
[----:B------:R-:W-:Y:S01]  /*fc00*/  PRMT R239, RZ, 0x7610, R239 ;  /* 0x00007610ffef7816 */ /* 0x000fe200000000ef */
[----:B------:R-:W3:Y:S04]  /*fc10*/  LDL R144, [R1+0x6d4] ;  /* 0x0006d40001907983 */ /* 0x000ee80000100800 */
[----:B------:R4:W3:Y:S01]  /*fc20*/  @P1 LDG.E.U16 R240, desc[UR14][R8.64] ;  /* 0x0000000e08f01981 */ /* 0x0008e2000c1e1500 */
[----:B------:R-:W-:-:S02]  /*fc30*/  ISETP.GT.AND P1, PT, R4, 0x5e, PT ;  /* 0x0000005e0400780c */ /* 0x000fc40003f24270 */
[----:B------:R-:W-:Y:S01]  /*fc40*/  PRMT R237, RZ, 0x7610, R237 ;  /* 0x00007610ffed7816 */ /* 0x000fe200000000ed */
[----:B------:R-:W3:Y:S01]  /*fc50*/  LDL R141, [R1+0x6d8] ;  /* 0x0006d800018d7983 */ /* 0x000ee20000100800 */
[----:B----4-:R-:W-:-:S03]  /*fc60*/  @P0 IMAD.MOV.U32 R9, RZ, RZ, R139 ;  /* 0x000000ffff090224 */ /* 0x010fc600078e008b */
        /* <DEDUP_REMOVED lines=8> */
[C---:B------:R-:W-:Y:S02]  /*fcf0*/  ISETP.GT.AND P0, PT, R4.reuse, 0x5f, PT ;  /* 0x0000005f0400780c */ /* 0x040fe40003f04270 */
[----:B------:R-:W-:Y:S01]  /*fd00*/  PRMT R236, RZ, 0x7610, R236 ;  /* 0x00007610ffec7816 */ /* 0x000fe200000000ec */
[----:B------:R2:W4:Y:S01]  /*fd10*/  @P1 LDG.E.U16 R237, desc[UR14][R8.64] ;  /* 0x0000000e08ed1981 */ /* 0x000522000c1e1500 */
[----:B------:R-:W-:Y:S02]  /*fd20*/  ISETP.GT.AND P1, PT, R4, 0x60, PT ;  /* 0x000000600400780c */ /* 0x000fe40003f24270 */
[----:B------:R-:W-:-:S07]  /*fd30*/  PRMT R15, RZ, 0x7610, R15 ;  /* 0x00007610ff0f7816 */ /* 0x000fce000000000f */
        /* <DEDUP_REMOVED lines=21> */
[----:B0-----:R-:W-:Y:S02]  /*fe90*/  @P1 IMAD.MOV.U32 R8, RZ, RZ, R141 ;  /* 0x000000ffff081224 */ /* 0x001fe400078e008d */
[----:B------:R-:W-:Y:S01]  /*fea0*/  @P1 IMAD.MOV.U32 R9, RZ, RZ, R144 ;  /* 0x000000ffff091224 */ /* 0x000fe200078e0090 */
[----:B------:R-:W-:Y:S01]  /*feb0*/  PRMT R234, RZ, 0x7610, R234 ;  /* 0x00007610ffea7816 */ /* 0x000fe200000000ea */
[----:B------:R-:W4:Y:S04]  /*fec0*/  LDL R144, [R1+0x6ac] ;  /* 0x0006ac0001907983 */ /* 0x000f280000100800 */
[----:B------:R2:W4:Y:S01]  /*fed0*/  @P1 LDG.E.U16 R212, desc[UR14][R8.64] ;  /* 0x0000000e08d41981 */ /* 0x000522000c1e1500 */
[----:B------:R-:W-:-:S03]  /*fee0*/  ISETP.GT.AND P1, PT, R4, 0x64, PT ;  /* 0x000000640400780c */ /* 0x000fc60003f24270 */
[----:B------:R-:W4:Y:S01]  /*fef0*/  LDL R141, [R1+0x6a4] ;  /* 0x0006a400018d7983 */ /* 0x000f220000100800 */
[----:B--2---:R-:W-:Y:S02]  /*ff00*/  @P0 IMAD.MOV.U32 R8, RZ, RZ, R54 ;  /* 0x000000ffff080224 */ /* 0x004fe400078e0036 */
        /* <DEDUP_REMOVED lines=18> */
[----:B------:R-:W-:Y:S02]  /*10030*/  ISETP.GT.AND P0, PT, R4, 0x67, PT ;  /* 0x000000670400780c */ /* 0x000fe40003f04270 */
[----:B------:R-:W-:Y:S02]  /*10040*/  PRMT R230, RZ, 0x7610, R230 ;  /* 0x00007610ffe67816 */ /* 0x000fe400000000e6 */
[----:B--2---:R-:W-:Y:S02]  /*10050*/  @P1 IMAD.MOV.U32 R8, RZ, RZ, R54 ;  /* 0x000000ffff081224 */ /* 0x004fe400078e0036 */
[----:B------:R-:W2:Y:S01]  /*10060*/  LDL R54, [R1+0x668] ;  /* 0x0006680001367983 */ /* 0x000ea20000100800 */
[----:B---3--:R-:W-:-:S03]  /*10070*/  @P1 IMAD.MOV.U32 R9, RZ, RZ, R133 ;  /* 0x000000ffff091224 */ /* 0x008fc600078e0085 */
[----:B------:R-:W3:Y:S04]  /*10080*/  LDL R133, [R1+0x664] ;  /* 0x0006640001857983 */ /* 0x000ee80000100800 */
[----:B------:R0:W3:Y:S01]  /*10090*/  @P1 LDG.E.U16 R231, desc[UR14][R8.64] ;  /* 0x0000000e08e71981 */ /* 0x0000e2000c1e1500 */
[----:B------:R-:W-:Y:S01]  /*100a0*/  ISETP.GT.AND P1, PT, R4, 0x68, PT ;  /* 0x000000680400780c */ /* 0x000fe20003f24270 */
[----:B0-----:R-:W-:Y:S01]  /*100b0*/  @P0 IMAD.MOV.U32 R9, RZ, RZ, R144 ;  /* 0x000000ffff090224 */ /* 0x001fe200078e0090 */
[----:B------:R-:W-:Y:S01]  /*100c0*/  PRMT R13, RZ, 0x7610, R13 ;  /* 0x00007610ff0d7816 */ /* 0x000fe2000000000d */
[----:B----4-:R-:W-:Y:S02]  /*100d0*/  @P0 IMAD.MOV.U32 R8, RZ, RZ, R6 ;  /* 0x000000ffff080224 */ /* 0x010fe400078e0006 */
[----:B------:R-:W4:Y:S04]  /*100e0*/  LDL.LU R6, [R1+0x624] ;  /* 0x0006240001067983 */ /* 0x000f280000300800 */
[----:B------:R0:W4:Y:S01]  /*100f0*/  @P0 LDG.E.U16 R230, desc[UR14][R8.64] ;  /* 0x0000000e08e60981 */ /* 0x000122000c1e1500 */
[----:B------:R-:W-:-:S03]  /*10100*/  PRMT R18, RZ, 0x7610, R18 ;  /* 0x00007610ff127816 */ /* 0x000fc60000000012 */
[----:B------:R-:W4:Y:S04]  /*10110*/  LDL R149, [R1+0x68c] ;  /* 0x00068c0001957983 */ /* 0x000f280000100800 */
[----:B------:R-:W4:Y:S01]  /*10120*/  LDL R144, [R1+0x690] ;  /* 0x0006900001907983 */ /* 0x000f220000100800 */
[----:B0-----:R-:W-:-:S03]  /*10130*/  @P1 IMAD.MOV.U32 R8, RZ, RZ, R136 ;  /* 0x000000ffff081224 */ /* 0x001fc600078e0088 */
[----:B------:R-:W4:Y:S01]  /*10140*/  LDL R136, [R1+0x628] ;  /* 0x0006280001887983 */ /* 0x000f220000100800 */
[C---:B------:R-:W-:Y:S01]  /*10150*/  ISETP.GT.AND P0, PT, R4.reuse, 0x69, PT ;  /* 0x000000690400780c */ /* 0x040fe20003f04270 */
[----:B------:R-:W-:Y:S01]  /*10160*/  @P1 IMAD.MOV.U32 R9, RZ, RZ, R141 ;  /* 0x000000ffff091224 */ /* 0x000fe200078e008d */
[----:B------:R-:W-:Y:S01]  /*10170*/  ISETP.GT.AND P2, PT, R4, 0x78, PT ;  /* 0x000000780400780c */ /* 0x000fe20003f44270 */
[----:B------:R-:W4:Y:S04]  /*10180*/  LDL R141, [R1+0x67c] ;  /* 0x00067c00018d7983 */ /* 0x000f280000100800 */
[----:B------:R0:W4:Y:S06]  /*10190*/  @P1 LDG.E.U16 R13, desc[UR14][R8.64] ;  /* 0x0000000e080d1981 */ /* 0x00012c000c1e1500 */
[----:B0-----:R-:W-:-:S02]  /*101a0*/  @P0 IMAD.MOV.U32 R8, RZ, RZ, R129 ;  /* 0x000000ffff080224 */ /* 0x001fc400078e0081 */
[----:B------:R-:W-:Y:S01]  /*101b0*/  @P0 IMAD.MOV.U32 R9, RZ, RZ, R139 ;  /* 0x000000ffff090224 */ /* 0x000fe200078e008b */
[----:B------:R-:W4:Y:S04]  /*101c0*/  LDL R129, [R1+0x698] ;  /* 0x0006980001817983 */ /* 0x000f280000100800 */
[----:B------:R-:W4:Y:S01]  /*101d0*/  LDL R139, [R1+0x694] ;  /* 0x00069400018b7983 */ /* 0x000f220000100800 */
[----:B------:R-:W-:-:S03]  /*101e0*/  ISETP.GT.AND P1, PT, R4, 0x70, PT ;  /* 0x000000700400780c */ /* 0x000fc60003f24270 */
[----:B------:R2:W4:Y:S10]  /*101f0*/  @P0 LDG.E.U16 R18, desc[UR14][R8.64] ;  /* 0x0000000e08120981 */ /* 0x000534000c1e1500 */
[----:B--2---:R-:W-:-:S02]  /*10200*/  @P1 IMAD.MOV.U32 R8, RZ, RZ, R54 ;  /* 0x000000ffff081224 */ /* 0x004fc400078e0036 */
[----:B------:R-:W2:Y:S01]  /*10210*/  LDL R54, [R1+0x688] ;  /* 0x0006880001367983 */ /* 0x000ea20000100800 */
[----:B---3--:R-:W-:-:S03]  /*10220*/  @P1 IMAD.MOV.U32 R9, RZ, RZ, R133 ;  /* 0x000000ffff091224 */ /* 0x008fc600078e0085 */
[----:B------:R-:W3:Y:S01]  /*10230*/  LDL R133, [R1+0x684] ;  /* 0x0006840001857983 */ /* 0x000ee20000100800 */
[----:B------:R-:W-:-:S06]  /*10240*/  PRMT R12, RZ, 0x7610, R12 ;  /* 0x00007610ff0c7816 */ /* 0x000fcc000000000c */
[----:B------:R4:W3:Y:S01]  /*10250*/  @P1 LDG.E.U16 R12, desc[UR14][R8.64] ;  /* 0x0000000e080c1981 */ /* 0x0008e2000c1e1500 */
[----:B------:R-:W-:Y:S02]  /*10260*/  ISETP.GT.AND P0, PT, R4, 0x6a, PT ;  /* 0x0000006a0400780c */ /* 0x000fe40003f04270 */
[----:B------:R-:W-:Y:S01]  /*10270*/  PRMT R11, RZ, 0x7610, R11 ;  /* 0x00007610ff0b7816 */ /* 0x000fe2000000000b */
[----:B----4-:R-:W-:Y:S02]  /*10280*/  @P2 IMAD.MOV.U32 R8, RZ, RZ, R136 ;  /* 0x000000ffff082224 */ /* 0x010fe400078e0088 */
[----:B------:R-:W4:Y:S01]  /*10290*/  LDL R136, [R1+0x680] ;  /* 0x0006800001887983 */ /* 0x000f220000100800 */
[----:B------:R-:W-:-:S05]  /*102a0*/  @P2 IMAD.MOV.U32 R9, RZ, RZ, R6 ;  /* 0x000000ffff092224 */ /* 0x000fca00078e0006 */
        /* <DEDUP_REMOVED lines=9> */
[----:B------:R-:W-:-:S06]  /*10340*/  PRMT R225, RZ, 0x7610, R225 ;  /* 0x00007610ffe17816 */ /* 0x000fcc00000000e1 */
        /* <DEDUP_REMOVED lines=12> */
[----:B------:R0:W3:Y:S02]  /*10410*/  @P0 LDG.E.U16 R227, desc[UR14][R8.64] ;  /* 0x0000000e08e30981 */ /* 0x0000e4000c1e1500 */
[----:B0-----:R-:W-:-:S02]  /*10420*/  @P1 IMAD.MOV.U32 R9, RZ, RZ, R141 ;  /* 0x000000ffff091224 */ /* 0x001fc400078e008d */
[----:B------:R-:W3:Y:S01]  /*10430*/  LDL R141, [R1+0x65c] ;  /* 0x00065c00018d7983 */ /* 0x000ee20000100800 */
[----:B------:R-:W-:Y:S01]  /*10440*/  ISETP.GT.AND P0, PT, R4, 0x6e, PT ;  /* 0x0000006e0400780c */ /* 0x000fe20003f04270 */
[----:B----4-:R-:W-:Y:S02]  /*10450*/  @P1 IMAD.MOV.U32 R8, RZ, RZ, R136 ;  /* 0x000000ffff081224 */ /* 0x010fe400078e0088 */
[----:B------:R-:W4:Y:S04]  /*10460*/  LDL R136, [R1+0x660] ;  /* 0x0006600001887983 */ /* 0x000f280000100800 */
[----:B------:R0:W4:Y:S06]  /*10470*/  @P1 LDG.E.U16 R226, desc[UR14][R8.64] ;  /* 0x0000000e08e21981 */ /* 0x00012c000c1e1500 */
[----:B0-----:R-:W-:-:S02]  /*10480*/  @P0 IMAD.MOV.U32 R8, RZ, RZ, R129 ;  /* 0x000000ffff080224 */ /* 0x001fc400078e0081 */
[----:B------:R-:W4:Y:S01]  /*10490*/  LDL R129, [R1+0x650] ;  /* 0x0006500001817983 */ /* 0x000f220000100800 */
[----:B------:R-:W-:-:S03]  /*104a0*/  @P0 IMAD.MOV.U32 R9, RZ, RZ, R139 ;  /* 0x000000ffff090224 */ /* 0x000fc600078e008b */
[----:B------:R-:W4:Y:S01]  /*104b0*/  LDL R139, [R1+0x64c] ;  /* 0x00064c00018b7983 */ /* 0x000f220000100800 */
[----:B------:R-:W-:Y:S02]  /*104c0*/  ISETP.GT.AND P1, PT, R4, 0x6f, PT ;  /* 0x0000006f0400780c */ /* 0x000fe40003f24270 */
[----:B------:R-:W-:-:S06]  /*104d0*/  PRMT R224, RZ, 0x7610, R224 ;  /* 0x00007610ffe07816 */ /* 0x000fcc00000000e0 */
[----:B------:R2:W4:Y:S01]  /*104e0*/  @P0 LDG.E.U16 R224, desc[UR14][R8.64] ;  /* 0x0000000e08e00981 */ /* 0x000522000c1e1500 */
[----:B------:R-:W-:Y:S02]  /*104f0*/  ISETP.GT.AND P0, PT, R4, 0x71, PT ;  /* 0x000000710400780c */ /* 0x000fe40003f04270 */
[----:B------:R-:W-:Y:S02]  /*10500*/  PRMT R223, RZ, 0x7610, R223 ;  /* 0x00007610ffdf7816 */ /* 0x000fe400000000df */
[----:B--2---:R-:W-:Y:S02]  /*10510*/  @P1 IMAD.MOV.U32 R8, RZ, RZ, R54 ;  /* 0x000000ffff081224 */ /* 0x004fe400078e0036 */
[----:B------:R-:W2:Y:S01]  /*10520*/  LDL R54, [R1+0x648] ;  /* 0x0006480001367983 */ /* 0x000ea20000100800 */
[----:B---3--:R-:W-:-:S03]  /*10530*/  @P1 IMAD.MOV.U32 R9, RZ, RZ, R133 ;  /* 0x000000ffff091224 */ /* 0x008fc600078e0085 */
[----:B------:R-:W3:Y:S04]  /*10540*/  LDL R133, [R1+0x644] ;  /* 0x0006440001857983 */ /* 0x000ee80000100800 */
[----:B------:R0:W3:Y:S02]  /*10550*/  @P1 LDG.E.U16 R223, desc[UR14][R8.64] ;  /* 0x0000000e08df1981 */ /* 0x0000e4000c1e1500 */
[----:B0-----:R-:W-:Y:S02]  /*10560*/  @P0 IMAD.MOV.U32 R9, RZ, RZ, R141 ;  /* 0x000000ffff090224 */ /* 0x001fe400078e008d */
[----:B------:R-:W3:Y:S01]  /*10570*/  LDL R141, [R1+0x63c] ;  /* 0x00063c00018d7983 */ /* 0x000ee20000100800 */
[----:B------:R-:W-:Y:S02]  /*10580*/  PRMT R16, RZ, 0x7610, R16 ;  /* 0x00007610ff107816 */ /* 0x000fe40000000010 */
[----:B------:R-:W-:-:S02]  /*10590*/  ISETP.GT.AND P1, PT, R4, 0x72, PT ;  /* 0x000000720400780c */ /* 0x000fc40003f24270 */
[----:B------:R-:W-:Y:S01]  /*105a0*/  PRMT R153, RZ, 0x7610, R153 ;  /* 0x00007610ff997816 */ /* 0x000fe20000000099 */
[----:B----4-:R-:W-:Y:S02]  /*105b0*/  @P0 IMAD.MOV.U32 R8, RZ, RZ, R136 ;  /* 0x000000ffff080224 */ /* 0x010fe400078e0088 */
[----:B------:R-:W4:Y:S04]  /*105c0*/  LDL R136, [R1+0x640] ;  /* 0x0006400001887983 */ /* 0x000f280000100800 */
[----:B------:R0:W4:Y:S01]  /*105d0*/  @P0 LDG.E.U16 R16, desc[UR14][R8.64] ;  /* 0x0000000e08100981 */ /* 0x000122000c1e1500 */
[----:B------:R-:W-:-:S03]  /*105e0*/  ISETP.GT.AND P0, PT, R4, 0x73, PT ;  /* 0x000000730400780c */ /* 0x000fc60003f04270 */
[----:B0-----:R-:W-:Y:S02]  /*105f0*/  @P1 IMAD.MOV.U32 R8, RZ, RZ, R144 ;  /* 0x000000ffff081224 */ /* 0x001fe400078e0090 */
[----:B------:R-:W-:Y:S01]  /*10600*/  @P1 IMAD.MOV.U32 R9, RZ, RZ, R149 ;  /* 0x000000ffff091224 */ /* 0x000fe200078e0095 */
[----:B------:R-:W-:Y:S01]  /*10610*/  PRMT R220, RZ, 0x7610, R220 ;  /* 0x00007610ffdc7816 */ /* 0x000fe200000000dc */
[----:B------:R-:W4:Y:S04]  /*10620*/  LDL R149, [R1+0x61c] ;  /* 0x00061c0001957983 */ /* 0x000f280000100800 */
[----:B------:R0:W4:Y:S01]  /*10630*/  @P1 LDG.E.U16 R153, desc[UR14][R8.64] ;  /* 0x0000000e08991981 */ /* 0x000122000c1e1500 */
[----:B------:R-:W-:-:S03]  /*10640*/  PRMT R221, RZ, 0x7610, R221 ;  /* 0x00007610ffdd7816 */ /* 0x000fc600000000dd */
[----:B------:R-:W4:Y:S01]  /*10650*/  LDL R144, [R1+0x620] ;  /* 0x0006200001907983 */ /* 0x000f220000100800 */
[----:B0-----:R-:W-:Y:S02]  /*10660*/  @P0 IMAD.MOV.U32 R8, RZ, RZ, R129 ;  /* 0x000000ffff080224 */ /* 0x001fe400078e0081 */
[----:B------:R-:W-:Y:S01]  /*10670*/  @P0 IMAD.MOV.U32 R9, RZ, RZ, R139 ;  /* 0x000000ffff090224 */ /* 0x000fe200078e008b */
[----:B------:R-:W4:Y:S04]  /*10680*/  LDL R129, [R1+0x638] ;  /* 0x0006380001817983 */ /* 0x000f280000100800 */
        /* <DEDUP_REMOVED lines=8> */
[----:B------:R0:W3:Y:S02]  /*10710*/  @P1 LDG.E.U16 R221, desc[UR14][R8.64] ;  /* 0x0000000e08dd1981 */ /* 0x0000e4000c1e1500 */
[----:B0-----:R-:W-:Y:S02]  /*10720*/  @P0 IMAD.MOV.U32 R9, RZ, RZ, R141 ;  /* 0x000000ffff090224 */ /* 0x001fe400078e008d */
[----:B------:R-:W3:Y:S01]  /*10730*/  LDL R141, [R1+0x614] ;  /* 0x00061400018d7983 */ /* 0x000ee20000100800 */
[----:B------:R-:W-:Y:S02]  /*10740*/  ISETP.GT.AND P1, PT, R4, 0x76, PT ;  /* 0x000000760400780c */ /* 0x000fe40003f24270 */
[----:B------:R-:W-:Y:S01]  /*10750*/  PRMT R219, RZ, 0x7610, R219 ;  /* 0x00007610ffdb7816 */ /* 0x000fe200000000db */
[----:B----4-:R-:W-:-:S02]  /*10760*/  @P0 IMAD.MOV.U32 R8, RZ, RZ, R136 ;  /* 0x000000ffff080224 */ /* 0x010fc400078e0088 */
[----:B------:R-:W4:Y:S04]  /*10770*/  LDL R136, [R1+0x618] ;  /* 0x0006180001887983 */ /* 0x000f280000100800 */
[----:B------:R0:W4:Y:S04]  /*10780*/  @P0 LDG.E.U16 R219, desc[UR14][R8.64] ;  /* 0x0000000e08db0981 */ /* 0x000128000c1e1500 */
        /* <DEDUP_REMOVED lines=9> */
[----:B--2---:R-:W-:Y:S01]  /*10820*/  @P0 IMAD.MOV.U32 R8, RZ, RZ, R54 ;  /* 0x000000ffff080224 */ /* 0x004fe200078e0036 */
[----:B------:R-:W-:Y:S01]  /*10830*/  PRMT R14, RZ, 0x7610, R14 ;  /* 0x00007610ff0e7816 */ /* 0x000fe2000000000e */
[----:B------:R-:W2:Y:S01]  /*10840*/  LDL R54, [R1+0x608] ;  /* 0x0006080001367983 */ /* 0x000ea20000100800 */
[----:B---3--:R-:W-:-:S03]  /*10850*/  @P0 IMAD.MOV.U32 R9, RZ, RZ, R133 ;  /* 0x000000ffff090224 */ /* 0x008fc600078e0085 */
[----:B------:R-:W3:Y:S04]  /*10860*/  LDL R133, [R1+0x604] ;  /* 0x0006040001857983 */ /* 0x000ee80000100800 */
[----:B------:R0:W3:Y:S01]  /*10870*/  @P0 LDG.E.U16 R216, desc[UR14][R8.64] ;  /* 0x0000000e08d80981 */ /* 0x0000e2000c1e1500 */
[----:B------:R-:W-:Y:S01]  /*10880*/  ISETP.GT.AND P0, PT, R4, 0x7a, PT ;  /* 0x0000007a0400780c */ /* 0x000fe20003f04270 */
[----:B0-----:R-:W-:Y:S02]  /*10890*/  @P1 IMAD.MOV.U32 R8, RZ, RZ, R144 ;  /* 0x000000ffff081224 */ /* 0x001fe400078e0090 */
[----:B------:R-:W-:Y:S01]  /*108a0*/  @P1 IMAD.MOV.U32 R9, RZ, RZ, R149 ;  /* 0x000000ffff091224 */ /* 0x000fe200078e0095 */
[----:B------:R-:W-:Y:S01]  /*108b0*/  PRMT R22, RZ, 0x7610, R22 ;  /* 0x00007610ff167816 */ /* 0x000fe20000000016 */
[----:B------:R-:W3:Y:S04]  /*108c0*/  LDL R149, [R1+0x5ec] ;  /* 0x0005ec0001957983 */ /* 0x000ee80000100800 */
[----:B------:R0:W3:Y:S01]  /*108d0*/  @P1 LDG.E.U16 R14, desc[UR14][R8.64] ;  /* 0x0000000e080e1981 */ /* 0x0000e2000c1e1500 */
[----:B------:R-:W-:-:S02]  /*108e0*/  PRMT R215, RZ, 0x7610, R215 ;  /* 0x00007610ffd77816 */ /* 0x000fc400000000d7 */
[----:B------:R-:W-:Y:S01]  /*108f0*/  PRMT R214, RZ, 0x7610, R214 ;  /* 0x00007610ffd67816 */ /* 0x000fe200000000d6 */
[----:B------:R-:W3:Y:S01]  /*10900*/  LDL R144, [R1+0x5f0] ;  /* 0x0005f00001907983 */ /* 0x000ee20000100800 */
[----:B0-----:R-:W-:-:S03]  /*10910*/  @P0 IMAD.MOV.U32 R9, RZ, RZ, R141 ;  /* 0x000000ffff090224 */ /* 0x001fc600078e008d */
        /* <DEDUP_REMOVED lines=9> */
[----:B------:R-:W-:-:S03]  /*109b0*/  ISETP.GT.AND P0, PT, R4, 0x7c, PT ;  /* 0x0000007c0400780c */ /* 0x000fc60003f04270 */
[----:B------:R2:W4:Y:S01]  /*109c0*/  @P1 LDG.E.U16 R215, desc[UR14][R8.64] ;  /* 0x0000000e08d71981 */ /* 0x000522000c1e1500 */
[----:B------:R-:W-:Y:S02]  /*109d0*/  ISETP.GT.AND P1, PT, R4, 0x7d, PT ;  /* 0x0000007d0400780c */ /* 0x000fe40003f24270 */
[----:B------:R-:W-:-:S07]  /*109e0*/  PRMT R213, RZ, 0x7610, R213 ;  /* 0x00007610ffd57816 */ /* 0x000fce00000000d5 */
[----:B--2---:R-:W-:Y:S01]  /*109f0*/  @P0 IMAD.MOV.U32 R8, RZ, RZ, R54 ;  /* 0x000000ffff080224 */ /* 0x004fe200078e0036 */
[----:B------:R-:W-:Y:S01]  /*10a00*/  ISETP.GT.AND P2, PT, R4, 0x7e, PT ;  /* 0x0000007e0400780c */ /* 0x000fe20003f44270 */
[----:B------:R-:W2:Y:S01]  /*10a10*/  LDL R54, [R1+0xa00] ;  /* 0x000a000001367983 */ /* 0x000ea20000100800 */
[----:B---3--:R-:W-:-:S03]  /*10a20*/  @P0 IMAD.MOV.U32 R9, RZ, RZ, R133 ;  /* 0x000000ffff090224 */ /* 0x008fc600078e0085 */
[----:B------:R-:W3:Y:S04]  /*10a30*/  LDL R133, [R1+0x9fc] ;  /* 0x0009fc0001857983 */ /* 0x000ee80000100800 */
[----:B------:R0:W3:Y:S02]  /*10a40*/  @P0 LDG.E.U16 R214, desc[UR14][R8.64] ;  /* 0x0000000e08d60981 */ /* 0x0000e4000c1e1500 */
[----:B0-----:R-:W-:Y:S02]  /*10a50*/  @P1 IMAD.MOV.U32 R9, RZ, RZ, R141 ;  /* 0x000000ffff091224 */ /* 0x001fe400078e008d */
[----:B------:R-:W3:Y:S01]  /*10a60*/  LDL R141, [R1+0x5e4] ;  /* 0x0005e400018d7983 */ /* 0x000ee20000100800 */
[----:B----4-:R-:W-:-:S03]  /*10a70*/  @P1 IMAD.MOV.U32 R8, RZ, RZ, R136 ;  /* 0x000000ffff081224 */ /* 0x010fc600078e0088 */
[----:B------:R-:W4:Y:S04]  /*10a80*/  LDL R136, [R1+0x9e4] ;  /* 0x0009e40001887983 */ /* 0x000f280000100800 */
[----:B------:R0:W4:Y:S02]  /*10a90*/  @P1 LDG.E.U16 R213, desc[UR14][R8.64] ;  /* 0x0000000e08d51981 */ /* 0x000124000c1e1500 */
[----:B0-----:R-:W0:Y:S01]  /*10aa0*/  S2R R9, SR_TID.X ;  /* 0x0000000000097919 */ /* 0x001e220000002100 */
[----:B------:R-:W-:Y:S02]  /*10ab0*/  @P2 IMAD.MOV.U32 R8, RZ, RZ, R129 ;  /* 0x000000ffff082224 */ /* 0x000fe400078e0081 */
[----:B------:R-:W4:Y:S01]  /*10ac0*/  LDL R129, [R1+0x5c8] ;  /* 0x0005c80001817983 */ /* 0x000f220000100800 */
[----:B0-----:R-:W-:-:S04]  /*10ad0*/  LOP3.LUT R9, R9, 0x7f, RZ, 0xc0, !PT ;  /* 0x0000007f09097812 */ /* 0x001fc800078ec0ff */
[----:B------:R-:W-:Y:S01]  /*10ae0*/  ISETP.GE.AND P0, PT, R9, R4, PT ;  /* 0x000000040900720c */ /* 0x000fe20003f06270 */
[----:B------:R-:W-:Y:S02]  /*10af0*/  @P2 IMAD.MOV.U32 R9, RZ, RZ, R139 ;  /* 0x000000ffff092224 */ /* 0x000fe400078e008b */
[----:B------:R-:W4:Y:S01]  /*10b00*/  LDL R139, [R1+0x5c4] ;  /* 0x0005c400018b7983 */ /* 0x000f220000100800 */
[----:B------:R-:W-:Y:S02]  /*10b10*/  ISETP.GT.AND P1, PT, R4, 0x7f, PT ;  /* 0x0000007f0400780c */ /* 0x000fe40003f24270 */
[----:B------:R-:W-:Y:S02]  /*10b20*/  PRMT R211, RZ, 0x7610, R211 ;  /* 0x00007610ffd37816 */ /* 0x000fe400000000d3 */
[----:B------:R-:W-:-:S04]  /*10b30*/  PRMT R210, RZ, 0x7610, R210 ;  /* 0x00007610ffd27816 */ /* 0x000fc800000000d2 */
[----:B------:R0:W4:Y:S05]  /*10b40*/  @P2 LDG.E.U16 R211, desc[UR14][R8.64] ;  /* 0x0000000e08d32981 */ /* 0x00012a000c1e1500 */
[----:B0-----:R-:W-:Y:S02]  /*10b50*/  @P1 IMAD.MOV.U32 R8, RZ, RZ, R144 ;  /* 0x000000ffff081224 */ /* 0x001fe400078e0090 */
[----:B------:R-:W-:Y:S01]  /*10b60*/  @P1 IMAD.MOV.U32 R9, RZ, RZ, R149 ;  /* 0x000000ffff091224 */ /* 0x000fe200078e0095 */
[----:B------:R-:W-:Y:S01]  /*10b70*/  PRMT R209, RZ, 0x7610, R209 ;  /* 0x00007610ffd17816 */ /* 0x000fe200000000d1 */
[----:B------:R-:W4:Y:S04]  /*10b80*/  LDL R149, [R1+0x564] ;  /* 0x0005640001957983 */ /* 0x000f280000100800 */
[----:B------:R2:W4:Y:S01]  /*10b90*/  @P1 LDG.E.U16 R210, desc[UR14][R8.64] ;  /* 0x0000000e08d21981 */ /* 0x000522000c1e1500 */
[----:B------:R-:W-:Y:S01]  /*10ba0*/  BAR.SYNC.DEFER_BLOCKING 0x0 ;  /* 0x0000000000007b1d */ /* 0x000fe20000010000 */
[----:B------:R-:W-:Y:S01]  /*10bb0*/  PRMT R208, RZ, 0x7610, R208 ;  /* 0x00007610ffd07816 */ /* 0x000fe200000000d0 */
[----:B--2---:R-:W-:-:S02]  /*10bc0*/  @!P0 IMAD.MOV.U32 R8, RZ, RZ, R54 ;  /* 0x000000ffff088224 */ /* 0x004fc400078e0036 */
[----:B---3--:R-:W-:Y:S01]  /*10bd0*/  @!P0 IMAD.MOV.U32 R9, RZ, RZ, R133 ;  /* 0x000000ffff098224 */ /* 0x008fe200078e0085 */
[----:B------:R-:W-:Y:S01]  /*10be0*/  PRMT R207, RZ, 0x7610, R207 ;  /* 0x00007610ffcf7816 */ /* 0x000fe200000000cf */
[----:B------:R-:W2:Y:S04]  /*10bf0*/  LDL R133, [R1+0x584] ;  /* 0x0005840001857983 */ /* 0x000ea80000100800 */
[----:B------:R-:W3:Y:S04]  /*10c00*/  LDL R54, [R1+0x588] ;  /* 0x0005880001367983 */ /* 0x000ee80000100800 */
[----:B------:R-:W2:Y:S04]  /*10c10*/  LDL R144, [R1+0x568] ;  /* 0x0005680001907983 */ /* 0x000ea80000100800 */
[----:B------:R0:W2:Y:S02]  /*10c20*/  @!P0 LDG.E.U16 R209, desc[UR14][R8.64] ;  /* 0x0000000e08d18981 */ /* 0x0000a4000c1e1500 */
[----:B0-----:R-:W-:-:S02]  /*10c30*/  @!P0 IMAD.MOV.U32 R9, RZ, RZ, R141 ;  /* 0x000000ffff098224 */ /* 0x001fc400078e008d */
[----:B------:R-:W2:Y:S01]  /*10c40*/  LDL R141, [R1+0x544] ;  /* 0x00054400018d7983 */ /* 0x000ea20000100800 */
[----:B----4-:R-:W-:-:S03]  /*10c50*/  @!P0 IMAD.MOV.U32 R8, RZ, RZ, R136 ;  /* 0x000000ffff088224 */ /* 0x010fc600078e0088 */
[----:B------:R-:W4:Y:S04]  /*10c60*/  LDL R136, [R1+0x548] ;  /* 0x0005480001887983 */ /* 0x000f280000100800 */
[----:B------:R0:W4:Y:S02]  /*10c70*/  @!P0 LDG.E.U16 R208, desc[UR14][R8.64] ;  /* 0x0000000e08d08981 */ /* 0x000124000c1e1500 */
[----:B0-----:R-:W-:Y:S01]  /*10c80*/  @!P0 IMAD.MOV.U32 R8, RZ, RZ, R129 ;  /* 0x000000ffff088224 */ /* 0x001fe200078e0081 */
[----:B------:R-:W-:Y:S01]  /*10c90*/  PRMT R206, RZ, 0x7610, R206 ;  /* 0x00007610ffce7816 */ /* 0x000fe200000000ce */
[----:B------:R-:W4:Y:S01]  /*10ca0*/  LDL R129, [R1+0x528] ;  /* 0x0005280001817983 */ /* 0x000f220000100800 */
[----:B------:R-:W-:-:S03]  /*10cb0*/  @!P0 IMAD.MOV.U32 R9, RZ, RZ, R139 ;  /* 0x000000ffff098224 */ /* 0x000fc600078e008b */
[----:B------:R-:W4:Y:S04]  /*10cc0*/  LDL R139, [R1+0x524] ;  /* 0x00052400018b7983 */ /* 0x000f280000100800 */
[----:B------:R0:W4:Y:S04]  /*10cd0*/  @!P0 LDG.E.U16 R207, desc[UR14][R8.64] ;  /* 0x0000000e08cf8981 */ /* 0x000128000c1e1500 */
[----:B------:R-:W0:Y:S04]  /*10ce0*/  LDL R8, [R1+0x5a4] ;  /* 0x0005a40001087983 */ /* 0x000e280000100800 */
[----:B------:R-:W0:Y:S01]  /*10cf0*/  LDL R9, [R1+0x5a8] ;  /* 0x0005a80001097983 */ /* 0x000e220000100800 */
[----:B------:R-:W-:-:S02]  /*10d00*/  PRMT R205, RZ, 0x7610, R205 ;  /* 0x00007610ffcd7816 */ /* 0x000fc400000000cd */
[----:B------:R-:W-:Y:S02]  /*10d10*/  PRMT R204, RZ, 0x7610, R204 ;  /* 0x00007610ffcc7816 */ /* 0x000fe400000000cc */
[----:B0-----:R-:W-:-:S04]  /*10d20*/  @!P0 LOP3.LUT R9, R9, R8, RZ, 0x3c, !PT ;  /* 0x0000000809098212 */ /* 0x001fc800078e3cff */
[----:B------:R-:W-:-:S04]  /*10d30*/  @!P0 LOP3.LUT R8, R9, R8, RZ, 0x3c, !PT ;  /* 0x0000000809088212 */ /* 0x000fc800078e3cff */
[----:B------:R-:W-:-:S05]  /*10d40*/  @!P0 LOP3.LUT R9, R9, R8, RZ, 0x3c, !PT ;  /* 0x0000000809098212 */ /* 0x000fca00078e3cff */
[----:B------:R3:W4:Y:S02]  /*10d50*/  @!P0 LDG.E.U16 R206, desc[UR14][R8.64] ;  /* 0x0000000e08ce8981 */ /* 0x000724000c1e1500 */
[----:B---3--:R-:W-:Y:S02]  /*10d60*/  @!P0 IMAD.MOV.U32 R8, RZ, RZ, R54 ;  /* 0x000000ffff088224 */ /* 0x008fe400078e0036 */
[----:B--2---:R-:W-:Y:S01]  /*10d70*/  @!P0 IMAD.MOV.U32 R9, RZ, RZ, R133 ;  /* 0x000000ffff098224 */ /* 0x004fe200078e0085 */
[----:B------:R-:W2:Y:S04]  /*10d80*/  LDL R54, [R1+0x508] ;  /* 0x0005080001367983 */ /* 0x000ea80000100800 */
[----:B------:R-:W3:Y:S04]  /*10d90*/  LDL R133, [R1+0x504] ;  /* 0x0005040001857983 */ /* 0x000ee80000100800 */
[----:B------:R0:W3:Y:S02]  /*10da0*/  @!P0 LDG.E.U16 R205, desc[UR14][R8.64] ;  /* 0x0000000e08cd8981 */ /* 0x0000e4000c1e1500 */
[----:B0-----:R-:W-:-:S02]  /*10db0*/  @!P0 IMAD.MOV.U32 R8, RZ, RZ, R144 ;  /* 0x000000ffff088224 */ /* 0x001fc400078e0090 */
[----:B------:R-:W-:Y:S01]  /*10dc0*/  @!P0 IMAD.MOV.U32 R9, RZ, RZ, R149 ;  /* 0x000000ffff098224 */ /* 0x000fe200078e0095 */
[----:B------:R-:W-:Y:S01]  /*10dd0*/  PRMT R203, RZ, 0x7610, R203 ;  /* 0x00007610ffcb7816 */ /* 0x000fe200000000cb */
[----:B------:R-:W3:Y:S04]  /*10de0*/  LDL R149, [R1+0x4c4] ;  /* 0x0004c40001957983 */ /* 0x000ee80000100800 */
[----:B------:R4:W3:Y:S04]  /*10df0*/  @!P0 LDG.E.U16 R204, desc[UR14][R8.64] ;  /* 0x0000000e08cc8981 */ /* 0x0008e8000c1e1500 */
[----:B------:R-:W3:Y:S01]  /*10e00*/  LDL R144, [R1+0x4c8] ;  /* 0x0004c80001907983 */ /* 0x000ee20000100800 */
[----:B----4-:R-:W-:-:S03]  /*10e10*/  @!P0 IMAD.MOV.U32 R8, RZ, RZ, R136 ;  /* 0x000000ffff088224 */ /* 0x010fc600078e0088 */
[----:B------:R-:W4:Y:S01]  /*10e20*/  LDL R136, [R1+0x4e8] ;  /* 0x0004e80001887983 */ /* 0x000f220000100800 */
[----:B------:R-:W-:-:S03]  /*10e30*/  @!P0 IMAD.MOV.U32 R9, RZ, RZ, R141 ;  /* 0x000000ffff098224 */ /* 0x000fc600078e008d */
[----:B------:R-:W4:Y:S01]  /*10e40*/  LDL R141, [R1+0x4e4] ;  /* 0x0004e400018d7983 */ /* 0x000f220000100800 */
[----:B------:R-:W-:-:S03]  /*10e50*/  PRMT R201, RZ, 0x7610, R201 ;  /* 0x00007610ffc97816 */ /* 0x000fc600000000c9 */
[----:B------:R0:W4:Y:S02]  /*10e60*/  @!P0 LDG.E.U16 R203, desc[UR14][R8.64] ;  /* 0x0000000e08cb8981 */ /* 0x000124000c1e1500 */
[----:B0-----:R-:W-:Y:S02]  /*10e70*/  @!P0 IMAD.MOV.U32 R8, RZ, RZ, R129 ;  /* 0x000000ffff088224 */ /* 0x001fe400078e0081 */
[----:B------:R-:W-:Y:S01]  /*10e80*/  @!P0 IMAD.MOV.U32 R9, RZ, RZ, R139 ;  /* 0x000000ffff098224 */ /* 0x000fe200078e008b */
[----:B------:R-:W4:Y:S04]  /*10e90*/  LDL R129, [R1+0x4a8] ;  /* 0x0004a80001817983 */ /* 0x000f280000100800 */
[----:B------:R-:W4:Y:S04]  /*10ea0*/  LDL R139, [R1+0x4a4] ;  /* 0x0004a400018b7983 */ /* 0x000f280000100800 */
[----:B------:R2:W4:Y:S01]  /*10eb0*/  @!P0 LDG.E.U16 R201, desc[UR14][R8.64] ;  /* 0x0000000e08c98981 */ /* 0x000522000c1e1500 */
[----:B------:R-:W-:Y:S01]  /*10ec0*/  PRMT R200, RZ, 0x7610, R200 ;  /* 0x00007610ffc87816 */ /* 0x000fe200000000c8 */
[----:B--2---:R-:W-:-:S02]  /*10ed0*/  @!P0 IMAD.MOV.U32 R8, RZ, RZ, R54 ;  /* 0x000000ffff088224 */ /* 0x004fc400078e0036 */
[----:B------:R-:W2:Y:S01]  /*10ee0*/  LDL R54, [R1+0x488] ;  /* 0x0004880001367983 */ /* 0x000ea20000100800 */
[----:B---3--:R-:W-:-:S03]  /*10ef0*/  @!P0 IMAD.MOV.U32 R9, RZ, RZ, R133 ;  /* 0x000000ffff098224 */ /* 0x008fc600078e0085 */
[----:B------:R-:W3:Y:S04]  /*10f00*/  LDL R133, [R1+0x484] ;  /* 0x0004840001857983 */ /* 0x000ee80000100800 */
[----:B------:R4:W3:Y:S02]  /*10f10*/  @!P0 LDG.E.U16 R200, desc[UR14][R8.64] ;  /* 0x0000000e08c88981 */ /* 0x0008e4000c1e1500 */
[----:B----4-:R-:W-:Y:S02]  /*10f20*/  @!P0 IMAD.MOV.U32 R8, RZ, RZ, R136 ;  /* 0x000000ffff088224 */ /* 0x010fe400078e0088 */
[----:B------:R-:W4:Y:S01]  /*10f30*/  LDL R136, [R1+0x468] ;  /* 0x0004680001887983 */ /* 0x000f220000100800 */
[----:B------:R-:W-:Y:S01]  /*10f40*/  PRMT R199, RZ, 0x7610, R199 ;  /* 0x00007610ffc77816 */ /* 0x000fe200000000c7 */
[----:B------:R-:W-:Y:S01]  /*10f50*/  @!P0 IMAD.MOV.U32 R9, RZ, RZ, R141 ;  /* 0x000000ffff098224 */ /* 0x000fe200078e008d */
[----:B------:R-:W-:Y:S01]  /*10f60*/  PRMT R198, RZ, 0x7610, R198 ;  /* 0x00007610ffc67816 */ /* 0x000fe200000000c6 */
[----:B------:R-:W4:Y:S04]  /*10f70*/  LDL R141, [R1+0x464] ;  /* 0x00046400018d7983 */ /* 0x000f280000100800 */
[----:B------:R0:W4:Y:S01]  /*10f80*/  @!P0 LDG.E.U16 R199, desc[UR14][R8.64] ;  /* 0x0000000e08c78981 */ /* 0x000122000c1e1500 */
[----:B------:R-:W-:Y:S01]  /*10f90*/  PRMT R197, RZ, 0x7610, R197 ;  /* 0x00007610ffc57816 */ /* 0x000fe200000000c5 */
[----:B0-----:R-:W-:-:S02]  /*10fa0*/  @!P0 IMAD.MOV.U32 R8, RZ, RZ, R144 ;  /* 0x000000ffff088224 */ /* 0x001fc400078e0090 */
[----:B------:R-:W-:Y:S01]  /*10fb0*/  @!P0 IMAD.MOV.U32 R9, RZ, RZ, R149 ;  /* 0x000000ffff098224 */ /* 0x000fe200078e0095 */
[----:B------:R-:W-:Y:S01]  /*10fc0*/  PRMT R196, RZ, 0x7610, R196 ;  /* 0x00007610ffc47816 */ /* 0x000fe200000000c4 */
[----:B------:R-:W4:Y:S04]  /*10fd0*/  LDL R149, [R1+0x404] ;  /* 0x0004040001957983 */ /* 0x000f280000100800 */
[----:B------:R0:W4:Y:S04]  /*10fe0*/  @!P0 LDG.E.U16 R198, desc[UR14][R8.64] ;  /* 0x0000000e08c68981 */ /* 0x000128000c1e1500 */
[----:B------:R-:W4:Y:S01]  /*10ff0*/  LDL R144, [R1+0x408] ;  /* 0x0004080001907983 */ /* 0x000f220000100800 */
[----:B0-----:R-:W-:-:S02]  /*11000*/  @!P0 IMAD.MOV.U32 R8, RZ, RZ, R129 ;  /* 0x000000ffff088224 */ /* 0x001fc400078e0081 */
[----:B------:R-:W-:Y:S01]  /*11010*/  @!P0 IMAD.MOV.U32 R9, RZ, RZ, R139 ;  /* 0x000000ffff098224 */ /* 0x000fe200078e008b */
[----:B------:R-:W4:Y:S04]  /*11020*/  LDL R129, [R1+0x448] ;  /* 0x0004480001817983 */ /* 0x000f280000100800 */
[----:B------:R-:W4:Y:S04]  /*11030*/  LDL R139, [R1+0x444] ;  /* 0x00044400018b7983 */ /* 0x000f280000100800 */
[----:B------:R2:W4:Y:S02]  /*11040*/  @!P0 LDG.E.U16 R197, desc[UR14][R8.64] ;  /* 0x0000000e08c58981 */ /* 0x000524000c1e1500 */
        /* <DEDUP_REMOVED lines=8> */
[----:B------:R-:W-:-:S02]  /*110d0*/  @!P0 IMAD.MOV.U32 R9, RZ, RZ, R141 ;  /* 0x000000ffff098224 */ /* 0x000fc400078e008d */
[----:B------:R-:W4:Y:S01]  /*110e0*/  LDL R141, [R1+0x3e4] ;  /* 0x0003e400018d7983 */ /* 0x000f220000100800 */
[----:B------:R-:W-:-:S03]  /*110f0*/  PRMT R194, RZ, 0x7610, R194 ;  /* 0x00007610ffc27816 */ /* 0x000fc600000000c2 */
[----:B------:R0:W4:Y:S01]  /*11100*/  @!P0 LDG.E.U16 R195, desc[UR14][R8.64] ;  /* 0x0000000e08c38981 */ /* 0x000122000c1e1500 */
[----:B------:R-:W-:Y:S02]  /*11110*/  PRMT R193, RZ, 0x7610, R193 ;  /* 0x00007610ffc17816 */ /* 0x000fe400000000c1 */
[----:B------:R-:W-:Y:S01]  /*11120*/  PRMT R192, RZ, 0x7610, R192 ;  /* 0x00007610ffc07816 */ /* 0x000fe200000000c0 */
[----:B0-----:R-:W-:Y:S02]  /*11130*/  @!P0 IMAD.MOV.U32 R8, RZ, RZ, R129 ;  /* 0x000000ffff088224 */ /* 0x001fe400078e0081 */
[----:B------:R-:W4:Y:S01]  /*11140*/  LDL R129, [R1+0x3c8] ;  /* 0x0003c80001817983 */ /* 0x000f220000100800 */
[----:B------:R-:W-:-:S03]  /*11150*/  @!P0 IMAD.MOV.U32 R9, RZ, RZ, R139 ;  /* 0x000000ffff098224 */ /* 0x000fc600078e008b */
[----:B------:R-:W4:Y:S04]  /*11160*/  LDL R139, [R1+0x3c4] ;  /* 0x0003c400018b7983 */ /* 0x000f280000100800 */
[----:B------:R2:W4:Y:S02]  /*11170*/  @!P0 LDG.E.U16 R194, desc[UR14][R8.64] ;  /* 0x0000000e08c28981 */ /* 0x000524000c1e1500 */
[----:B--2---:R-:W-:Y:S02]  /*11180*/  @!P0 IMAD.MOV.U32 R8, RZ, RZ, R54 ;  /* 0x000000ffff088224 */ /* 0x004fe400078e0036 */
[----:B------:R-:W2:Y:S01]  /*11190*/  LDL R54, [R1+0x3a8] ;  /* 0x0003a80001367983 */ /* 0x000ea20000100800 */
[----:B---3--:R-:W-:-:S03]  /*111a0*/  @!P0 IMAD.MOV.U32 R9, RZ, RZ, R133 ;  /* 0x000000ffff098224 */ /* 0x008fc600078e0085 */
[----:B------:R-:W3:Y:S04]  /*111b0*/  LDL R133, [R1+0x3a4] ;  /* 0x0003a40001857983 */ /* 0x000ee80000100800 */
[----:B------:R0:W3:Y:S02]  /*111c0*/  @!P0 LDG.E.U16 R193, desc[UR14][R8.64] ;  /* 0x0000000e08c18981 */ /* 0x0000e4000c1e1500 */
[----:B0-----:R-:W-:Y:S02]  /*111d0*/  @!P0 IMAD.MOV.U32 R8, RZ, RZ, R144 ;  /* 0x000000ffff088224 */ /* 0x001fe400078e0090 */
[----:B------:R-:W-:Y:S01]  /*111e0*/  @!P0 IMAD.MOV.U32 R9, RZ, RZ, R149 ;  /* 0x000000ffff098224 */ /* 0x000fe200078e0095 */
[----:B------:R-:W-:Y:S01]  /*111f0*/  PRMT R191, RZ, 0x7610, R191 ;  /* 0x00007610ffbf7816 */ /* 0x000fe200000000bf */
[----:B------:R-:W3:Y:S04]  /*11200*/  LDL R144, [R1+0x344] ;  /* 0x0003440001907983 */ /* 0x000ee80000100800 */
[----:B------:R4:W3:Y:S02]  /*11210*/  @!P0 LDG.E.U16 R192, desc[UR14][R8.64] ;  /* 0x0000000e08c08981 */ /* 0x0008e4000c1e1500 */
[----:B----4-:R-:W-:-:S02]  /*11220*/  @!P0 IMAD.MOV.U32 R8, RZ, RZ, R136 ;  /* 0x000000ffff088224 */ /* 0x010fc400078e0088 */
[----:B------:R-:W4:Y:S01]  /*11230*/  LDL R136, [R1+0x388] ;  /* 0x0003880001887983 */ /* 0x000f220000100800 */
[----:B------:R-:W-:-:S03]  /*11240*/  @!P0 IMAD.MOV.U32 R9, RZ, RZ, R141 ;  /* 0x000000ffff098224 */ /* 0x000fc600078e008d */
[----:B------:R-:W4:Y:S04]  /*11250*/  LDL R141, [R1+0x384] ;  /* 0x00038400018d7983 */ /* 0x000f280000100800 */
        /* <DEDUP_REMOVED lines=8> */
[----:B--2---:R-:W-:Y:S01]  /*112e0*/  @!P0 IMAD.MOV.U32 R8, RZ, RZ, R54 ;  /* 0x000000ffff088224 */ /* 0x004fe200078e0036 */
[----:B------:R-:W-:Y:S01]  /*112f0*/  PRMT R188, RZ, 0x7610, R188 ;  /* 0x00007610ffbc7816 */ /* 0x000fe200000000bc */
[----:B------:R-:W2:Y:S01]  /*11300*/  LDL R54, [R1+0xa2c] ;  /* 0x000a2c0001367983 */ /* 0x000ea20000100800 */
[----:B---3--:R-:W-:-:S03]  /*11310*/  @!P0 IMAD.MOV.U32 R9, RZ, RZ, R133 ;  /* 0x000000ffff098224 */ /* 0x008fc600078e0085 */
[----:B------:R-:W3:Y:S04]  /*11320*/  LDL R133, [R1+0x348] ;  /* 0x0003480001857983 */ /* 0x000ee80000100800 */
[----:B------:R4:W2:Y:S02]  /*11330*/  @!P0 LDG.E.U16 R189, desc[UR14][R8.64] ;  /* 0x0000000e08bd8981 */ /* 0x0008a4000c1e1500 */
[----:B----4-:R-:W-:Y:S02]  /*11340*/  @!P0 IMAD.MOV.U32 R8, RZ, RZ, R136 ;  /* 0x000000ffff088224 */ /* 0x010fe400078e0088 */
[----:B------:R-:W4:Y:S01]  /*11350*/  LDL R136, [R1+0x320] ;  /* 0x0003200001887983 */ /* 0x000f220000100800 */
[----:B------:R-:W-:-:S03]  /*11360*/  @!P0 IMAD.MOV.U32 R9, RZ, RZ, R141 ;  /* 0x000000ffff098224 */ /* 0x000fc600078e008d */
[----:B------:R-:W2:Y:S04]  /*11370*/  LDL R141, [R1+0x31c] ;  /* 0x00031c00018d7983 */ /* 0x000ea80000100800 */
[----:B------:R0:W2:Y:S01]  /*11380*/  @!P0 LDG.E.U16 R188, desc[UR14][R8.64] ;  /* 0x0000000e08bc8981 */ /* 0x0000a2000c1e1500 */
[----:B------:R-:W-:Y:S02]  /*11390*/  PRMT R187, RZ, 0x7610, R187 ;  /* 0x00007610ffbb7816 */ /* 0x000fe400000000bb */
[----:B------:R-:W-:Y:S01]  /*113a0*/  PRMT R186, RZ, 0x7610, R186 ;  /* 0x00007610ffba7816 */ /* 0x000fe200000000ba */
[----:B0-----:R-:W-:Y:S02]  /*113b0*/  @!P0 IMAD.MOV.U32 R8, RZ, RZ, R129 ;  /* 0x000000ffff088224 */ /* 0x001fe400078e0081 */
[----:B------:R-:W2:Y:S01]  /*113c0*/  LDL R129, [R1+0x300] ;  /* 0x0003000001817983 */ /* 0x000ea20000100800 */
[----:B------:R-:W-:-:S03]  /*113d0*/  @!P0 IMAD.MOV.U32 R9, RZ, RZ, R139 ;  /* 0x000000ffff098224 */ /* 0x000fc600078e008b */
[----:B------:R-:W2:Y:S04]  /*113e0*/  LDL R139, [R1+0x2fc] ;  /* 0x0002fc00018b7983 */ /* 0x000ea80000100800 */
[----:B------:R0:W2:Y:S02]  /*113f0*/  @!P0 LDG.E.U16 R187, desc[UR14][R8.64] ;  /* 0x0000000e08bb8981 */ /* 0x0000a4000c1e1500 */
[----:B0-----:R-:W-:Y:S02]  /*11400*/  @!P0 IMAD.MOV.U32 R9, RZ, RZ, R144 ;  /* 0x000000ffff098224 */ /* 0x001fe400078e0090 */
[----:B------:R-:W2:Y:S01]  /*11410*/  LDL R144, [R1+0x2dc] ;  /* 0x0002dc0001907983 */ /* 0x000ea20000100800 */
[----:B---3--:R-:W-:-:S03]  /*11420*/  @!P0 IMAD.MOV.U32 R8, RZ, RZ, R133 ;  /* 0x000000ffff088224 */ /* 0x008fc600078e0085 */
[----:B------:R-:W3:Y:S04]  /*11430*/  LDL R133, [R1+0x2e0] ;  /* 0x0002e00001857983 */ /* 0x000ee80000100800 */
[----:B------:R4:W3:Y:S04]  /*11440*/  @!P0 LDG.E.U16 R186, desc[UR14][R8.64] ;  /* 0x0000000e08ba8981 */ /* 0x0008e8000c1e1500 */
[----:B------:R-:W-:Y:S04]  /*11450*/  STL [R1+0xa38], R3 ;  /* 0x000a380301007387 */ /* 0x000fe80000100800 */
[----:B------:R-:W3:Y:S01]  /*11460*/  LDL R149, [R1+0x2bc] ;  /* 0x0002bc0001957983 */ /* 0x000ee20000100800 */
[----:B----4-:R-:W-:-:S03]  /*11470*/  @!P0 IMAD.MOV.U32 R8, RZ, RZ, R136 ;  /* 0x000000ffff088224 */ /* 0x010fc600078e0088 */
[----:B------:R-:W4:Y:S01]  /*11480*/  LDL R136, [R1+0x2c0] ;  /* 0x0002c00001887983 */ /* 0x000f220000100800 */
[----:B------:R-:W-:Y:S01]  /*11490*/  PRMT R185, RZ, 0x7610, R185 ;  /* 0x00007610ffb97816 */ /* 0x000fe200000000b9 */
[----:B--2---:R-:W-:-:S05]  /*114a0*/  @!P0 IMAD.MOV.U32 R9, RZ, RZ, R141 ;  /* 0x000000ffff098224 */ /* 0x004fca00078e008d */
[----:B------:R0:W2:Y:S01]  /*114b0*/  @!P0 LDG.E.U16 R185, desc[UR14][R8.64] ;  /* 0x0000000e08b98981 */ /* 0x0000a2000c1e1500 */
[----:B------:R-:W-:-:S03]  /*114c0*/  PRMT R184, RZ, 0x7610, R184 ;  /* 0x00007610ffb87816 */ /* 0x000fc600000000b8 */
[----:B------:R-:W-:Y:S04]  /*114d0*/  STS.U16 [R3+UR12], R168 ;  /* 0x000000a803007988 */ /* 0x000fe8000800040c */
[----:B------:R-:W-:Y:S04]  /*114e0*/  STS.U16 [R3+UR12+0x400], R166 ;  /* 0x000400a603007988 */ /* 0x000fe8000800040c */
[----:B------:R-:W-:Y:S04]  /*114f0*/  STS.U16 [R3+UR12+0x800], R164 ;  /* 0x000800a403007988 */ /* 0x000fe8000800040c */
[----:B------:R-:W-:Y:S04]  /*11500*/  STS.U16 [R3+UR12+0xc00], R162 ;  /* 0x000c00a203007988 */ /* 0x000fe8000800040c */
[----:B------:R-:W-:Y:S04]  /*11510*/  STS.U16 [R3+UR12+0x1000], R160 ;  /* 0x001000a003007988 */ /* 0x000fe8000800040c */
[----:B------:R-:W-:Y:S01]  /*11520*/  STS.U16 [R3+UR12+0x1400], R158 ;  /* 0x0014009e03007988 */ /* 0x000fe2000800040c */
[----:B0-----:R-:W-:-:S03]  /*11530*/  @!P0 IMAD.MOV.U32 R8, RZ, RZ, R129 ;  /* 0x000000ffff088224 */ /* 0x001fc600078e0081 */
[----:B------:R-:W2:Y:S01]  /*11540*/  LDL R129, [R1+0x2a0] ;  /* 0x0002a00001817983 */ /* 0x000ea20000100800 */
[----:B------:R-:W-:-:S03]  /*11550*/  @!P0 IMAD.MOV.U32 R9, RZ, RZ, R139 ;  /* 0x000000ffff098224 */ /* 0x000fc600078e008b */
[----:B------:R-:W2:Y:S04]  /*11560*/  LDL R139, [R1+0x29c] ;  /* 0x00029c00018b7983 */ /* 0x000ea80000100800 */
[----:B------:R-:W-:Y:S04]  /*11570*/  STS.U16 [R3+UR12+0x1800], R156 ;  /* 0x0018009c03007988 */ /* 0x000fe8000800040c */
        /* <DEDUP_REMOVED lines=8> */
[----:B------:R0:W-:Y:S04]  /*11600*/  STS.U16 [R3+UR12+0x3c00], R11 ;  /* 0x003c000b03007988 */ /* 0x0001e8000800040c */
[----:B------:R-:W2:Y:S01]  /*11610*/  LDL.LU R141, [R1+0x27c] ;  /* 0x00027c00018d7983 */ /* 0x000ea20000300800 */
[----:B------:R-:W-:-:S03]  /*11620*/  PRMT R183, RZ, 0x7610, R183 ;  /* 0x00007610ffb77816 */ /* 0x000fc600000000b7 */
[----:B------:R1:W2:Y:S04]  /*11630*/  @!P0 LDG.E.U16 R184, desc[UR14][R8.64] ;  /* 0x0000000e08b88981 */ /* 0x0002a8000c1e1500 */
[----:B0-----:R-:W2:Y:S01]  /*11640*/  LDL R3, [R1+0x280] ;  /* 0x0002800001037983 */ /* 0x001ea20000100800 */
[----:B-1----:R-:W-:Y:S02]  /*11650*/  @!P0 IMAD.MOV.U32 R9, RZ, RZ, R144 ;  /* 0x000000ffff098224 */ /* 0x002fe400078e0090 */
[----:B---3--:R-:W-:Y:S02]  /*11660*/  @!P0 IMAD.MOV.U32 R8, RZ, RZ, R133 ;  /* 0x000000ffff088224 */ /* 0x008fe400078e0085 */
[----:B------:R-:W3:Y:S04]  /*11670*/  LDL.LU R133, [R1+0x25c] ;  /* 0x00025c0001857983 */ /* 0x000ee80000300800 */
[----:B------:R-:W3:Y:S04]  /*11680*/  LDL.LU R144, [R1+0x260] ;  /* 0x0002600001907983 */ /* 0x000ee80000300800 */
[----:B------:R0:W3:Y:S02]  /*11690*/  @!P0 LDG.E.U16 R183, desc[UR14][R8.64] ;  /* 0x0000000e08b78981 */ /* 0x0000e4000c1e1500 */
[----:B0-----:R-:W-:-:S02]  /*116a0*/  @!P0 IMAD.MOV.U32 R9, RZ, RZ, R149 ;  /* 0x000000ffff098224 */ /* 0x001fc400078e0095 */
[----:B----4-:R-:W-:Y:S02]  /*116b0*/  @!P0 IMAD.MOV.U32 R8, RZ, RZ, R136 ;  /* 0x000000ffff088224 */ /* 0x010fe400078e0088 */
[----:B------:R-:W4:Y:S04]  /*116c0*/  LDL.LU R136, [R1+0x240] ;  /* 0x0002400001887983 */ /* 0x000f280000300800 */
[----:B------:R-:W4:Y:S01]  /*116d0*/  LDL.LU R149, [R1+0x23c] ;  /* 0x00023c0001957983 */ /* 0x000f220000300800 */
[----:B------:R-:W-:Y:S02]  /*116e0*/  PRMT R182, RZ, 0x7610, R182 ;  /* 0x00007610ffb67816 */ /* 0x000fe400000000b6 */
[----:B------:R-:W-:-:S04]  /*116f0*/  PRMT R181, RZ, 0x7610, R181 ;  /* 0x00007610ffb57816 */ /* 0x000fc800000000b5 */
[----:B------:R2:W4:Y:S01]  /*11700*/  @!P0 LDG.E.U16 R182, desc[UR14][R8.64] ;  /* 0x0000000e08b68981 */ /* 0x000522000c1e1500 */
[----:B------:R-:W-:Y:S02]  /*11710*/  PRMT R180, RZ, 0x7610, R180 ;  /* 0x00007610ffb47816 */ /* 0x000fe400000000b4 */
[----:B------:R-:W-:Y:S02]  /*11720*/  PRMT R179, RZ, 0x7610, R179 ;  /* 0x00007610ffb37816 */ /* 0x000fe400000000b3 */
[----:B------:R-:W-:Y:S01]  /*11730*/  PRMT R178, RZ, 0x7610, R178 ;  /* 0x00007610ffb27816 */ /* 0x000fe200000000b2 */
[----:B--2---:R-:W-:Y:S02]  /*11740*/  @!P0 IMAD.MOV.U32 R8, RZ, RZ, R129 ;  /* 0x000000ffff088224 */ /* 0x004fe400078e0081 */
[----:B------:R-:W2:Y:S01]  /*11750*/  LDL.LU R129, [R1+0x220] ;  /* 0x0002200001817983 */ /* 0x000ea20000300800 */
[----:B------:R-:W-:Y:S01]  /*11760*/  @!P0 IMAD.MOV.U32 R9, RZ, RZ, R139 ;  /* 0x000000ffff098224 */ /* 0x000fe200078e008b */
[----:B------:R-:W-:-:S02]  /*11770*/  PRMT R177, RZ, 0x7610, R177 ;  /* 0x00007610ffb17816 */ /* 0x000fc400000000b1 */
[----:B------:R-:W2:Y:S04]  /*11780*/  LDL R139, [R1+0x59c] ;  /* 0x00059c00018b7983 */ /* 0x000ea80000100800 */
[----:B------:R0:W2:Y:S02]  /*11790*/  @!P0 LDG.E.U16 R181, desc[UR14][R8.64] ;  /* 0x0000000e08b58981 */ /* 0x0000a4000c1e1500 */
[----:B0-----:R-:W-:Y:S02]  /*117a0*/  @!P0 IMAD.MOV.U32 R9, RZ, RZ, R141 ;  /* 0x000000ffff098224 */ /* 0x001fe400078e008d */
[----:B------:R-:W-:Y:S01]  /*117b0*/  @!P0 IMAD.MOV.U32 R8, RZ, RZ, R3 ;  /* 0x000000ffff088224 */ /* 0x000fe200078e0003 */
[----:B------:R-:W-:Y:S01]  /*117c0*/  PRMT R176, RZ, 0x7610, R176 ;  /* 0x00007610ffb07816 */ /* 0x000fe200000000b0 */
[----:B------:R-:W2:Y:S04]  /*117d0*/  LDL R3, [R1+0x5a0] ;  /* 0x0005a00001037983 */ /* 0x000ea80000100800 */
[----:B------:R3:W2:Y:S02]  /*117e0*/  @!P0 LDG.E.U16 R180, desc[UR14][R8.64] ;  /* 0x0000000e08b48981 */ /* 0x0006a4000c1e1500 */
[----:B---3--:R-:W-:-:S02]  /*117f0*/  @!P0 IMAD.MOV.U32 R9, RZ, RZ, R133 ;  /* 0x000000ffff098224 */ /* 0x008fc400078e0085 */
[----:B------:R-:W-:-:S05]  /*11800*/  @!P0 IMAD.MOV.U32 R8, RZ, RZ, R144 ;  /* 0x000000ffff088224 */ /* 0x000fca00078e0090 */
[----:B------:R4:W3:Y:S02]  /*11810*/  @!P0 LDG.E.U16 R179, desc[UR14][R8.64] ;  /* 0x0000000e08b38981 */ /* 0x0008e4000c1e1500 */
[----:B----4-:R-:W-:Y:S02]  /*11820*/  @!P0 IMAD.MOV.U32 R8, RZ, RZ, R136 ;  /* 0x000000ffff088224 */ /* 0x010fe400078e0088 */
[----:B------:R-:W-:-:S05]  /*11830*/  @!P0 IMAD.MOV.U32 R9, RZ, RZ, R149 ;  /* 0x000000ffff098224 */ /* 0x000fca00078e0095 */
[----:B------:R2:W4:Y:S04]  /*11840*/  @!P0 LDG.E.U16 R178, desc[UR14][R8.64] ;  /* 0x0000000e08b28981 */ /* 0x000528000c1e1500 */
[----:B------:R-:W3:Y:S01]  /*11850*/  LDL R9, [R1+0x21c] ;  /* 0x00021c0001097983 */ /* 0x000ee20000100800 */
[----:B--2---:R-:W-:-:S05]  /*11860*/  @!P0 IMAD.MOV.U32 R8, RZ, RZ, R129 ;  /* 0x000000ffff088224 */ /* 0x004fca00078e0081 */
[----:B---3--:R0:W2:Y:S04]  /*11870*/  @!P0 LDG.E.U16 R177, desc[UR14][R8.64] ;  /* 0x0000000e08b18981 */ /* 0x0080a8000c1e1500 */
[----:B------:R-:W0:Y:S04]  /*11880*/  LDL R8, [R1+0x5e8] ;  /* 0x0005e80001087983 */ /* 0x000e280000100800 */
[----:B------:R-:W0:Y:S02]  /*11890*/  LDL R9, [R1+0x9f8] ;  /* 0x0009f80001097983 */ /* 0x000e240000100800 */
[----:B0-----:R-:W-:-:S04]  /*118a0*/  @!P0 LOP3.LUT R9, R9, R8, RZ, 0x3c, !PT ;  /* 0x0000000809098212 */ /* 0x001fc800078e3cff */
[----:B------:R-:W-:-:S04]  /*118b0*/  @!P0 LOP3.LUT R8, R9, R8, RZ, 0x3c, !PT ;  /* 0x0000000809088212 */ /* 0x000fc800078e3cff */
[----:B------:R-:W-:-:S05]  /*118c0*/  @!P0 LOP3.LUT R9, R9, R8, RZ, 0x3c, !PT ;  /* 0x0000000809098212 */ /* 0x000fca00078e3cff */
[----:B------:R0:W3:Y:S04]  /*118d0*/  @!P0 LDG.E.U16 R176, desc[UR14][R8.64] ;  /* 0x0000000e08b08981 */ /* 0x0000e8000c1e1500 */
[----:B------:R-:W0:Y:S04]  /*118e0*/  LDL R8, [R1+0x5dc] ;  /* 0x0005dc0001087983 */ /* 0x000e280000100800 */
[----:B------:R-:W0:Y:S01]  /*118f0*/  LDL R9, [R1+0x5e0] ;  /* 0x0005e00001097983 */ /* 0x000e220000100800 */
[----:B------:R-:W-:Y:S02]  /*11900*/  PRMT R175, RZ, 0x7610, R175 ;  /* 0x00007610ffaf7816 */ /* 0x000fe400000000af */
[----:B0-----:R-:W-:-:S04]  /*11910*/  @!P0 LOP3.LUT R9, R9, R8, RZ, 0x3c, !PT ;  /* 0x0000000809098212 */ /* 0x001fc800078e3cff */
[----:B------:R-:W-:-:S04]  /*11920*/  @!P0 LOP3.LUT R8, R9, R8, RZ, 0x3c, !PT ;  /* 0x0000000809088212 */ /* 0x000fc800078e3cff */
[----:B------:R-:W-:-:S05]  /*11930*/  @!P0 LOP3.LUT R9, R9, R8, RZ, 0x3c, !PT ;  /* 0x0000000809098212 */ /* 0x000fca00078e3cff */
[----:B------:R0:W3:Y:S04]  /*11940*/  @!P0 LDG.E.U16 R175, desc[UR14][R8.64] ;  /* 0x0000000e08af8981 */ /* 0x0000e8000c1e1500 */
[----:B------:R-:W0:Y:S04]  /*11950*/  LDL R8, [R1+0x5bc] ;  /* 0x0005bc0001087983 */ /* 0x000e280000100800 */
[----:B------:R-:W0:Y:S01]  /*11960*/  LDL R9, [R1+0x5c0] ;  /* 0x0005c00001097983 */ /* 0x000e220000100800 */
[----:B------:R-:W-:Y:S02]  /*11970*/  PRMT R174, RZ, 0x7610, R174 ;  /* 0x00007610ffae7816 */ /* 0x000fe400000000ae */
[----:B------:R-:W-:-:S02]  /*11980*/  PRMT R173, RZ, 0x7610, R173 ;  /* 0x00007610ffad7816 */ /* 0x000fc400000000ad */
[----:B0-----:R-:W-:-:S04]  /*11990*/  @!P0 LOP3.LUT R9, R9, R8, RZ, 0x3c, !PT ;  /* 0x0000000809098212 */ /* 0x001fc800078e3cff */
[----:B------:R-:W-:-:S04]  /*119a0*/  @!P0 LOP3.LUT R8, R9, R8, RZ, 0x3c, !PT ;  /* 0x0000000809088212 */ /* 0x000fc800078e3cff */
[----:B------:R-:W-:-:S05]  /*119b0*/  @!P0 LOP3.LUT R9, R9, R8, RZ, 0x3c, !PT ;  /* 0x0000000809098212 */ /* 0x000fca00078e3cff */
[----:B------:R0:W3:Y:S02]  /*119c0*/  @!P0 LDG.E.U16 R174, desc[UR14][R8.64] ;  /* 0x0000000e08ae8981 */ /* 0x0000e4000c1e1500 */
[----:B0-----:R-:W-:Y:S02]  /*119d0*/  @!P0 IMAD.MOV.U32 R8, RZ, RZ, R3 ;  /* 0x000000ffff088224 */ /* 0x001fe400078e0003 */
[----:B------:R-:W-:Y:S01]  /*119e0*/  @!P0 IMAD.MOV.U32 R9, RZ, RZ, R139 ;  /* 0x000000ffff098224 */ /* 0x000fe200078e008b */
[----:B------:R0:W-:Y:S04]  /*119f0*/  STS.U16 [R54+UR12+0x80], R172 ;  /* 0x000080ac36007988 */ /* 0x0001e8000800040c */
[----:B------:R1:W3:Y:S04]  /*11a00*/  @!P0 LDG.E.U16 R173, desc[UR14][R8.64] ;  /* 0x0000000e08ad8981 */ /* 0x0002e8000c1e1500 */
[----:B------:R-:W4:Y:S04]  /*11a10*/  LDL R3, [R1+0x520] ;  /* 0x0005200001037983 */ /* 0x000f280000100800 */
[----:B------:R-:W2:Y:S04]  /*11a20*/  LDL R139, [R1+0xa28] ;  /* 0x000a2800018b7983 */ /* 0x000ea80000100800 */
[----:B------:R-:W1:Y:S04]  /*11a30*/  LDL R8, [R1+0x57c] ;  /* 0x00057c0001087983 */ /* 0x000e680000100800 */
[----:B------:R-:W1:Y:S01]  /*11a40*/  LDL R9, [R1+0x580] ;  /* 0x0005800001097983 */ /* 0x000e620000100800 */
[----:B0-----:R-:W-:-:S02]  /*11a50*/  PRMT R172, RZ, 0x7610, R172 ;  /* 0x00007610ffac7816 */ /* 0x001fc400000000ac */
[----:B-1----:R-:W-:-:S04]  /*11a60*/  @!P0 LOP3.LUT R9, R9, R8, RZ, 0x3c, !PT ;  /* 0x0000000809098212 */ /* 0x002fc800078e3cff */
[----:B------:R-:W-:-:S04]  /*11a70*/  @!P0 LOP3.LUT R8, R9, R8, RZ, 0x3c, !PT ;  /* 0x0000000809088212 */ /* 0x000fc800078e3cff */
[----:B------:R-:W-:-:S05]  /*11a80*/  @!P0 LOP3.LUT R9, R9, R8, RZ, 0x3c, !PT ;  /* 0x0000000809098212 */ /* 0x000fca00078e3cff */
[----:B------:R0:W3:Y:S04]  /*11a90*/  @!P0 LDG.E.U16 R172, desc[UR14][R8.64] ;  /* 0x0000000e08ac8981 */ /* 0x0000e8000c1e1500 */
[----:B------:R-:W0:Y:S04]  /*11aa0*/  LDL R8, [R1+0x55c] ;  /* 0x00055c0001087983 */ /* 0x000e280000100800 */
[----:B------:R-:W0:Y:S04]  /*11ab0*/  LDL R9, [R1+0x560] ;  /* 0x0005600001097983 */ /* 0x000e280000100800 */
[----:B------:R1:W-:Y:S02]  /*11ac0*/  STS.U16 [R54+UR12+0x480], R171 ;  /* 0x000480ab36007988 */ /* 0x0003e4000800040c */
[----:B-1----:R-:W-:-:S02]  /*11ad0*/  PRMT R171, RZ, 0x7610, R171 ;  /* 0x00007610ffab7816 */ /* 0x002fc400000000ab */
[----:B0-----:R-:W-:-:S04]  /*11ae0*/  @!P0 LOP3.LUT R9, R9, R8, RZ, 0x3c, !PT ;  /* 0x0000000809098212 */ /* 0x001fc800078e3cff */
[----:B------:R-:W-:-:S04]  /*11af0*/  @!P0 LOP3.LUT R8, R9, R8, RZ, 0x3c, !PT ;  /* 0x0000000809088212 */ /* 0x000fc800078e3cff */
[----:B------:R-:W-:-:S05]  /*11b00*/  @!P0 LOP3.LUT R9, R9, R8, RZ, 0x3c, !PT ;  /* 0x0000000809098212 */ /* 0x000fca00078e3cff */
[----:B------:R0:W3:Y:S04]  /*11b10*/  @!P0 LDG.E.U16 R171, desc[UR14][R8.64] ;  /* 0x0000000e08ab8981 */ /* 0x0000e8000c1e1500 */
[----:B------:R-:W0:Y:S04]  /*11b20*/  LDL R8, [R1+0x53c] ;  /* 0x00053c0001087983 */ /* 0x000e280000100800 */
[----:B------:R-:W0:Y:S04]  /*11b30*/  LDL R9, [R1+0x540] ;  /* 0x0005400001097983 */ /* 0x000e280000100800 */
[----:B------:R1:W-:Y:S04]  /*11b40*/  STS.U16 [R54+UR12+0x880], R170 ;  /* 0x000880aa36007988 */ /* 0x0003e8000800040c */
[----:B------:R-:W-:Y:S04]  /*11b50*/  STS.U16 [R54+UR12+0xc80], R169 ;  /* 0x000c80a936007988 */ /* 0x000fe8000800040c */
[----:B------:R-:W-:Y:S04]  /*11b60*/  STS.U16 [R54+UR12+0x1080], R167 ;  /* 0x001080a736007988 */ /* 0x000fe8000800040c */
[----:B------:R-:W-:Y:S01]  /*11b70*/  STS.U16 [R54+UR12+0x1480], R165 ;  /* 0x001480a536007988 */ /* 0x000fe2000800040c */
[----:B-1----:R-:W-:-:S03]  /*11b80*/  PRMT R170, RZ, 0x7610, R170 ;  /* 0x00007610ffaa7816 */ /* 0x002fc600000000aa */
        /* <DEDUP_REMOVED lines=9> */
[----:B-1----:R-:W3:Y:S01]  /*11c20*/  LDL.LU R54, [R1+0xdb4] ;  /* 0x000db40001367983 */ /* 0x002ee20000300800 */
[----:B0-----:R-:W-:-:S04]  /*11c30*/  @!P0 LOP3.LUT R9, R9, R8, RZ, 0x3c, !PT ;  /* 0x0000000809098212 */ /* 0x001fc800078e3cff */
[----:B------:R-:W-:-:S04]  /*11c40*/  @!P0 LOP3.LUT R8, R9, R8, RZ, 0x3c, !PT ;  /* 0x0000000809088212 */ /* 0x000fc800078e3cff */
[----:B------:R-:W-:-:S05]  /*11c50*/  @!P0 LOP3.LUT R9, R9, R8, RZ, 0x3c, !PT ;  /* 0x0000000809098212 */ /* 0x000fca00078e3cff */
[----:B------:R4:W3:Y:S04]  /*11c60*/  @!P0 LDG.E.U16 R170, desc[UR14][R8.64] ;  /* 0x0000000e08aa8981 */ /* 0x0008e8000c1e1500 */
[----:B------:R-:W2:Y:S04]  /*11c70*/  LDL R8, [R1+0xa2c] ;  /* 0x000a2c0001087983 */ /* 0x000ea80000100800 */
[----:B------:R-:W3:Y:S01]  /*11c80*/  LDL R9, [R1+0x51c] ;  /* 0x00051c0001097983 */ /* 0x000ee20000100800 */
[----:B------:R-:W-:-:S03]  /*11c90*/  PRMT R169, RZ, 0x7610, R169 ;  /* 0x00007610ffa97816 */ /* 0x000fc600000000a9 */
[----:B--2---:R4:W-:Y:S02]  /*11ca0*/  STS.U16 [R8+UR12+0x3c80], R14 ;  /* 0x003c800e08007988 */ /* 0x0049e4000800040c */
[----:B----4-:R-:W-:Y:S01]  /*11cb0*/  @!P0 IMAD.MOV.U32 R8, RZ, RZ, R3 ;  /* 0x000000ffff088224 */ /* 0x010fe200078e0003 */
[----:B------:R-:W-:Y:S02]  /*11cc0*/  PRMT R168, RZ, 0x7610, R168 ;  /* 0x00007610ffa87816 */ /* 0x000fe400000000a8 */
[----:B------:R-:W-:Y:S01]  /*11cd0*/  PRMT R167, RZ, 0x7610, R167 ;  /* 0x00007610ffa77816 */ /* 0x000fe200000000a7 */
[----:B------:R0:W-:Y:S04]  /*11ce0*/  STS.U16 [R139+UR12+0x100], R151 ;  /* 0x000100978b007988 */ /* 0x0001e8000800040c */
[----:B---3--:R1:W2:Y:S04]  /*11cf0*/  @!P0 LDG.E.U16 R169, desc[UR14][R8.64] ;  /* 0x0000000e08a98981 */ /* 0x0082a8000c1e1500 */
[----:B------:R-:W3:Y:S04]  /*11d00*/  LDL R3, [R1+0x480] ;  /* 0x0004800001037983 */ /* 0x000ee80000100800 */
[----:B0-----:R-:W4:Y:S04]  /*11d10*/  LDL R151, [R1+0x47c] ;  /* 0x00047c0001977983 */ /* 0x001f280000100800 */
[----:B------:R-:W1:Y:S04]  /*11d20*/  LDL R8, [R1+0x4fc] ;  /* 0x0004fc0001087983 */ /* 0x000e680000100800 */
[----:B------:R-:W1:Y:S02]  /*11d30*/  LDL R9, [R1+0x500] ;  /* 0x0005000001097983 */ /* 0x000e640000100800 */
[----:B-1----:R-:W-:-:S04]  /*11d40*/  @!P0 LOP3.LUT R9, R9, R8, RZ, 0x3c, !PT ;  /* 0x0000000809098212 */ /* 0x002fc800078e3cff */
[----:B------:R-:W-:-:S04]  /*11d50*/  @!P0 LOP3.LUT R8, R9, R8, RZ, 0x3c, !PT ;  /* 0x0000000809088212 */ /* 0x000fc800078e3cff */
[----:B------:R-:W-:-:S05]  /*11d60*/  @!P0 LOP3.LUT R9, R9, R8, RZ, 0x3c, !PT ;  /* 0x0000000809098212 */ /* 0x000fca00078e3cff */
[----:B------:R0:W2:Y:S04]  /*11d70*/  @!P0 LDG.E.U16 R168, desc[UR14][R8.64] ;  /* 0x0000000e08a88981 */ /* 0x0000a8000c1e1500 */
[----:B------:R-:W0:Y:S04]  /*11d80*/  LDL R8, [R1+0x4dc] ;  /* 0x0004dc0001087983 */ /* 0x000e280000100800 */
[----:B------:R-:W0:Y:S04]  /*11d90*/  LDL R9, [R1+0x4e0] ;  /* 0x0004e00001097983 */ /* 0x000e280000100800 */
[----:B------:R1:W-:Y:S04]  /*11da0*/  STS.U16 [R139+UR12+0x500], R55 ;  /* 0x000500378b007988 */ /* 0x0003e8000800040c */
[----:B-1----:R-:W2:Y:S01]  /*11db0*/  LDL.LU R55, [R1+0xdb0] ;  /* 0x000db00001377983 */ /* 0x002ea20000300800 */
[----:B0-----:R-:W-:-:S04]  /*11dc0*/  @!P0 LOP3.LUT R9, R9, R8, RZ, 0x3c, !PT ;  /* 0x0000000809098212 */ /* 0x001fc800078e3cff */
[----:B------:R-:W-:-:S04]  /*11dd0*/  @!P0 LOP3.LUT R8, R9, R8, RZ, 0x3c, !PT ;  /* 0x0000000809088212 */ /* 0x000fc800078e3cff */
[----:B------:R-:W-:-:S05]  /*11de0*/  @!P0 LOP3.LUT R9, R9, R8, RZ, 0x3c, !PT ;  /* 0x0000000809098212 */ /* 0x000fca00078e3cff */
[----:B------:R0:W2:Y:S04]  /*11df0*/  @!P0 LDG.E.U16 R167, desc[UR14][R8.64] ;  /* 0x0000000e08a78981 */ /* 0x0000a8000c1e1500 */
[----:B------:R-:W0:Y:S04]  /*11e00*/  LDL R8, [R1+0x4bc] ;  /* 0x0004bc0001087983 */ /* 0x000e280000100800 */
[----:B------:R-:W0:Y:S01]  /*11e10*/  LDL R9, [R1+0x4c0] ;  /* 0x0004c00001097983 */ /* 0x000e220000100800 */
[----:B------:R-:W-:-:S03]  /*11e20*/  PRMT R166, RZ, 0x7610, R166 ;  /* 0x00007610ffa67816 */ /* 0x000fc600000000a6 */
        /* <DEDUP_REMOVED lines=8> */
[----:B------:R-:W-:Y:S02]  /*11eb0*/  PRMT R165, RZ, 0x7610, R165 ;  /* 0x00007610ffa57816 */ /* 0x000fe400000000a5 */
[----:B------:R-:W-:Y:S01]  /*11ec0*/  PRMT R164, RZ, 0x7610, R164 ;  /* 0x00007610ffa47816 */ /* 0x000fe200000000a4 */
[----:B------:R1:W-:Y:S04]  /*11ed0*/  STS.U16 [R139+UR12+0xd00], R53 ;  /* 0x000d00358b007988 */ /* 0x0003e8000800040c */
[----:B------:R3:W-:Y:S04]  /*11ee0*/  STS.U16 [R139+UR12+0x1100], R50 ;  /* 0x001100328b007988 */ /* 0x0007e8000800040c */
[----:B-1----:R-:W2:Y:S04]  /*11ef0*/  LDL.LU R53, [R1+0xda8] ;  /* 0x000da80001357983 */ /* 0x002ea80000300800 */
[----:B---3--:R-:W3:Y:S01]  /*11f00*/  LDL.LU R50, [R1+0xda4] ;  /* 0x000da40001327983 */ /* 0x008ee20000300800 */
[----:B0-----:R-:W-:-:S04]  /*11f10*/  @!P0 LOP3.LUT R9, R9, R8, RZ, 0x3c, !PT ;  /* 0x0000000809098212 */ /* 0x001fc800078e3cff */
[----:B------:R-:W-:-:S04]  /*11f20*/  @!P0 LOP3.LUT R8, R9, R8, RZ, 0x3c, !PT ;  /* 0x0000000809088212 */ /* 0x000fc800078e3cff */
[----:B------:R-:W-:-:S05]  /*11f30*/  @!P0 LOP3.LUT R9, R9, R8, RZ, 0x3c, !PT ;  /* 0x0000000809098212 */ /* 0x000fca00078e3cff */
[----:B------:R0:W3:Y:S02]  /*11f40*/  @!P0 LDG.E.U16 R165, desc[UR14][R8.64] ;  /* 0x0000000e08a58981 */ /* 0x0000e4000c1e1500 */
[----:B0-----:R-:W-:Y:S02]  /*11f50*/  @!P0 IMAD.MOV.U32 R8, RZ, RZ, R3 ;  /* 0x000000ffff088224 */ /* 0x001fe400078e0003 */
[----:B----4-:R-:W-:Y:S01]  /*11f60*/  @!P0 IMAD.MOV.U32 R9, RZ, RZ, R151 ;  /* 0x000000ffff098224 */ /* 0x010fe200078e0097 */
[----:B------:R-:W-:Y:S01]  /*11f70*/  PRMT R163, RZ, 0x7610, R163 ;  /* 0x00007610ffa37816 */ /* 0x000fe200000000a3 */
[----:B------:R0:W-:Y:S04]  /*11f80*/  STS.U16 [R139+UR12+0x1500], R248 ;  /* 0x001500f88b007988 */ /* 0x0001e8000800040c */
[----:B------:R1:W4:Y:S04]  /*11f90*/  @!P0 LDG.E.U16 R164, desc[UR14][R8.64] ;  /* 0x0000000e08a48981 */ /* 0x000328000c1e1500 */
[----:B------:R-:W2:Y:S04]  /*11fa0*/  LDL R151, [R1+0x3fc] ;  /* 0x0003fc0001977983 */ /* 0x000ea80000100800 */
[----:B0-----:R-:W3:Y:S04]  /*11fb0*/  LDL R248, [R1+0x420] ;  /* 0x0004200001f87983 */ /* 0x001ee80000100800 */
[----:B------:R-:W1:Y:S04]  /*11fc0*/  LDL R8, [R1+0x45c] ;  /* 0x00045c0001087983 */ /* 0x000e680000100800 */
[----:B------:R-:W1:Y:S04]  /*11fd0*/  LDL R9, [R1+0x460] ;  /* 0x0004600001097983 */ /* 0x000e680000100800 */
[----:B------:R0:W-:Y:S04]  /*11fe0*/  STS.U16 [R139+UR12+0x1900], R244 ;  /* 0x001900f48b007988 */ /* 0x0001e8000800040c */
[----:B------:R-:W4:Y:S04]  /*11ff0*/  LDL R3, [R1+0x400] ;  /* 0x0004000001037983 */ /* 0x000f280000100800 */
[----:B0-----:R-:W2:Y:S04]  /*12000*/  LDL R244, [R1+0x41c] ;  /* 0x00041c0001f47983 */ /* 0x001ea80000100800 */
[----:B------:R0:W-:Y:S04]  /*12010*/  STS.U16 [R139+UR12+0x1d00], R238 ;  /* 0x001d00ee8b007988 */ /* 0x0001e8000800040c */
[----:B------:R0:W-:Y:S04]  /*12020*/  STS.U16 [R139+UR12+0x2100], R233 ;  /* 0x002100e98b007988 */ /* 0x0001e8000800040c */
[----:B0-----:R-:W4:Y:S04]  /*12030*/  LDL R238, [R1+0x3e0] ;  /* 0x0003e00001ee7983 */ /* 0x001f280000100800 */
[----:B------:R-:W4:Y:S01]  /*12040*/  LDL R233, [R1+0x3dc] ;  /* 0x0003dc0001e97983 */ /* 0x000f220000100800 */
[----:B-1----:R-:W-:-:S04]  /*12050*/  @!P0 LOP3.LUT R9, R9, R8, RZ, 0x3c, !PT ;  /* 0x0000000809098212 */ /* 0x002fc800078e3cff */
[----:B------:R-:W-:-:S04]  /*12060*/  @!P0 LOP3.LUT R8, R9, R8, RZ, 0x3c, !PT ;  /* 0x0000000809088212 */ /* 0x000fc800078e3cff */
[----:B------:R-:W-:-:S05]  /*12070*/  @!P0 LOP3.LUT R9, R9, R8, RZ, 0x3c, !PT ;  /* 0x0000000809098212 */ /* 0x000fca00078e3cff */
[----:B------:R0:W4:Y:S04]  /*12080*/  @!P0 LDG.E.U16 R163, desc[UR14][R8.64] ;  /* 0x0000000e08a38981 */ /* 0x000128000c1e1500 */
[----:B------:R-:W0:Y:S04]  /*12090*/  LDL R8, [R1+0x43c] ;  /* 0x00043c0001087983 */ /* 0x000e280000100800 */
[----:B------:R-:W0:Y:S01]  /*120a0*/  LDL R9, [R1+0x440] ;  /* 0x0004400001097983 */ /* 0x000e220000100800 */
[----:B------:R-:W-:Y:S02]  /*120b0*/  PRMT R162, RZ, 0x7610, R162 ;  /* 0x00007610ffa27816 */ /* 0x000fe400000000a2 */
[----:B------:R-:W-:-:S02]  /*120c0*/  PRMT R161, RZ, 0x7610, R161 ;  /* 0x00007610ffa17816 */ /* 0x000fc400000000a1 */
[----:B------:R-:W-:Y:S01]  /*120d0*/  PRMT R160, RZ, 0x7610, R160 ;  /* 0x00007610ffa07816 */ /* 0x000fe200000000a0 */
[----:B------:R1:W-:Y:S01]  /*120e0*/  STS.U16 [R139+UR12+0x2500], R228 ;  /* 0x002500e48b007988 */ /* 0x0003e2000800040c */
[----:B------:R-:W-:-:S03]  /*120f0*/  PRMT R159, RZ, 0x7610, R159 ;  /* 0x00007610ff9f7816 */ /* 0x000fc6000000009f */
[----:B-1----:R-:W4:Y:S01]  /*12100*/  LDL R228, [R1+0x3c0] ;  /* 0x0003c00001e47983 */ /* 0x002f220000100800 */
[----:B0-----:R-:W-:-:S04]  /*12110*/  @!P0 LOP3.LUT R9, R9, R8, RZ, 0x3c, !PT ;  /* 0x0000000809098212 */ /* 0x001fc800078e3cff */
[----:B------:R-:W-:-:S04]  /*12120*/  @!P0 LOP3.LUT R8, R9, R8, RZ, 0x3c, !PT ;  /* 0x0000000809088212 */ /* 0x000fc800078e3cff */
[----:B------:R-:W-:-:S05]  /*12130*/  @!P0 LOP3.LUT R9, R9, R8, RZ, 0x3c, !PT ;  /* 0x0000000809098212 */ /* 0x000fca00078e3cff */
[----:B------:R3:W4:Y:S02]  /*12140*/  @!P0 LDG.E.U16 R162, desc[UR14][R8.64] ;  /* 0x0000000e08a28981 */ /* 0x000724000c1e1500 */
[----:B---3--:R-:W-:Y:S02]  /*12150*/  @!P0 IMAD.MOV.U32 R8, RZ, RZ, R248 ;  /* 0x000000ffff088224 */ /* 0x008fe400078e00f8 */
[----:B--2---:R-:W-:Y:S01]  /*12160*/  @!P0 IMAD.MOV.U32 R9, RZ, RZ, R244 ;  /* 0x000000ffff098224 */ /* 0x004fe200078e00f4 */
[----:B------:R-:W2:Y:S04]  /*12170*/  LDL R248, [R1+0x39c] ;  /* 0x00039c0001f87983 */ /* 0x000ea80000100800 */
[----:B------:R4:W3:Y:S04]  /*12180*/  @!P0 LDG.E.U16 R161, desc[UR14][R8.64] ;  /* 0x0000000e08a18981 */ /* 0x0008e8000c1e1500 */
[----:B------:R-:W2:Y:S01]  /*12190*/  LDL R244, [R1+0x3a0] ;  /* 0x0003a00001f47983 */ /* 0x000ea20000100800 */
[----:B----4-:R-:W-:-:S02]  /*121a0*/  @!P0 IMAD.MOV.U32 R8, RZ, RZ, R3 ;  /* 0x000000ffff088224 */ /* 0x010fc400078e0003 */
[----:B------:R-:W-:Y:S01]  /*121b0*/  @!P0 IMAD.MOV.U32 R9, RZ, RZ, R151 ;  /* 0x000000ffff098224 */ /* 0x000fe200078e0097 */
[----:B------:R-:W4:Y:S04]  /*121c0*/  LDL R3, [R1+0x380] ;  /* 0x0003800001037983 */ /* 0x000f280000100800 */
[----:B------:R0:W3:Y:S04]  /*121d0*/  @!P0 LDG.E.U16 R160, desc[UR14][R8.64] ;  /* 0x0000000e08a08981 */ /* 0x0000e8000c1e1500 */
[----:B------:R-:W4:Y:S01]  /*121e0*/  LDL R151, [R1+0x37c] ;  /* 0x00037c0001977983 */ /* 0x000f220000100800 */
[----:B0-----:R-:W-:-:S02]  /*121f0*/  @!P0 IMAD.MOV.U32 R8, RZ, RZ, R238 ;  /* 0x000000ffff088224 */ /* 0x001fc400078e00ee */
[----:B------:R-:W-:Y:S01]  /*12200*/  @!P0 IMAD.MOV.U32 R9, RZ, RZ, R233 ;  /* 0x000000ffff098224 */ /* 0x000fe200078e00e9 */
[----:B------:R-:W-:Y:S01]  /*12210*/  PRMT R158, RZ, 0x7610, R158 ;  /* 0x00007610ff9e7816 */ /* 0x000fe2000000009e */
[----:B------:R-:W3:Y:S04]  /*12220*/  LDL R238, [R1+0x35c] ;  /* 0x00035c0001ee7983 */ /* 0x000ee80000100800 */
[----:B------:R0:W3:Y:S04]  /*12230*/  @!P0 LDG.E.U16 R159, desc[UR14][R8.64] ;  /* 0x0000000e089f8981 */ /* 0x0000e8000c1e1500 */
[----:B------:R-:W3:Y:S04]  /*12240*/  LDL R233, [R1+0x360] ;  /* 0x0003600001e97983 */ /* 0x000ee80000100800 */
[----:B------:R-:W2:Y:S01]  /*12250*/  LDL R9, [R1+0x3bc] ;  /* 0x0003bc0001097983 */ /* 0x000ea20000100800 */
[----:B0-----:R-:W-:Y:S01]  /*12260*/  @!P0 IMAD.MOV.U32 R8, RZ, RZ, R228 ;  /* 0x000000ffff088224 */ /* 0x001fe200078e00e4 */
[----:B------:R-:W-:-:S02]  /*12270*/  PRMT R157, RZ, 0x7610, R157 ;  /* 0x00007610ff9d7816 */ /* 0x000fc4000000009d */
[----:B------:R0:W-:Y:S04]  /*12280*/  STS.U16 [R139+UR12+0x2900], R222 ;  /* 0x002900de8b007988 */ /* 0x0001e8000800040c */
[----:B------:R-:W3:Y:S04]  /*12290*/  LDL R228, [R1+0x334] ;  /* 0x0003340001e47983 */ /* 0x000ee80000100800 */
[----:B0-----:R-:W3:Y:S04]  /*122a0*/  LDL R222, [R1+0x340] ;  /* 0x0003400001de7983 */ /* 0x001ee80000100800 */
[----:B--2---:R0:W2:Y:S02]  /*122b0*/  @!P0 LDG.E.U16 R158, desc[UR14][R8.64] ;  /* 0x0000000e089e8981 */ /* 0x0040a4000c1e1500 */
[----:B0-----:R-:W-:-:S02]  /*122c0*/  @!P0 IMAD.MOV.U32 R8, RZ, RZ, R244 ;  /* 0x000000ffff088224 */ /* 0x001fc400078e00f4 */
[----:B------:R-:W-:-:S05]  /*122d0*/  @!P0 IMAD.MOV.U32 R9, RZ, RZ, R248 ;  /* 0x000000ffff098224 */ /* 0x000fca00078e00f8 */
[----:B------:R4:W2:Y:S02]  /*122e0*/  @!P0 LDG.E.U16 R157, desc[UR14][R8.64] ;  /* 0x0000000e089d8981 */ /* 0x0008a4000c1e1500 */
[----:B----4-:R-:W-:Y:S02]  /*122f0*/  @!P0 IMAD.MOV.U32 R9, RZ, RZ, R151 ;  /* 0x000000ffff098224 */ /* 0x010fe400078e0097 */
[----:B------:R-:W4:Y:S01]  /*12300*/  LDL R151, [R1+0x314] ;  /* 0x0003140001977983 */ /* 0x000f220000100800 */
[----:B------:R-:W-:-:S03]  /*12310*/  @!P0 IMAD.MOV.U32 R8, RZ, RZ, R3 ;  /* 0x000000ffff088224 */ /* 0x000fc600078e0003 */
[----:B------:R-:W2:Y:S01]  /*12320*/  LDL R3, [R1+0x318] ;  /* 0x0003180001037983 */ /* 0x000ea20000100800 */
[----:B------:R-:W-:-:S03]  /*12330*/  PRMT R156, RZ, 0x7610, R156 ;  /* 0x00007610ff9c7816 */ /* 0x000fc6000000009c */
[----:B------:R0:W-:Y:S04]  /*12340*/  STS.U16 [R139+UR12+0x2d00], R217 ;  /* 0x002d00d98b007988 */ /* 0x0001e8000800040c */
[----:B------:R1:W-:Y:S01]  /*12350*/  STS.U16 [R139+UR12+0x3100], R212 ;  /* 0x003100d48b007988 */ /* 0x0003e2000800040c */
[----:B------:R-:W-:-:S03]  /*12360*/  PRMT R155, RZ, 0x7610, R155 ;  /* 0x00007610ff9b7816 */ /* 0x000fc6000000009b */
[----:B------:R3:W2:Y:S04]  /*12370*/  @!P0 LDG.E.U16 R156, desc[UR14][R8.64] ;  /* 0x0000000e089c8981 */ /* 0x0006a8000c1e1500 */
[----:B0-----:R-:W2:Y:S04]  /*12380*/  LDL R217, [R1+0x2f4] ;  /* 0x0002f40001d97983 */ /* 0x001ea80000100800 */
[----:B-1----:R-:W2:Y:S01]  /*12390*/  LDL R212, [R1+0x2f8] ;  /* 0x0002f80001d47983 */ /* 0x002ea20000100800 */
[----:B---3--:R-:W-:-:S03]  /*123a0*/  @!P0 IMAD.MOV.U32 R8, RZ, RZ, R233 ;  /* 0x000000ffff088224 */ /* 0x008fc600078e00e9 */
[----:B------:R0:W-:Y:S01]  /*123b0*/  STS.U16 [R139+UR12+0x3500], R202 ;  /* 0x003500ca8b007988 */ /* 0x0001e2000800040c */
[----:B------:R-:W-:-:S03]  /*123c0*/  @!P0 IMAD.MOV.U32 R9, RZ, RZ, R238 ;  /* 0x000000ffff098224 */ /* 0x000fc600078e00ee */
[----:B------:R-:W-:Y:S04]  /*123d0*/  STS.U16 [R139+UR12+0x3900], R153 ;  /* 0x003900998b007988 */ /* 0x000fe8000800040c */
[----:B------:R1:W-:Y:S01]  /*123e0*/  STS.U16 [R139+UR12+0x3d00], R22 ;  /* 0x003d00168b007988 */ /* 0x0003e2000800040c */
[----:B------:R-:W-:-:S03]  /*123f0*/  PRMT R154, RZ, 0x7610, R154 ;  /* 0x00007610ff9a7816 */ /* 0x000fc6000000009a */
[----:B------:R3:W2:Y:S04]  /*12400*/  @!P0 LDG.E.U16 R155, desc[UR14][R8.64] ;  /* 0x0000000e089b8981 */ /* 0x0006a8000c1e1500 */
[----:B0-----:R-:W2:Y:S04]  /*12410*/  LDL R202, [R1+0x2d4] ;  /* 0x0002d40001ca7983 */ /* 0x001ea80000100800 */
[----:B-1----:R-:W2:Y:S01]  /*12420*/  LDL R139, [R1+0x2d8] ;  /* 0x0002d800018b7983 */ /* 0x002ea20000100800 */
[----:B---3--:R-:W-:Y:S02]  /*12430*/  @!P0 IMAD.MOV.U32 R8, RZ, RZ, R222 ;  /* 0x000000ffff088224 */ /* 0x008fe400078e00de */
[----:B------:R-:W-:-:S05]  /*12440*/  @!P0 IMAD.MOV.U32 R9, RZ, RZ, R228 ;  /* 0x000000ffff098224 */ /* 0x000fca00078e00e4 */
[----:B------:R4:W3:Y:S01]  /*12450*/  @!P0 LDG.E.U16 R154, desc[UR14][R8.64] ;  /* 0x0000000e089a8981 */ /* 0x0008e2000c1e1500 */
[----:B------:R-:W0:Y:S01]  /*12460*/  S2R R248, SR_TID.X ;  /* 0x0000000000f87919 */ /* 0x000e220000002100 */
[----:B----4-:R-:W-:Y:S02]  /*12470*/  @!P0 IMAD.MOV.U32 R9, RZ, RZ, R151 ;  /* 0x000000ffff098224 */ /* 0x010fe400078e0097 */
[----:B------:R-:W4:Y:S01]  /*12480*/  LDL R151, [R1+0x2b4] ;  /* 0x0002b40001977983 */ /* 0x000f220000100800 */
[----:B--2---:R-:W-:-:S03]  /*12490*/  @!P0 IMAD.MOV.U32 R8, RZ, RZ, R3 ;  /* 0x000000ffff088224 */ /* 0x004fc600078e0003 */
[----:B------:R-:W2:Y:S01]  /*124a0*/  LDL R3, [R1+0x2b8] ;  /* 0x0002b80001037983 */ /* 0x000ea20000100800 */
[C---:B0-----:R-:W-:Y:S02]  /*124b0*/  IMAD.SHL.U32 R233, R248.reuse, 0x2, RZ ;  /* 0x00000002f8e97824 */ /* 0x041fe400078e00ff */
[----:B------:R-:W-:Y:S01]  /*124c0*/  IMAD.SHL.U32 R228, R248, 0x100, RZ ;  /* 0x00000100f8e47824 */ /* 0x000fe200078e00ff */
[----:B------:R-:W-:-:S04]  /*124d0*/  PRMT R153, RZ, 0x7610, R153 ;  /* 0x00007610ff997816 */ /* 0x000fc80000000099 */
[----:B------:R-:W-:Y:S02]  /*124e0*/  LOP3.LUT R228, R228, 0xc07e, R233, 0xc8, !PT ;  /* 0x0000c07ee4e47812 */ /* 0x000fe400078ec8e9 */
[----:B------:R0:W3:Y:S02]  /*124f0*/  @!P0 LDG.E.U16 R153, desc[UR14][R8.64] ;  /* 0x0000000e08998981 */ /* 0x0000e4000c1e1500 */
[----:B------:R-:W-:Y:S02]  /*12500*/  LOP3.LUT R228, R228, 0x30, RZ, 0x3c, !PT ;  /* 0x00000030e4e47812 */ /* 0x000fe400078e3cff */
[----:B------:R-:W-:-:S03]  /*12510*/  PRMT R152, RZ, 0x7610, R152 ;  /* 0x00007610ff987816 */ /* 0x000fc60000000098 */
[----:B------:R1:W-:Y:S01]  /*12520*/  STS.U16 [R228+UR12+0x180], R146 ;  /* 0x00018092e4007988 */ /* 0x0003e2000800040c */
[----:B0-----:R-:W-:-:S03]  /*12530*/  @!P0 IMAD.MOV.U32 R8, RZ, RZ, R212 ;  /* 0x000000ffff088224 */ /* 0x001fc600078e00d4 */
[----:B------:R0:W-:Y:S01]  /*12540*/  STS.U16 [R228+UR12+0x580], R150 ;  /* 0x00058096e4007988 */ /* 0x0001e2000800040c */
[----:B------:R-:W-:-:S03]  /*12550*/  @!P0 IMAD.MOV.U32 R9, RZ, RZ, R217 ;  /* 0x000000ffff098224 */ /* 0x000fc600078e00d9 */
[----:B-1----:R-:W3:Y:S04]  /*12560*/  LDL.LU R146, [R1+0x298] ;  /* 0x0002980001927983 */ /* 0x002ee80000300800 */
[----:B0-----:R-:W3:Y:S04]  /*12570*/  LDL R150, [R1+0x294] ;  /* 0x0002940001967983 */ /* 0x001ee80000100800 */
[----:B------:R0:W3:Y:S04]  /*12580*/  @!P0 LDG.E.U16 R152, desc[UR14][R8.64] ;  /* 0x0000000e08988981 */ /* 0x0000e8000c1e1500 */
[----:B------:R-:W3:Y:S01]  /*12590*/  LDL R212, [R1+0x278] ;  /* 0x0002780001d47983 */ /* 0x000ee20000100800 */
[----:B------:R-:W-:Y:S01]  /*125a0*/  PRMT R23, RZ, 0x7610, R23 ;  /* 0x00007610ff177816 */ /* 0x000fe20000000017 */
[----:B0-----:R-:W-:-:S02]  /*125b0*/  @!P0 IMAD.MOV.U32 R8, RZ, RZ, R139 ;  /* 0x000000ffff088224 */ /* 0x001fc400078e008b */
[----:B------:R-:W3:Y:S01]  /*125c0*/  LDL.LU R139, [R1+0x274] ;  /* 0x00027400018b7983 */ /* 0x000ee20000300800 */
[----:B------:R-:W-:-:S03]  /*125d0*/  @!P0 IMAD.MOV.U32 R9, RZ, RZ, R202 ;  /* 0x000000ffff098224 */ /* 0x000fc600078e00ca */
[----:B------:R0:W-:Y:S04]  /*125e0*/  STS.U16 [R228+UR12+0x980], R142 ;  /* 0x0009808ee4007988 */ /* 0x0001e8000800040c */
[----:B------:R4:W3:Y:S04]  /*125f0*/  @!P0 LDG.E.U16 R23, desc[UR14][R8.64] ;  /* 0x0000000e08178981 */ /* 0x0008e8000c1e1500 */
[----:B0-----:R-:W3:Y:S04]  /*12600*/  LDL.LU R142, [R1+0x258] ;  /* 0x00025800018e7983 */ /* 0x001ee80000300800 */
[----:B------:R-:W3:Y:S04]  /*12610*/  LDL.LU R202, [R1+0x254] ;  /* 0x0002540001ca7983 */ /* 0x000ee80000300800 */
[----:B------:R0:W-:Y:S01]  /*12620*/  STS.U16 [R228+UR12+0xd80], R134 ;  /* 0x000d8086e4007988 */ /* 0x0001e2000800040c */
[----:B----4-:R-:W-:-:S03]  /*12630*/  @!P0 IMAD.MOV.U32 R9, RZ, RZ, R151 ;  /* 0x000000ffff098224 */ /* 0x010fc600078e0097 */
[----:B------:R-:W4:Y:S04]  /*12640*/  LDL.LU R151, [R1+0x234] ;  /* 0x0002340001977983 */ /* 0x000f280000300800 */
[----:B0-----:R-:W4:Y:S01]  /*12650*/  LDL.LU R134, [R1+0x238] ;  /* 0x0002380001867983 */ /* 0x001f220000300800 */
[----:B--2---:R-:W-:-:S03]  /*12660*/  @!P0 IMAD.MOV.U32 R8, RZ, RZ, R3 ;  /* 0x000000ffff088224 */ /* 0x004fc600078e0003 */
[----:B------:R-:W2:Y:S01]  /*12670*/  LDL.LU R3, [R1+0x214] ;  /* 0x0002140001037983 */ /* 0x000ea20000300800 */
[----:B------:R-:W-:Y:S02]  /*12680*/  PRMT R22, RZ, 0x7610, R22 ;  /* 0x00007610ff167816 */ /* 0x000fe40000000016 */
[----:B------:R-:W-:-:S04]  /*12690*/  PRMT R21, RZ, 0x7610, R21 ;  /* 0x00007610ff157816 */ /* 0x000fc80000000015 */
[----:B------:R3:W2:Y:S01]  /*126a0*/  @!P0 LDG.E.U16 R22, desc[UR14][R8.64] ;  /* 0x0000000e08168981 */ /* 0x0006a2000c1e1500 */
[----:B------:R-:W-:-:S03]  /*126b0*/  PRMT R20, RZ, 0x7610, R20 ;  /* 0x00007610ff147816 */ /* 0x000fc60000000014 */
[----:B------:R0:W-:Y:S04]  /*126c0*/  STS.U16 [R228+UR12+0x1180], R51 ;  /* 0x00118033e4007988 */ /* 0x0001e8000800040c */
[----:B------:R1:W-:Y:S01]  /*126d0*/  STS.U16 [R228+UR12+0x1580], R48 ;  /* 0x00158030e4007988 */ /* 0x0003e2000800040c */
[----:B---3--:R-:W-:Y:S02]  /*126e0*/  @!P0 IMAD.MOV.U32 R8, RZ, RZ, R146 ;  /* 0x000000ffff088224 */ /* 0x008fe400078e0092 */
[----:B------:R-:W-:Y:S02]  /*126f0*/  @!P0 IMAD.MOV.U32 R9, RZ, RZ, R150 ;  /* 0x000000ffff098224 */ /* 0x000fe400078e0096 */
[----:B------:R-:W3:Y:S04]  /*12700*/  LDL.LU R150, [R1+0x218] ;  /* 0x0002180001967983 */ /* 0x000ee80000300800 */
[----:B------:R1:W3:Y:S04]  /*12710*/  @!P0 LDG.E.U16 R21, desc[UR14][R8.64] ;  /* 0x0000000e08158981 */ /* 0x0002e8000c1e1500 */
[----:B0-----:R-:W3:Y:S04]  /*12720*/  LDL.LU R51, [R1+0xda0] ;  /* 0x000da00001337983 */ /* 0x001ee80000300800 */
[----:B-1----:R-:W3:Y:S01]  /*12730*/  LDL.LU R48, [R1+0xd9c] ;  /* 0x000d9c0001307983 */ /* 0x002ee20000300800 */
[----:B------:R-:W-:-:S02]  /*12740*/  @!P0 IMAD.MOV.U32 R8, RZ, RZ, R212 ;  /* 0x000000ffff088224 */ /* 0x000fc400078e00d4 */
[----:B------:R-:W-:Y:S01]  /*12750*/  @!P0 IMAD.MOV.U32 R9, RZ, RZ, R139 ;  /* 0x000000ffff098224 */ /* 0x000fe200078e008b */
[----:B------:R0:W-:Y:S01]  /*12760*/  STS.U16 [R228+UR12+0x1980], R49 ;  /* 0x00198031e4007988 */ /* 0x0001e2000800040c */
[----:B------:R-:W-:-:S03]  /*12770*/  PRMT R19, RZ, 0x7610, R19 ;  /* 0x00007610ff137816 */ /* 0x000fc60000000013 */
[----:B------:R1:W3:Y:S04]  /*12780*/  @!P0 LDG.E.U16 R20, desc[UR14][R8.64] ;  /* 0x0000000e08148981 */ /* 0x0002e8000c1e1500 */
[----:B0-----:R-:W3:Y:S04]  /*12790*/  LDL.LU R49, [R1+0xd98] ;  /* 0x000d980001317983 */ /* 0x001ee80000300800 */
[----:B------:R-:W3:Y:S01]  /*127a0*/  LDL R238, [R1+0x9f0] ;  /* 0x0009f00001ee7983 */ /* 0x000ee20000100800 */
[----:B-1----:R-:W-:-:S03]  /*127b0*/  @!P0 IMAD.MOV.U32 R8, RZ, RZ, R142 ;  /* 0x000000ffff088224 */ /* 0x002fc600078e008e */
[----:B------:R-:W3:Y:S01]  /*127c0*/  LDL R233, [R1+0x9f4] ;  /* 0x0009f40001e97983 */ /* 0x000ee20000100800 */
[----:B------:R-:W-:-:S03]  /*127d0*/  @!P0 IMAD.MOV.U32 R9, RZ, RZ, R202 ;  /* 0x000000ffff098224 */ /* 0x000fc600078e00ca */
[----:B------:R0:W-:Y:S01]  /*127e0*/  STS.U16 [R228+UR12+0x1d80], R46 ;  /* 0x001d802ee4007988 */ /* 0x0001e2000800040c */
[----:B------:R-:W-:-:S03]  /*127f0*/  PRMT R18, RZ, 0x7610, R18 ;  /* 0x00007610ff127816 */ /* 0x000fc60000000012 */
[----:B------:R4:W3:Y:S04]  /*12800*/  @!P0 LDG.E.U16 R19, desc[UR14][R8.64] ;  /* 0x0000000e08138981 */ /* 0x0008e8000c1e1500 */
[----:B0-----:R-:W3:Y:S04]  /*12810*/  LDL.LU R46, [R1+0xd94] ;  /* 0x000d9400012e7983 */ /* 0x001ee80000300800 */
[----:B------:R-:W3:Y:S04]  /*12820*/  LDL R222, [R1+0x5d4] ;  /* 0x0005d40001de7983 */ /* 0x000ee80000100800 */
[----:B------:R-:W3:Y:S04]  /*12830*/  LDL R217, [R1+0x5d8] ;  /* 0x0005d80001d97983 */ /* 0x000ee80000100800 */
[----:B------:R-:W3:Y:S04]  /*12840*/  LDL R248, [R1+0x5b8] ;  /* 0x0005b80001f87983 */ /* 0x000ee80000100800 */
[----:B------:R-:W3:Y:S04]  /*12850*/  LDL R244, [R1+0x594] ;  /* 0x0005940001f47983 */ /* 0x000ee80000100800 */
[----:B------:R-:W3:Y:S01]  /*12860*/  LDL R212, [R1+0x598] ;  /* 0x0005980001d47983 */ /* 0x000ee20000100800 */
[----:B----4-:R-:W-:-:S02]  /*12870*/  @!P0 IMAD.MOV.U32 R9, RZ, RZ, R151 ;  /* 0x000000ffff098224 */ /* 0x010fc400078e0097 */
[----:B------:R-:W-:Y:S01]  /*12880*/  @!P0 IMAD.MOV.U32 R8, RZ, RZ, R134 ;  /* 0x000000ffff088224 */ /* 0x000fe200078e0086 */
[----:B--2---:R0:W-:Y:S04]  /*12890*/  STL [R1+0xa3c], R3 ;  /* 0x000a3c0301007387 */ /* 0x0041e80000100800 */
[----:B------:R1:W2:Y:S02]  /*128a0*/  @!P0 LDG.E.U16 R18, desc[UR14][R8.64] ;  /* 0x0000000e08128981 */ /* 0x0002a4000c1e1500 */
[----:B-1----:R-:W-:Y:S02]  /*128b0*/  @!P0 IMAD.MOV.U32 R9, RZ, RZ, R3 ;  /* 0x000000ffff098224 */ /* 0x002fe400078e0003 */
[----:B0-----:R-:W4:Y:S01]  /*128c0*/  LDL R3, [R1+0x5b4] ;  /* 0x0005b40001037983 */ /* 0x001f220000100800 */
[----:B------:R-:W-:-:S02]  /*128d0*/  PRMT R17, RZ, 0x7610, R17 ;  /* 0x00007610ff117816 */ /* 0x000fc40000000011 */
[----:B------:R-:W-:Y:S01]  /*128e0*/  PRMT R16, RZ, 0x7610, R16 ;  /* 0x00007610ff107816 */ /* 0x000fe20000000010 */
[----:B---3--:R-:W-:-:S05]  /*128f0*/  @!P0 IMAD.MOV.U32 R8, RZ, RZ, R150 ;  /* 0x000000ffff088224 */ /* 0x008fca00078e0096 */
[----:B------:R0:W3:Y:S01]  /*12900*/  @!P0 LDG.E.U16 R17, desc[UR14][R8.64] ;  /* 0x0000000e08118981 */ /* 0x0000e2000c1e1500 */
[----:B------:R-:W-:Y:S02]  /*12910*/  PRMT R15, RZ, 0x7610, R15 ;  /* 0x00007610ff0f7816 */ /* 0x000fe4000000000f */
[----:B------:R-:W-:Y:S01]  /*12920*/  PRMT R14, RZ, 0x7610, R14 ;  /* 0x00007610ff0e7816 */ /* 0x000fe2000000000e */
[----:B0-----:R-:W-:Y:S02]  /*12930*/  @!P0 IMAD.MOV.U32 R9, RZ, RZ, R238 ;  /* 0x000000ffff098224 */ /* 0x001fe400078e00ee */
[----:B------:R-:W2:Y:S01]  /*12940*/  LDL R238, [R1+0x574] ;  /* 0x0005740001ee7983 */ /* 0x000ea20000100800 */
[----:B------:R-:W-:-:S03]  /*12950*/  @!P0 IMAD.MOV.U32 R8, RZ, RZ, R233 ;  /* 0x000000ffff088224 */ /* 0x000fc600078e00e9 */
[----:B------:R-:W3:Y:S04]  /*12960*/  LDL R233, [R1+0x578] ;  /* 0x0005780001e97983 */ /* 0x000ee80000100800 */
[----:B------:R0:W3:Y:S02]  /*12970*/  @!P0 LDG.E.U16 R16, desc[UR14][R8.64] ;  /* 0x0000000e08108981 */ /* 0x0000e4000c1e1500 */
[----:B0-----:R-:W-:Y:S02]  /*12980*/  @!P0 IMAD.MOV.U32 R9, RZ, RZ, R222 ;  /* 0x000000ffff098224 */ /* 0x001fe400078e00de */
[----:B------:R-:W3:Y:S01]  /*12990*/  LDL R222, [R1+0x554] ;  /* 0x0005540001de7983 */ /* 0x000ee20000100800 */
[----:B------:R-:W-:-:S03]  /*129a0*/  @!P0 IMAD.MOV.U32 R8, RZ, RZ, R217 ;  /* 0x000000ffff088224 */ /* 0x000fc600078e00d9 */
[----:B------:R-:W3:Y:S04]  /*129b0*/  LDL R217, [R1+0x558] ;  /* 0x0005580001d97983 */ /* 0x000ee80000100800 */
[----:B------:R0:W3:Y:S02]  /*129c0*/  @!P0 LDG.E.U16 R15, desc[UR14][R8.64] ;  /* 0x0000000e080f8981 */ /* 0x0000e4000c1e1500 */
[----:B0-----:R-:W-:Y:S02]  /*129d0*/  @!P0 IMAD.MOV.U32 R8, RZ, RZ, R248 ;  /* 0x000000ffff088224 */ /* 0x001fe400078e00f8 */
[----:B----4-:R-:W-:Y:S02]  /*129e0*/  @!P0 IMAD.MOV.U32 R9, RZ, RZ, R3 ;  /* 0x000000ffff098224 */ /* 0x010fe400078e0003 */
[----:B------:R-:W4:Y:S04]  /*129f0*/  LDL R3, [R1+0x538] ;  /* 0x0005380001037983 */ /* 0x000f280000100800 */
[----:B------:R0:W4:Y:S02]  /*12a00*/  @!P0 LDG.E.U16 R14, desc[UR14][R8.64] ;  /* 0x0000000e080e8981 */ /* 0x000124000c1e1500 */
[----:B0-----:R-:W-:-:S02]  /*12a10*/  @!P0 IMAD.MOV.U32 R8, RZ, RZ, R212 ;  /* 0x000000ffff088224 */ /* 0x001fc400078e00d4 */
[----:B------:R-:W4:Y:S01]  /*12a20*/  LDL R212, [R1+0x534] ;  /* 0x0005340001d47983 */ /* 0x000f220000100800 */
[----:B------:R-:W0:Y:S01]  /*12a30*/  S2R R248, SR_TID.X ;  /* 0x0000000000f87919 */ /* 0x000e220000002100 */
[----:B------:R-:W-:Y:S01]  /*12a40*/  PRMT R13, RZ, 0x7610, R13 ;  /* 0x00007610ff0d7816 */ /* 0x000fe2000000000d */
[----:B------:R-:W-:Y:S01]  /*12a50*/  @!P0 IMAD.MOV.U32 R9, RZ, RZ, R244 ;  /* 0x000000ffff098224 */ /* 0x000fe200078e00f4 */
[----:B------:R-:W-:-:S04]  /*12a60*/  PRMT R12, RZ, 0x7610, R12 ;  /* 0x00007610ff0c7816 */ /* 0x000fc8000000000c */
[----:B------:R2:W4:Y:S02]  /*12a70*/  @!P0 LDG.E.U16 R13, desc[UR14][R8.64] ;  /* 0x0000000e080d8981 */ /* 0x000524000c1e1500 */
[----:B--2---:R-:W-:Y:S02]  /*12a80*/  @!P0 IMAD.MOV.U32 R9, RZ, RZ, R238 ;  /* 0x000000ffff098224 */ /* 0x004fe400078e00ee */
[----:B---3--:R-:W-:-:S05]  /*12a90*/  @!P0 IMAD.MOV.U32 R8, RZ, RZ, R233 ;  /* 0x000000ffff088224 */ /* 0x008fca00078e00e9 */
[----:B------:R1:W2:Y:S01]  /*12aa0*/  @!P0 LDG.E.U16 R12, desc[UR14][R8.64] ;  /* 0x0000000e080c8981 */ /* 0x0002a2000c1e1500 */
[----:B------:R-:W-:-:S03]  /*12ab0*/  PRMT R11, RZ, 0x7610, R11 ;  /* 0x00007610ff0b7816 */ /* 0x000fc6000000000b */
[----:B------:R-:W-:Y:S01]  /*12ac0*/  STS.U16 [R228+UR12+0x2180], R251 ;  /* 0x002180fbe4007988 */ /* 0x000fe2000800040c */
[----:B-1----:R-:W-:Y:S02]  /*12ad0*/  @!P0 IMAD.MOV.U32 R9, RZ, RZ, R222 ;  /* 0x000000ffff098224 */ /* 0x002fe400078e00de */
[C---:B0-----:R-:W-:Y:S02]  /*12ae0*/  IMAD.SHL.U32 R222, R248.reuse, 0x2, RZ ;  /* 0x00000002f8de7824 */ /* 0x041fe400078e00ff */
[----:B------:R-:W-:Y:S02]  /*12af0*/  @!P0 IMAD.MOV.U32 R8, RZ, RZ, R217 ;  /* 0x000000ffff088224 */ /* 0x000fe400078e00d9 */
[----:B------:R-:W-:Y:S01]  /*12b00*/  IMAD.SHL.U32 R217, R248, 0x100, RZ ;  /* 0x00000100f8d97824 */ /* 0x000fe200078e00ff */
[----:B------:R-:W-:Y:S04]  /*12b10*/  STS.U16 [R228+UR12+0x2580], R247 ;  /* 0x002580f7e4007988 */ /* 0x000fe8000800040c */
[----:B------:R-:W-:Y:S01]  /*12b20*/  LOP3.LUT R217, R217, 0xc07e, R222, 0xc8, !PT ;  /* 0x0000c07ed9d97812 */ /* 0x000fe200078ec8de */
[----:B------:R-:W-:Y:S03]  /*12b30*/  STS.U16 [R228+UR12+0x2980], R241 ;  /* 0x002980f1e4007988 */ /* 0x000fe6000800040c */
[----:B------:R-:W-:Y:S01]  /*12b40*/  LOP3.LUT R217, R217, 0x40, RZ, 0x3c, !PT ;  /* 0x00000040d9d97812 */ /* 0x000fe200078e3cff */
[----:B------:R-:W-:Y:S04]  /*12b50*/  STS.U16 [R228+UR12+0x2d80], R235 ;  /* 0x002d80ebe4007988 */ /* 0x000fe8000800040c */
[----:B------:R-:W-:Y:S04]  /*12b60*/  STS.U16 [R228+UR12+0x3180], R229 ;  /* 0x003180e5e4007988 */ /* 0x000fe8000800040c */
[----:B------:R-:W-:Y:S04]  /*12b70*/  STS.U16 [R228+UR12+0x3580], R225 ;  /* 0x003580e1e4007988 */ /* 0x000fe8000800040c */
[----:B------:R-:W-:Y:S04]  /*12b80*/  STS.U16 [R228+UR12+0x3980], R220 ;  /* 0x003980dce4007988 */ /* 0x000fe8000800040c */
[----:B------:R-:W-:Y:S04]  /*12b90*/  STS.U16 [R228+UR12+0x3d80], R215 ;  /* 0x003d80d7e4007988 */ /* 0x000fe8000800040c */
[----:B------:R4:W3:Y:S04]  /*12ba0*/  @!P0 LDG.E.U16 R11, desc[UR14][R8.64] ;  /* 0x0000000e080b8981 */ /* 0x0008e8000c1e1500 */
[----:B------:R0:W-:Y:S04]  /*12bb0*/  STS.U16 [R217+UR12+0x200], R47 ;  /* 0x0002002fd9007988 */ /* 0x0001e8000800040c */
        /* <DEDUP_REMOVED lines=9> */
[----:B------:R-:W-:Y:S04]  /*12c50*/  STS.U16 [R217+UR12+0x2a00], R246 ;  /* 0x002a00f6d9007988 */ /* 0x000fe8000800040c */
[----:B------:R-:W-:Y:S04]  /*12c60*/  STS.U16 [R217+UR12+0x2e00], R240 ;  /* 0x002e00f0d9007988 */ /* 0x000fe8000800040c */
[----:B------:R-:W-:Y:S04]  /*12c70*/  STS.U16 [R217+UR12+0x3200], R234 ;  /* 0x003200ead9007988 */ /* 0x000fe8000800040c */
[----:B------:R-:W-:Y:S04]  /*12c80*/  STS.U16 [R217+UR12+0x3600], R227 ;  /* 0x003600e3d9007988 */ /* 0x000fe8000800040c */
[----:B------:R-:W-:Y:S04]  /*12c90*/  STS.U16 [R217+UR12+0x3a00], R221 ;  /* 0x003a00ddd9007988 */ /* 0x000fe8000800040c */
[----:B------:R-:W-:Y:S01]  /*12ca0*/  STS.U16 [R217+UR12+0x3e00], R214 ;  /* 0x003e00d6d9007988 */ /* 0x000fe2000800040c */
[----:B------:R-:W-:-:S03]  /*12cb0*/  PRMT R4, RZ, 0x7610, R4 ;  /* 0x00007610ff047816 */ /* 0x000fc60000000004 */
[----:B0-----:R-:W3:Y:S04]  /*12cc0*/  LDL.LU R47, [R1+0xd90] ;  /* 0x000d9000012f7983 */ /* 0x001ee80000300800 */
[----:B-1----:R-:W3:Y:S04]  /*12cd0*/  LDL.LU R44, [R1+0xd8c] ;  /* 0x000d8c00012c7983 */ /* 0x002ee80000300800 */
[----:B------:R-:W3:Y:S04]  /*12ce0*/  LDL.LU R45, [R1+0xd88] ;  /* 0x000d8800012d7983 */ /* 0x000ee80000300800 */
[----:B------:R-:W3:Y:S04]  /*12cf0*/  LDL.LU R42, [R1+0xd84] ;  /* 0x000d8400012a7983 */ /* 0x000ee80000300800 */
[----:B------:R-:W3:Y:S04]  /*12d00*/  LDL.LU R43, [R1+0xd80] ;  /* 0x000d8000012b7983 */ /* 0x000ee80000300800 */
[----:B------:R-:W3:Y:S04]  /*12d10*/  LDL.LU R40, [R1+0xd7c] ;  /* 0x000d7c0001287983 */ /* 0x000ee80000300800 */
[----:B------:R-:W3:Y:S04]  /*12d20*/  LDL.LU R41, [R1+0xd78] ;  /* 0x000d780001297983 */ /* 0x000ee80000300800 */
[----:B------:R-:W3:Y:S04]  /*12d30*/  LDL.LU R38, [R1+0xd74] ;  /* 0x000d740001267983 */ /* 0x000ee80000300800 */
[----:B------:R-:W3:Y:S04]  /*12d40*/  LDL.LU R39, [R1+0xd70] ;  /* 0x000d700001277983 */ /* 0x000ee80000300800 */
[----:B------:R-:W3:Y:S01]  /*12d50*/  LDL.LU R36, [R1+0xd6c] ;  /* 0x000d6c0001247983 */ /* 0x000ee20000300800 */
[----:B----4-:R-:W-:-:S02]  /*12d60*/  @!P0 IMAD.MOV.U32 R8, RZ, RZ, R3 ;  /* 0x000000ffff088224 */ /* 0x010fc400078e0003 */
[C---:B------:R-:W-:Y:S02]  /*12d70*/  IMAD.SHL.U32 R3, R248.reuse, 0x100, RZ ;  /* 0x00000100f8037824 */ /* 0x040fe400078e00ff */
[----:B------:R-:W-:Y:S02]  /*12d80*/  @!P0 IMAD.MOV.U32 R9, RZ, RZ, R212 ;  /* 0x000000ffff098224 */ /* 0x000fe400078e00d4 */
[----:B------:R-:W-:-:S03]  /*12d90*/  IMAD.SHL.U32 R212, R248, 0x2, RZ ;  /* 0x00000002f8d47824 */ /* 0x000fc600078e00ff */
[----:B------:R0:W4:Y:S02]  /*12da0*/  @!P0 LDG.E.U16 R4, desc[UR14][R8.64] ;  /* 0x0000000e08048981 */ /* 0x000124000c1e1500 */
[----:B------:R-:W-:-:S04]  /*12db0*/  LOP3.LUT R3, R3, 0xc07e, R212, 0xc8, !PT ;  /* 0x0000c07e03037812 */ /* 0x000fc800078ec8d4 */
[----:B------:R-:W-:-:S05]  /*12dc0*/  LOP3.LUT R3, R3, 0x50, RZ, 0x3c, !PT ;  /* 0x0000005003037812 */ /* 0x000fca00078e3cff */
[----:B------:R1:W-:Y:S04]  /*12dd0*/  STS.U16 [R3+UR12+0x280], R37 ;  /* 0x0002802503007988 */ /* 0x0003e8000800040c */
        /* <DEDUP_REMOVED lines=8> */
[----:B-1----:R-:W4:Y:S01]  /*12e60*/  LDL.LU R37, [R1+0xd68] ;  /* 0x000d680001257983 */ /* 0x002f220000300800 */
[----:B0-----:R-:W0:Y:S03]  /*12e70*/  S2R R143, SR_TID.X ;  /* 0x00000000008f7919 */ /* 0x001e260000002100 */
[----:B------:R-:W-:Y:S04]  /*12e80*/  STS.U16 [R3+UR12+0x2680], R252 ;  /* 0x002680fc03007988 */ /* 0x000fe8000800040c */
[----:B------:R-:W-:Y:S04]  /*12e90*/  STS.U16 [R3+UR12+0x2a80], R245 ;  /* 0x002a80f503007988 */ /* 0x000fe8000800040c */
[----:B------:R-:W-:Y:S04]  /*12ea0*/  STS.U16 [R3+UR12+0x2e80], R239 ;  /* 0x002e80ef03007988 */ /* 0x000fe8000800040c */
[----:B------:R-:W-:Y:S04]  /*12eb0*/  STS.U16 [R3+UR12+0x3280], R232 ;  /* 0x003280e803007988 */ /* 0x000fe8000800040c */
[----:B------:R-:W-:Y:S04]  /*12ec0*/  STS.U16 [R3+UR12+0x3680], R226 ;  /* 0x003680e203007988 */ /* 0x000fe8000800040c */
[----:B------:R-:W4:Y:S01]  /*12ed0*/  LDL.LU R34, [R1+0xd64] ;  /* 0x000d640001227983 */ /* 0x000f220000300800 */
[----:B0-----:R-:W-:-:S02]  /*12ee0*/  IMAD.SHL.U32 R9, R143, 0x2, RZ ;  /* 0x000000028f097824 */ /* 0x001fc400078e00ff */
[C---:B------:R-:W-:Y:S01]  /*12ef0*/  IMAD.SHL.U32 R8, R143.reuse, 0x100, RZ ;  /* 0x000001008f087824 */ /* 0x040fe200078e00ff */
[----:B------:R-:W-:Y:S04]  /*12f00*/  STS.U16 [R3+UR12+0x3a80], R219 ;  /* 0x003a80db03007988 */ /* 0x000fe8000800040c */
[----:B------:R-:W-:Y:S01]  /*12f10*/  LOP3.LUT R8, R8, 0xc07e, R9, 0xc8, !PT ;  /* 0x0000c07e08087812 */ /* 0x000fe200078ec809 */
[----:B------:R-:W4:Y:S03]  /*12f20*/  LDL.LU R35, [R1+0xd60] ;  /* 0x000d600001237983 */ /* 0x000f260000300800 */
[----:B------:R-:W-:Y:S01]  /*12f30*/  LOP3.LUT R8, R8, 0x60, RZ, 0x3c, !PT ;  /* 0x0000006008087812 */ /* 0x000fe200078e3cff */
[----:B------:R0:W-:Y:S04]  /*12f40*/  STS.U16 [R3+UR12+0x3e80], R213 ;  /* 0x003e80d503007988 */ /* 0x0001e8000800040c */
[----:B------:R-:W-:Y:S04]  /*12f50*/  STS.U16 [R8+UR12+0x300], R29 ;  /* 0x0003001d08007988 */ /* 0x000fe8000800040c */
[----:B------:R-:W-:Y:S04]  /*12f60*/  STS.U16 [R8+UR12+0x700], R26 ;  /* 0x0007001a08007988 */ /* 0x000fe8000800040c */
[----:B------:R-:W-:Y:S04]  /*12f70*/  STS.U16 [R8+UR12+0xb00], R27 ;  /* 0x000b001b08007988 */ /* 0x000fe8000800040c */
[----:B------:R-:W-:Y:S04]  /*12f80*/  STS.U16 [R8+UR12+0xf00], R24 ;  /* 0x000f001808007988 */ /* 0x000fe8000800040c */
[----:B------:R-:W-:Y:S04]  /*12f90*/  STS.U16 [R8+UR12+0x1300], R25 ;  /* 0x0013001908007988 */ /* 0x000fe8000800040c */
[----:B------:R-:W-:Y:S01]  /*12fa0*/  STS.U16 [R8+UR12+0x1700], R148 ;  /* 0x0017009408007988 */ /* 0x000fe2000800040c */
[----:B0-----:R-:W-:-:S03]  /*12fb0*/  IMAD.SHL.U32 R3, R143, 0x100, RZ ;  /* 0x000001008f037824 */ /* 0x001fc600078e00ff */
[----:B------:R-:W-:Y:S04]  /*12fc0*/  STS.U16 [R8+UR12+0x1b00], R147 ;  /* 0x001b009308007988 */ /* 0x000fe8000800040c */
[----:B------:R-:W-:Y:S04]  /*12fd0*/  STS.U16 [R8+UR12+0x1f00], R145 ;  /* 0x001f009108007988 */ /* 0x000fe8000800040c */
[----:B------:R0:W-:Y:S04]  /*12fe0*/  STS.U16 [R8+UR12+0x2300], R5 ;  /* 0x0023000508007988 */ /* 0x0001e8000800040c */
[----:B------:R-:W4:Y:S01]  /*12ff0*/  LDL.LU R32, [R1+0xd5c] ;  /* 0x000d5c0001207983 */ /* 0x000f220000300800 */
[----:B0-----:R-:W-:-:S03]  /*13000*/  IMAD.SHL.U32 R5, R143, 0x2, RZ ;  /* 0x000000028f057824 */ /* 0x001fc600078e00ff */
[----:B------:R-:W-:Y:S02]  /*13010*/  STS.U16 [R8+UR12+0x2700], R250 ;  /* 0x002700fa08007988 */ /* 0x000fe4000800040c */
[----:B------:R-:W-:Y:S02]  /*13020*/  LOP3.LUT R3, R3, 0xc07e, R5, 0xc8, !PT ;  /* 0x0000c07e03037812 */ /* 0x000fe400078ec805 */
[----:B------:R-:W-:Y:S02]  /*13030*/  STS.U16 [R8+UR12+0x2b00], R243 ;  /* 0x002b00f308007988 */ /* 0x000fe4000800040c */
[----:B------:R-:W-:Y:S02]  /*13040*/  LOP3.LUT R3, R3, 0x70, RZ, 0x3c, !PT ;  /* 0x0000007003037812 */ /* 0x000fe400078e3cff */
[----:B------:R-:W-:Y:S04]  /*13050*/  STS.U16 [R8+UR12+0x2f00], R237 ;  /* 0x002f00ed08007988 */ /* 0x000fe8000800040c */
[----:B------:R-:W-:Y:S04]  /*13060*/  STS.U16 [R8+UR12+0x3300], R231 ;  /* 0x003300e708007988 */ /* 0x000fe8000800040c */
[----:B------:R-:W-:Y:S04]  /*13070*/  STS.U16 [R8+UR12+0x3700], R224 ;  /* 0x003700e008007988 */ /* 0x000fe8000800040c */
[----:B------:R-:W4:Y:S04]  /*13080*/  LDL.LU R33, [R1+0xd58] ;  /* 0x000d580001217983 */ /* 0x000f280000300800 */
[----:B------:R-:W-:Y:S04]  /*13090*/  STS.U16 [R8+UR12+0x3b00], R218 ;  /* 0x003b00da08007988 */ /* 0x000fe8000800040c */
[----:B------:R-:W4:Y:S04]  /*130a0*/  LDL.LU R30, [R1+0xd54] ;  /* 0x000d5400011e7983 */ /* 0x000f280000300800 */
[----:B------:R0:W-:Y:S04]  /*130b0*/  STS.U16 [R8+UR12+0x3f00], R211 ;  /* 0x003f00d308007988 */ /* 0x0001e8000800040c */
[----:B------:R-:W4:Y:S04]  /*130c0*/  LDL.LU R31, [R1+0xd50] ;  /* 0x000d5000011f7983 */ /* 0x000f280000300800 */
[----:B------:R-:W-:Y:S04]  /*130d0*/  STS.U16 [R3+UR12+0x380], R140 ;  /* 0x0003808c03007988 */ /* 0x000fe8000800040c */
        /* <DEDUP_REMOVED lines=12> */
[----:B------:R1:W-:Y:S04]  /*131a0*/  STS.U16 [R3+UR12+0x1f80], R128 ;  /* 0x001f808003007988 */ /* 0x0003e8000800040c */
[----:B------:R-:W2:Y:S04]  /*131b0*/  LDL R9, [R1+0x9e8] ;  /* 0x0009e80001097983 */ /* 0x000ea80000100800 */
[----:B0-----:R-:W2:Y:S04]  /*131c0*/  LDL R8, [R1+0x9ec] ;  /* 0x0009ec0001087983 */ /* 0x001ea80000100800 */
[----:B-1----:R-:W3:Y:S04]  /*131d0*/  LDL R128, [R1+0x5d0] ;  /* 0x0005d00001807983 */ /* 0x002ee80000100800 */
[----:B------:R-:W4:Y:S04]  /*131e0*/  LDL R130, [R1+0x5cc] ;  /* 0x0005cc0001827983 */ /* 0x000f280000100800 */
[----:B------:R-:W4:Y:S04]  /*131f0*/  LDL R211, [R1+0xa08] ;  /* 0x000a080001d37983 */ /* 0x000f280000100800 */
[----:B------:R-:W-:Y:S04]  /*13200*/  STL [R1+0xa40], R2 ;  /* 0x000a400201007387 */ /* 0x000fe80000100800 */
[----:B------:R-:W4:Y:S04]  /*13210*/  LDL R135, [R1+0x5ac] ;  /* 0x0005ac0001877983 */ /* 0x000f280000100800 */
[----:B------:R-:W4:Y:S04]  /*13220*/  LDL R132, [R1+0x5b0] ;  /* 0x0005b00001847983 */ /* 0x000f280000100800 */
[----:B------:R0:W-:Y:S04]  /*13230*/  STS.U16 [R3+UR12+0x2380], R10 ;  /* 0x0023800a03007988 */ /* 0x0001e8000800040c */
[----:B------:R-:W4:Y:S04]  /*13240*/  LDL R147, [R1+0x58c] ;  /* 0x00058c0001937983 */ /* 0x000f280000100800 */
[----:B------:R-:W4:Y:S04]  /*13250*/  LDL R145, [R1+0x56c] ;  /* 0x00056c0001917983 */ /* 0x000f280000100800 */
[----:B0-----:R-:W4:Y:S04]  /*13260*/  LDL R10, [R1+0x590] ;  /* 0x00059000010a7983 */ /* 0x001f280000100800 */
[----:B------:R-:W-:Y:S04]  /*13270*/  STS.U16 [R3+UR12+0x2780], R249 ;  /* 0x002780f903007988 */ /* 0x000fe8000800040c */
[----:B------:R-:W-:Y:S04]  /*13280*/  STS.U16 [R3+UR12+0x2b80], R242 ;  /* 0x002b80f203007988 */ /* 0x000fe8000800040c */
[----:B------:R-:W-:Y:S04]  /*13290*/  STS.U16 [R3+UR12+0x2f80], R236 ;  /* 0x002f80ec03007988 */ /* 0x000fe8000800040c */
[----:B------:R-:W-:Y:S04]  /*132a0*/  STS.U16 [R3+UR12+0x3380], R230 ;  /* 0x003380e603007988 */ /* 0x000fe8000800040c */
[----:B------:R-:W-:Y:S04]  /*132b0*/  STS.U16 [R3+UR12+0x3780], R223 ;  /* 0x003780df03007988 */ /* 0x000fe8000800040c */
[----:B------:R-:W-:Y:S04]  /*132c0*/  STS.U16 [R3+UR12+0x3b80], R216 ;  /* 0x003b80d803007988 */ /* 0x000fe8000800040c */
[----:B------:R0:W-:Y:S04]  /*132d0*/  STS.U16 [R3+UR12+0x3f80], R210 ;  /* 0x003f80d203007988 */ /* 0x0001e8000800040c */
[----:B------:R-:W-:Y:S04]  /*132e0*/  STS.U16 [R2+UR12+0x10000], R209 ;  /* 0x010000d102007988 */ /* 0x000fe8000800040c */
[----:B------:R-:W4:Y:S01]  /*132f0*/  LDL R131, [R1+0x570] ;  /* 0x0005700001837983 */ /* 0x000f220000100800 */
[----:B0-----:R-:W-:-:S03]  /*13300*/  LOP3.LUT R3, R2, 0x20, RZ, 0x3c, !PT ;  /* 0x0000002002037812 */ /* 0x001fc600078e3cff */
        /* <DEDUP_REMOVED lines=55> */
[----:B------:R-:W4:Y:S04]  /*13680*/  LDL R143, [R1+0x54c] ;  /* 0x00054c00018f7983 */ /* 0x000f280000100800 */
[----:B------:R-:W4:Y:S04]  /*13690*/  LDL R140, [R1+0x550] ;  /* 0x00055000018c7983 */ /* 0x000f280000100800 */
[----:B------:R-:W-:Y:S04]  /*136a0*/  STS.U16 [R3+UR12+0x16100], R152 ;  /* 0x0161009803007988 */ /* 0x000fe8000800040c */
[----:B------:R-:W-:Y:S04]  /*136b0*/  STS.U16 [R3+UR12+0x16500], R23 ;  /* 0x0165001703007988 */ /* 0x000fe8000800040c */
[----:B------:R-:W-:Y:S04]  /*136c0*/  STS.U16 [R3+UR12+0x16900], R22 ;  /* 0x0169001603007988 */ /* 0x000fe8000800040c */
[----:B------:R-:W-:Y:S04]  /*136d0*/  STS.U16 [R3+UR12+0x16d00], R21 ;  /* 0x016d001503007988 */ /* 0x000fe8000800040c */
[----:B------:R-:W-:Y:S04]  /*136e0*/  STS.U16 [R3+UR12+0x17100], R20 ;  /* 0x0171001403007988 */ /* 0x000fe8000800040c */
[----:B------:R-:W-:Y:S04]  /*136f0*/  STS.U16 [R3+UR12+0x17500], R19 ;  /* 0x0175001303007988 */ /* 0x000fe8000800040c */
[----:B0-----:R-:W4:Y:S04]  /*13700*/  LDL R195, [R1+0x52c] ;  /* 0x00052c0001c37983 */ /* 0x001f280000100800 */
[----:B------:R-:W4:Y:S01]  /*13710*/  LDL R148, [R1+0x530] ;  /* 0x0005300001947983 */ /* 0x000f220000100800 */
[----:B-1----:R-:W-:-:S03]  /*13720*/  PRMT R194, RZ, 0x7610, R194 ;  /* 0x00007610ffc27816 */ /* 0x002fc600000000c2 */
[----:B------:R-:W-:Y:S04]  /*13730*/  STS.U16 [R3+UR12+0x17900], R18 ;  /* 0x0179001203007988 */ /* 0x000fe8000800040c */
[----:B------:R0:W-:Y:S04]  /*13740*/  STS.U16 [R3+UR12+0x17d00], R17 ;  /* 0x017d001103007988 */ /* 0x0001e8000800040c */
[----:B--2---:R3:W2:Y:S04]  /*13750*/  @!P0 LDG.E.U16 R194, desc[UR14][R8.64] ;  /* 0x0000000e08c28981 */ /* 0x0046a8000c1e1500 */
[----:B0-----:R-:W2:Y:S04]  /*13760*/  LDL.LU R3, [R1+0x2ac] ;  /* 0x0002ac0001037983 */ /* 0x001ea80000300800 */
[----:B------:R-:W2:Y:S04]  /*13770*/  LDL.LU R2, [R1+0x224] ;  /* 0x0002240001027983 */ /* 0x000ea80000300800 */
[----:B------:R-:W2:Y:S04]  /*13780*/  LDL.LU R5, [R1+0x20c] ;  /* 0x00020c0001057983 */ /* 0x000ea80000300800 */
[----:B------:R-:W2:Y:S04]  /*13790*/  LDL R138, [R1+0x514] ;  /* 0x00051400018a7983 */ /* 0x000ea80000100800 */
[----:B------:R-:W2:Y:S01]  /*137a0*/  LDL R137, [R1+0x518] ;  /* 0x0005180001897983 */ /* 0x000ea20000100800 */
[----:B---3--:R-:W-:-:S02]  /*137b0*/  @!P0 IMAD.MOV.U32 R8, RZ, RZ, R128 ;  /* 0x000000ffff088224 */ /* 0x008fc400078e0080 */
[----:B----4-:R-:W-:Y:S01]  /*137c0*/  @!P0 IMAD.MOV.U32 R9, RZ, RZ, R130 ;  /* 0x000000ffff098224 */ /* 0x010fe200078e0082 */
[----:B------:R-:W3:Y:S04]  /*137d0*/  LDL R128, [R1+0x510] ;  /* 0x0005100001807983 */ /* 0x000ee80000100800 */
[----:B------:R-:W4:Y:S01]  /*137e0*/  LDL R130, [R1+0x50c] ;  /* 0x00050c0001827983 */ /* 0x000f220000100800 */
[----:B------:R-:W-:Y:S02]  /*137f0*/  PRMT R193, RZ, 0x7610, R193 ;  /* 0x00007610ffc17816 */ /* 0x000fe400000000c1 */
[----:B------:R-:W-:Y:S01]  /*13800*/  PRMT R192, RZ, 0x7610, R192 ;  /* 0x00007610ffc07816 */ /* 0x000fe200000000c0 */
[----:B------:R-:W4:Y:S04]  /*13810*/  LDL R197, [R1+0x3ac] ;  /* 0x0003ac0001c57983 */ /* 0x000f280000100800 */
[----:B------:R0:W4:Y:S01]  /*13820*/  @!P0 LDG.E.U16 R193, desc[UR14][R8.64] ;  /* 0x0000000e08c18981 */ /* 0x000122000c1e1500 */
[----:B------:R-:W-:-:S02]  /*13830*/  PRMT R191, RZ, 0x7610, R191 ;  /* 0x00007610ffbf7816 */ /* 0x000fc400000000bf */
[----:B------:R-:W-:Y:S01]  /*13840*/  PRMT R190, RZ, 0x7610, R190 ;  /* 0x00007610ffbe7816 */ /* 0x000fe200000000be */
[----:B------:R-:W4:Y:S01]  /*13850*/  LDL R196, [R1+0x394] ;  /* 0x0003940001c47983 */ /* 0x000f220000100800 */
[----:B0-----:R-:W-:Y:S02]  /*13860*/  @!P0 IMAD.MOV.U32 R8, RZ, RZ, R132 ;  /* 0x000000ffff088224 */ /* 0x001fe400078e0084 */
[----:B------:R-:W-:Y:S01]  /*13870*/  @!P0 IMAD.MOV.U32 R9, RZ, RZ, R135 ;  /* 0x000000ffff098224 */ /* 0x000fe200078e0087 */
[----:B------:R-:W4:Y:S04]  /*13880*/  LDL R132, [R1+0x4f8] ;  /* 0x0004f80001847983 */ /* 0x000f280000100800 */
[----:B------:R-:W4:Y:S04]  /*13890*/  LDL R135, [R1+0x4f4] ;  /* 0x0004f40001877983 */ /* 0x000f280000100800 */
[----:B------:R0:W4:Y:S02]  /*138a0*/  @!P0 LDG.E.U16 R192, desc[UR14][R8.64] ;  /* 0x0000000e08c08981 */ /* 0x000124000c1e1500 */
[----:B0-----:R-:W-:-:S02]  /*138b0*/  @!P0 IMAD.MOV.U32 R8, RZ, RZ, R10 ;  /* 0x000000ffff088224 */ /* 0x001fc400078e000a */
[----:B------:R-:W4:Y:S01]  /*138c0*/  LDL R10, [R1+0x4f0] ;  /* 0x0004f000010a7983 */ /* 0x000f220000100800 */
[----:B------:R-:W-:-:S03]  /*138d0*/  @!P0 IMAD.MOV.U32 R9, RZ, RZ, R147 ;  /* 0x000000ffff098224 */ /* 0x000fc600078e0093 */
[----:B------:R-:W4:Y:S04]  /*138e0*/  LDL R147, [R1+0x4ec] ;  /* 0x0004ec0001937983 */ /* 0x000f280000100800 */
[----:B------:R0:W4:Y:S01]  /*138f0*/  @!P0 LDG.E.U16 R191, desc[UR14][R8.64] ;  /* 0x0000000e08bf8981 */ /* 0x000122000c1e1500 */
[----:B------:R-:W-:Y:S01]  /*13900*/  PRMT R189, RZ, 0x7610, R189 ;  /* 0x00007610ffbd7816 */ /* 0x000fe200000000bd */
[----:B0-----:R-:W-:Y:S02]  /*13910*/  @!P0 IMAD.MOV.U32 R8, RZ, RZ, R131 ;  /* 0x000000ffff088224 */ /* 0x001fe400078e0083 */
[----:B------:R-:W-:Y:S01]  /*13920*/  @!P0 IMAD.MOV.U32 R9, RZ, RZ, R145 ;  /* 0x000000ffff098224 */ /* 0x000fe200078e0091 */
[----:B------:R-:W4:Y:S04]  /*13930*/  LDL R131, [R1+0x4d8] ;  /* 0x0004d80001837983 */ /* 0x000f280000100800 */
[----:B------:R-:W4:Y:S04]  /*13940*/  LDL R145, [R1+0x4d4] ;  /* 0x0004d40001917983 */ /* 0x000f280000100800 */
[----:B------:R0:W4:Y:S01]  /*13950*/  @!P0 LDG.E.U16 R190, desc[UR14][R8.64] ;  /* 0x0000000e08be8981 */ /* 0x000122000c1e1500 */
[----:B------:R-:W-:-:S02]  /*13960*/  PRMT R188, RZ, 0x7610, R188 ;  /* 0x00007610ffbc7816 */ /* 0x000fc400000000bc */
[----:B------:R-:W-:Y:S02]  /*13970*/  PRMT R187, RZ, 0x7610, R187 ;  /* 0x00007610ffbb7816 */ /* 0x000fe400000000bb */
[----:B------:R-:W-:Y:S02]  /*13980*/  PRMT R186, RZ, 0x7610, R186 ;  /* 0x00007610ffba7816 */ /* 0x000fe400000000ba */
[----:B------:R-:W-:Y:S01]  /*13990*/  PRMT R185, RZ, 0x7610, R185 ;  /* 0x00007610ffb97816 */ /* 0x000fe200000000b9 */
[----:B0-----:R-:W-:Y:S02]  /*139a0*/  @!P0 IMAD.MOV.U32 R9, RZ, RZ, R143 ;  /* 0x000000ffff098224 */ /* 0x001fe400078e008f */
[----:B------:R-:W4:Y:S01]  /*139b0*/  LDL R143, [R1+0x4cc] ;  /* 0x0004cc00018f7983 */ /* 0x000f220000100800 */
[----:B------:R-:W-:-:S03]  /*139c0*/  @!P0 IMAD.MOV.U32 R8, RZ, RZ, R140 ;  /* 0x000000ffff088224 */ /* 0x000fc600078e008c */
[----:B------:R-:W4:Y:S04]  /*139d0*/  LDL R140, [R1+0x4d0] ;  /* 0x0004d000018c7983 */ /* 0x000f280000100800 */
[----:B------:R0:W4:Y:S02]  /*139e0*/  @!P0 LDG.E.U16 R189, desc[UR14][R8.64] ;  /* 0x0000000e08bd8981 */ /* 0x000124000c1e1500 */
[----:B0-----:R-:W-:Y:S02]  /*139f0*/  @!P0 IMAD.MOV.U32 R9, RZ, RZ, R195 ;  /* 0x000000ffff098224 */ /* 0x001fe400078e00c3 */
[----:B------:R-:W4:Y:S01]  /*13a00*/  LDL R195, [R1+0x4b4] ;  /* 0x0004b40001c37983 */ /* 0x000f220000100800 */
[----:B------:R-:W-:-:S03]  /*13a10*/  @!P0 IMAD.MOV.U32 R8, RZ, RZ, R148 ;  /* 0x000000ffff088224 */ /* 0x000fc600078e0094 */
[----:B------:R-:W4:Y:S04]  /*13a20*/  LDL R148, [R1+0x4b8] ;  /* 0x0004b80001947983 */ /* 0x000f280000100800 */
[----:B------:R2:W4:Y:S02]  /*13a30*/  @!P0 LDG.E.U16 R188, desc[UR14][R8.64] ;  /* 0x0000000e08bc8981 */ /* 0x000524000c1e1500 */
[----:B--2---:R-:W-:Y:S02]  /*13a40*/  @!P0 IMAD.MOV.U32 R9, RZ, RZ, R138 ;  /* 0x000000ffff098224 */ /* 0x004fe400078e008a */
[----:B------:R-:W2:Y:S01]  /*13a50*/  LDL R138, [R1+0x4ac] ;  /* 0x0004ac00018a7983 */ /* 0x000ea20000100800 */
[----:B------:R-:W-:-:S03]  /*13a60*/  @!P0 IMAD.MOV.U32 R8, RZ, RZ, R137 ;  /* 0x000000ffff088224 */ /* 0x000fc600078e0089 */
[----:B------:R-:W2:Y:S04]  /*13a70*/  LDL R137, [R1+0x4b0] ;  /* 0x0004b00001897983 */ /* 0x000ea80000100800 */
[----:B------:R3:W2:Y:S02]  /*13a80*/  @!P0 LDG.E.U16 R187, desc[UR14][R8.64] ;  /* 0x0000000e08bb8981 */ /* 0x0006a4000c1e1500 */
[----:B---3--:R-:W-:Y:S02]  /*13a90*/  @!P0 IMAD.MOV.U32 R8, RZ, RZ, R128 ;  /* 0x000000ffff088224 */ /* 0x008fe400078e0080 */
[----:B----4-:R-:W-:Y:S01]  /*13aa0*/  @!P0 IMAD.MOV.U32 R9, RZ, RZ, R130 ;  /* 0x000000ffff098224 */ /* 0x010fe200078e0082 */
[----:B------:R-:W3:Y:S04]  /*13ab0*/  LDL R128, [R1+0x498] ;  /* 0x0004980001807983 */ /* 0x000ee80000100800 */
[----:B------:R-:W4:Y:S04]  /*13ac0*/  LDL R130, [R1+0x494] ;  /* 0x0004940001827983 */ /* 0x000f280000100800 */
[----:B------:R0:W4:Y:S02]  /*13ad0*/  @!P0 LDG.E.U16 R186, desc[UR14][R8.64] ;  /* 0x0000000e08ba8981 */ /* 0x000124000c1e1500 */
[----:B0-----:R-:W-:-:S02]  /*13ae0*/  @!P0 IMAD.MOV.U32 R8, RZ, RZ, R132 ;  /* 0x000000ffff088224 */ /* 0x001fc400078e0084 */
[----:B------:R-:W-:Y:S01]  /*13af0*/  @!P0 IMAD.MOV.U32 R9, RZ, RZ, R135 ;  /* 0x000000ffff098224 */ /* 0x000fe200078e0087 */
[----:B------:R-:W4:Y:S04]  /*13b00*/  LDL R132, [R1+0x490] ;  /* 0x0004900001847983 */ /* 0x000f280000100800 */
[----:B------:R-:W4:Y:S04]  /*13b10*/  LDL R135, [R1+0x48c] ;  /* 0x00048c0001877983 */ /* 0x000f280000100800 */
[----:B------:R0:W4:Y:S02]  /*13b20*/  @!P0 LDG.E.U16 R185, desc[UR14][R8.64] ;  /* 0x0000000e08b98981 */ /* 0x000124000c1e1500 */
[----:B0-----:R-:W-:-:S02]  /*13b30*/  @!P0 IMAD.MOV.U32 R8, RZ, RZ, R10 ;  /* 0x000000ffff088224 */ /* 0x001fc400078e000a */
[----:B------:R-:W4:Y:S01]  /*13b40*/  LDL R10, [R1+0x478] ;  /* 0x00047800010a7983 */ /* 0x000f220000100800 */
[----:B------:R-:W-:Y:S01]  /*13b50*/  PRMT R184, RZ, 0x7610, R184 ;  /* 0x00007610ffb87816 */ /* 0x000fe200000000b8 */
[----:B------:R-:W-:Y:S02]  /*13b60*/  @!P0 IMAD.MOV.U32 R9, RZ, RZ, R147 ;  /* 0x000000ffff098224 */ /* 0x000fe400078e0093 */
[----:B------:R-:W4:Y:S01]  /*13b70*/  LDL R147, [R1+0x474] ;  /* 0x0004740001937983 */ /* 0x000f220000100800 */
[----:B------:R-:W-:-:S03]  /*13b80*/  PRMT R183, RZ, 0x7610, R183 ;  /* 0x00007610ffb77816 */ /* 0x000fc600000000b7 */
        /* <DEDUP_REMOVED lines=27> */
[----:B------:R-:W3:Y:S01]  /*13d40*/  LDL R128, [R1+0x430] ;  /* 0x0004300001807983 */ /* 0x000ee20000100800 */
[----:B----4-:R-:W-:-:S03]  /*13d50*/  @!P0 IMAD.MOV.U32 R9, RZ, RZ, R130 ;  /* 0x000000ffff098224 */ /* 0x010fc600078e0082 */
[----:B------:R-:W4:Y:S04]  /*13d60*/  LDL R130, [R1+0x42c] ;  /* 0x00042c0001827983 */ /* 0x000f280000100800 */
[----:B------:R0:W4:Y:S02]  /*13d70*/  @!P0 LDG.E.U16 R179, desc[UR14][R8.64] ;  /* 0x0000000e08b38981 */ /* 0x000124000c1e1500 */
[----:B0-----:R-:W-:Y:S02]  /*13d80*/  @!P0 IMAD.MOV.U32 R8, RZ, RZ, R132 ;  /* 0x000000ffff088224 */ /* 0x001fe400078e0084 */
[----:B------:R-:W4:Y:S01]  /*13d90*/  LDL R132, [R1+0x418] ;  /* 0x0004180001847983 */ /* 0x000f220000100800 */
[----:B------:R-:W-:-:S03]  /*13da0*/  @!P0 IMAD.MOV.U32 R9, RZ, RZ, R135 ;  /* 0x000000ffff098224 */ /* 0x000fc600078e0087 */
[----:B------:R-:W4:Y:S04]  /*13db0*/  LDL R135, [R1+0x414] ;  /* 0x0004140001877983 */ /* 0x000f280000100800 */
[----:B------:R0:W4:Y:S02]  /*13dc0*/  @!P0 LDG.E.U16 R178, desc[UR14][R8.64] ;  /* 0x0000000e08b28981 */ /* 0x000124000c1e1500 */
[----:B0-----:R-:W-:Y:S02]  /*13dd0*/  @!P0 IMAD.MOV.U32 R8, RZ, RZ, R10 ;  /* 0x000000ffff088224 */ /* 0x001fe400078e000a */
[----:B------:R-:W4:Y:S01]  /*13de0*/  LDL R10, [R1+0x410] ;  /* 0x00041000010a7983 */ /* 0x000f220000100800 */
[----:B------:R-:W-:Y:S01]  /*13df0*/  PRMT R177, RZ, 0x7610, R177 ;  /* 0x00007610ffb17816 */ /* 0x000fe200000000b1 */
[----:B------:R-:W-:-:S02]  /*13e00*/  @!P0 IMAD.MOV.U32 R9, RZ, RZ, R147 ;  /* 0x000000ffff098224 */ /* 0x000fc400078e0093 */
[----:B------:R-:W4:Y:S01]  /*13e10*/  LDL R147, [R1+0x40c] ;  /* 0x00040c0001937983 */ /* 0x000f220000100800 */
[----:B------:R-:W-:-:S03]  /*13e20*/  PRMT R176, RZ, 0x7610, R176 ;  /* 0x00007610ffb07816 */ /* 0x000fc600000000b0 */
[----:B------:R0:W4:Y:S01]  /*13e30*/  @!P0 LDG.E.U16 R177, desc[UR14][R8.64] ;  /* 0x0000000e08b18981 */ /* 0x000122000c1e1500 */
[----:B------:R-:W-:Y:S01]  /*13e40*/  PRMT R175, RZ, 0x7610, R175 ;  /* 0x00007610ffaf7816 */ /* 0x000fe200000000af */
[----:B0-----:R-:W-:Y:S02]  /*13e50*/  @!P0 IMAD.MOV.U32 R8, RZ, RZ, R131 ;  /* 0x000000ffff088224 */ /* 0x001fe400078e0083 */
[----:B------:R-:W4:Y:S01]  /*13e60*/  LDL R131, [R1+0x3f8] ;  /* 0x0003f80001837983 */ /* 0x000f220000100800 */
[----:B------:R-:W-:-:S03]  /*13e70*/  @!P0 IMAD.MOV.U32 R9, RZ, RZ, R145 ;  /* 0x000000ffff098224 */ /* 0x000fc600078e0091 */
[----:B------:R-:W4:Y:S04]  /*13e80*/  LDL R145, [R1+0x3f4] ;  /* 0x0003f40001917983 */ /* 0x000f280000100800 */
[----:B------:R0:W4:Y:S01]  /*13e90*/  @!P0 LDG.E.U16 R176, desc[UR14][R8.64] ;  /* 0x0000000e08b08981 */ /* 0x000122000c1e1500 */
[----:B------:R-:W-:Y:S02]  /*13ea0*/  PRMT R174, RZ, 0x7610, R174 ;  /* 0x00007610ffae7816 */ /* 0x000fe400000000ae */
[----:B------:R-:W-:Y:S02]  /*13eb0*/  PRMT R173, RZ, 0x7610, R173 ;  /* 0x00007610ffad7816 */ /* 0x000fe400000000ad */
[----:B------:R-:W-:Y:S02]  /*13ec0*/  PRMT R172, RZ, 0x7610, R172 ;  /* 0x00007610ffac7816 */ /* 0x000fe400000000ac */
[----:B------:R-:W-:Y:S01]  /*13ed0*/  PRMT R171, RZ, 0x7610, R171 ;  /* 0x00007610ffab7816 */ /* 0x000fe200000000ab */
[----:B0-----:R-:W-:-:S02]  /*13ee0*/  @!P0 IMAD.MOV.U32 R9, RZ, RZ, R143 ;  /* 0x000000ffff098224 */ /* 0x001fc400078e008f */
[----:B------:R-:W4:Y:S01]  /*13ef0*/  LDL R143, [R1+0x3ec] ;  /* 0x0003ec00018f7983 */ /* 0x000f220000100800 */
[----:B------:R-:W-:-:S03]  /*13f00*/  @!P0 IMAD.MOV.U32 R8, RZ, RZ, R140 ;  /* 0x000000ffff088224 */ /* 0x000fc600078e008c */
[----:B------:R-:W4:Y:S04]  /*13f10*/  LDL R140, [R1+0x3f0] ;  /* 0x0003f000018c7983 */ /* 0x000f280000100800 */
[----:B------:R0:W4:Y:S02]  /*13f20*/  @!P0 LDG.E.U16 R175, desc[UR14][R8.64] ;  /* 0x0000000e08af8981 */ /* 0x000124000c1e1500 */
[----:B0-----:R-:W-:Y:S01]  /*13f30*/  @!P0 IMAD.MOV.U32 R9, RZ, RZ, R195 ;  /* 0x000000ffff098224 */ /* 0x001fe200078e00c3 */
[----:B------:R-:W-:Y:S01]  /*13f40*/  PRMT R170, RZ, 0x7610, R170 ;  /* 0x00007610ffaa7816 */ /* 0x000fe200000000aa */
        /* <DEDUP_REMOVED lines=21> */
[----:B------:R-:W-:Y:S01]  /*140a0*/  @!P0 IMAD.MOV.U32 R9, RZ, RZ, R147 ;  /* 0x000000ffff098224 */ /* 0x000fe200078e0093 */
[----:B------:R-:W-:-:S02]  /*140b0*/  PRMT R169, RZ, 0x7610, R169 ;  /* 0x00007610ffa97816 */ /* 0x000fc400000000a9 */
[----:B------:R-:W4:Y:S04]  /*140c0*/  LDL R147, [R1+0x354] ;  /* 0x0003540001937983 */ /* 0x000f280000100800 */
[----:B------:R0:W4:Y:S02]  /*140d0*/  @!P0 LDG.E.U16 R170, desc[UR14][R8.64] ;  /* 0x0000000e08aa8981 */ /* 0x000124000c1e1500 */
[----:B0-----:R-:W-:Y:S02]  /*140e0*/  @!P0 IMAD.MOV.U32 R8, RZ, RZ, R131 ;  /* 0x000000ffff088224 */ /* 0x001fe400078e0083 */
[----:B------:R-:W4:Y:S01]  /*140f0*/  LDL R131, [R1+0x378] ;  /* 0x0003780001837983 */ /* 0x000f220000100800 */
[----:B------:R-:W-:-:S03]  /*14100*/  @!P0 IMAD.MOV.U32 R9, RZ, RZ, R145 ;  /* 0x000000ffff098224 */ /* 0x000fc600078e0091 */
[----:B------:R-:W4:Y:S01]  /*14110*/  LDL R145, [R1+0x358] ;  /* 0x0003580001917983 */ /* 0x000f220000100800 */
[----:B------:R-:W-:-:S03]  /*14120*/  PRMT R168, RZ, 0x7610, R168 ;  /* 0x00007610ffa87816 */ /* 0x000fc600000000a8 */
[----:B------:R0:W4:Y:S01]  /*14130*/  @!P0 LDG.E.U16 R169, desc[UR14][R8.64] ;  /* 0x0000000e08a98981 */ /* 0x000122000c1e1500 */
        /* <DEDUP_REMOVED lines=26> */
[----:B------:R-:W-:Y:S01]  /*142e0*/  @!P0 IMAD.MOV.U32 R9, RZ, RZ, R197 ;  /* 0x000000ffff098224 */ /* 0x000fe200078e00c5 */
[----:B------:R-:W-:-:S04]  /*142f0*/  PRMT R163, RZ, 0x7610, R163 ;  /* 0x00007610ffa37816 */ /* 0x000fc800000000a3 */
[----:B------:R0:W4:Y:S01]  /*14300*/  @!P0 LDG.E.U16 R164, desc[UR14][R8.64] ;  /* 0x0000000e08a48981 */ /* 0x000122000c1e1500 */
[----:B------:R-:W-:Y:S01]  /*14310*/  PRMT R162, RZ, 0x7610, R162 ;  /* 0x00007610ffa27816 */ /* 0x000fe200000000a2 */
[----:B0-----:R-:W-:Y:S02]  /*14320*/  @!P0 IMAD.MOV.U32 R8, RZ, RZ, R195 ;  /* 0x000000ffff088224 */ /* 0x001fe400078e00c3 */
[----:B------:R-:W-:-:S05]  /*14330*/  @!P0 IMAD.MOV.U32 R9, RZ, RZ, R196 ;  /* 0x000000ffff098224 */ /* 0x000fca00078e00c4 */
[----:B------:R0:W4:Y:S01]  /*14340*/  @!P0 LDG.E.U16 R163, desc[UR14][R8.64] ;  /* 0x0000000e08a38981 */ /* 0x000122000c1e1500 */
[----:B------:R-:W-:Y:S01]  /*14350*/  PRMT R161, RZ, 0x7610, R161 ;  /* 0x00007610ffa17816 */ /* 0x000fe200000000a1 */
[----:B0-----:R-:W-:Y:S02]  /*14360*/  @!P0 IMAD.MOV.U32 R8, RZ, RZ, R131 ;  /* 0x000000ffff088224 */ /* 0x001fe400078e0083 */
[----:B------:R-:W-:Y:S01]  /*14370*/  @!P0 IMAD.MOV.U32 R9, RZ, RZ, R148 ;  /* 0x000000ffff098224 */ /* 0x000fe200078e0094 */
[----:B------:R-:W-:Y:S01]  /*14380*/  PRMT R160, RZ, 0x7610, R160 ;  /* 0x00007610ffa07816 */ /* 0x000fe200000000a0 */
[----:B------:R-:W4:Y:S04]  /*14390*/  LDL R131, [R1+0x290] ;  /* 0x0002900001837983 */ /* 0x000f280000100800 */
[----:B------:R0:W4:Y:S02]  /*143a0*/  @!P0 LDG.E.U16 R162, desc[UR14][R8.64] ;  /* 0x0000000e08a28981 */ /* 0x000124000c1e1500 */
[----:B0-----:R-:W-:-:S02]  /*143b0*/  @!P0 IMAD.MOV.U32 R8, RZ, RZ, R145 ;  /* 0x000000ffff088224 */ /* 0x001fc400078e0091 */
[----:B------:R-:W-:Y:S01]  /*143c0*/  @!P0 IMAD.MOV.U32 R9, RZ, RZ, R147 ;  /* 0x000000ffff098224 */ /* 0x000fe200078e0093 */
[----:B------:R-:W4:Y:S04]  /*143d0*/  LDL.LU R145, [R1+0x28c] ;  /* 0x00028c0001917983 */ /* 0x000f280000300800 */
[----:B------:R0:W4:Y:S01]  /*143e0*/  @!P0 LDG.E.U16 R161, desc[UR14][R8.64] ;  /* 0x0000000e08a18981 */ /* 0x000122000c1e1500 */
[----:B------:R-:W-:Y:S02]  /*143f0*/  PRMT R159, RZ, 0x7610, R159 ;  /* 0x00007610ff9f7816 */ /* 0x000fe4000000009f */
[----:B------:R-:W-:Y:S02]  /*14400*/  PRMT R158, RZ, 0x7610, R158 ;  /* 0x00007610ff9e7816 */ /* 0x000fe4000000009e */
[----:B------:R-:W-:Y:S01]  /*14410*/  PRMT R157, RZ, 0x7610, R157 ;  /* 0x00007610ff9d7816 */ /* 0x000fe2000000009d */
[----:B0-----:R-:W-:-:S02]  /*14420*/  @!P0 IMAD.MOV.U32 R9, RZ, RZ, R143 ;  /* 0x000000ffff098224 */ /* 0x001fc400078e008f */
[----:B------:R-:W-:-:S05]  /*14430*/  @!P0 IMAD.MOV.U32 R8, RZ, RZ, R140 ;  /* 0x000000ffff088224 */ /* 0x000fca00078e008c */
[----:B------:R2:W4:Y:S02]  /*14440*/  @!P0 LDG.E.U16 R160, desc[UR14][R8.64] ;  /* 0x0000000e08a08981 */ /* 0x000524000c1e1500 */
[----:B--2---:R-:W-:Y:S02]  /*14450*/  @!P0 IMAD.MOV.U32 R9, RZ, RZ, R138 ;  /* 0x000000ffff098224 */ /* 0x004fe400078e008a */
[----:B------:R-:W-:Y:S02]  /*14460*/  @!P0 IMAD.MOV.U32 R8, RZ, RZ, R137 ;  /* 0x000000ffff088224 */ /* 0x000fe400078e0089 */
[----:B------:R-:W2:Y:S04]  /*14470*/  LDL.LU R137, [R1+0x26c] ;  /* 0x00026c0001897983 */ /* 0x000ea80000300800 */
[----:B------:R-:W2:Y:S04]  /*14480*/  LDL.LU R147, [R1+0x270] ;  /* 0x0002700001937983 */ /* 0x000ea80000300800 */
[----:B------:R3:W2:Y:S02]  /*14490*/  @!P0 LDG.E.U16 R159, desc[UR14][R8.64] ;  /* 0x0000000e089f8981 */ /* 0x0006a4000c1e1500 */
[----:B---3--:R-:W-:-:S02]  /*144a0*/  @!P0 IMAD.MOV.U32 R8, RZ, RZ, R128 ;  /* 0x000000ffff088224 */ /* 0x008fc400078e0080 */
[----:B----4-:R-:W-:Y:S01]  /*144b0*/  @!P0 IMAD.MOV.U32 R9, RZ, RZ, R130 ;  /* 0x000000ffff098224 */ /* 0x010fe200078e0082 */
[----:B------:R-:W3:Y:S04]  /*144c0*/  LDL R128, [R1+0x22c] ;  /* 0x00022c0001807983 */ /* 0x000ee80000100800 */
[----:B------:R-:W4:Y:S04]  /*144d0*/  LDL.LU R130, [R1+0x24c] ;  /* 0x00024c0001827983 */ /* 0x000f280000300800 */
[----:B------:R-:W3:Y:S04]  /*144e0*/  LDL.LU R140, [R1+0x250] ;  /* 0x00025000018c7983 */ /* 0x000ee80000300800 */
[----:B------:R0:W3:Y:S02]  /*144f0*/  @!P0 LDG.E.U16 R158, desc[UR14][R8.64] ;  /* 0x0000000e089e8981 */ /* 0x0000e4000c1e1500 */
[----:B0-----:R-:W-:-:S02]  /*14500*/  @!P0 IMAD.MOV.U32 R8, RZ, RZ, R132 ;  /* 0x000000ffff088224 */ /* 0x001fc400078e0084 */
[----:B------:R-:W-:Y:S01]  /*14510*/  @!P0 IMAD.MOV.U32 R9, RZ, RZ, R135 ;  /* 0x000000ffff098224 */ /* 0x000fe200078e0087 */
[----:B------:R-:W3:Y:S04]  /*14520*/  LDL.LU R132, [R1+0x230] ;  /* 0x0002300001847983 */ /* 0x000ee80000300800 */
[----:B------:R0:W3:Y:S04]  /*14530*/  @!P0 LDG.E.U16 R157, desc[UR14][R8.64] ;  /* 0x0000000e089d8981 */ /* 0x0000e8000c1e1500 */
[----:B------:R-:W3:Y:S01]  /*14540*/  LDL R203, [R1+0x38c] ;  /* 0x00038c0001cb7983 */ /* 0x000ee20000100800 */
[----:B0-----:R-:W-:-:S03]  /*14550*/  @!P0 IMAD.MOV.U32 R8, RZ, RZ, R10 ;  /* 0x000000ffff088224 */ /* 0x001fc600078e000a */
[----:B------:R-:W3:Y:S04]  /*14560*/  LDL R10, [R1+0x390] ;  /* 0x00039000010a7983 */ /* 0x000ee80000100800 */
[----:B------:R-:W3:Y:S04]  /*14570*/  LDL.LU R148, [R1+0x210] ;  /* 0x0002100001947983 */ /* 0x000ee80000300800 */
[----:B------:R0:W-:Y:S04]  /*14580*/  STL [R1+0xab4], R3 ;  /* 0x000ab40301007387 */ /* 0x0001e80000100800 */
[----:B------:R-:W3:Y:S04]  /*14590*/  LDL R201, [R1+0x36c] ;  /* 0x00036c0001c97983 */ /* 0x000ee80000100800 */
[----:B------:R-:W3:Y:S01]  /*145a0*/  LDL R200, [R1+0x370] ;  /* 0x0003700001c87983 */ /* 0x000ee20000100800 */
[----:B------:R-:W-:Y:S01]  /*145b0*/  PRMT R156, RZ, 0x7610, R156 ;  /* 0x00007610ff9c7816 */ /* 0x000fe2000000009c */
[----:B------:R-:W-:-:S02]  /*145c0*/  @!P0 IMAD.MOV.U32 R9, RZ, RZ, R3 ;  /* 0x000000ffff098224 */ /* 0x000fc400078e0003 */
[----:B------:R-:W3:Y:S04]  /*145d0*/  LDL R199, [R1+0x34c] ;  /* 0x00034c0001c77983 */ /* 0x000ee80000100800 */
[----:B------:R-:W3:Y:S01]  /*145e0*/  LDL R143, [R1+0x350] ;  /* 0x00035000018f7983 */ /* 0x000ee20000100800 */
[----:B------:R-:W-:-:S03]  /*145f0*/  PRMT R155, RZ, 0x7610, R155 ;  /* 0x00007610ff9b7816 */ /* 0x000fc6000000009b */
[----:B------:R1:W3:Y:S04]  /*14600*/  @!P0 LDG.E.U16 R156, desc[UR14][R8.64] ;  /* 0x0000000e089c8981 */ /* 0x0002e8000c1e1500 */
[----:B------:R-:W3:Y:S04]  /*14610*/  LDL R198, [R1+0x324] ;  /* 0x0003240001c67983 */ /* 0x000ee80000100800 */
[----:B------:R-:W3:Y:S01]  /*14620*/  LDL R197, [R1+0x328] ;  /* 0x0003280001c57983 */ /* 0x000ee20000100800 */
[----:B-1----:R-:W-:Y:S01]  /*14630*/  @!P0 IMAD.MOV.U32 R8, RZ, RZ, R131 ;  /* 0x000000ffff088224 */ /* 0x002fe200078e0083 */
[----:B------:R-:W-:-:S02]  /*14640*/  PRMT R154, RZ, 0x7610, R154 ;  /* 0x00007610ff9a7816 */ /* 0x000fc4000000009a */
[----:B------:R-:W3:Y:S04]  /*14650*/  LDL R196, [R1+0x304] ;  /* 0x0003040001c47983 */ /* 0x000ee80000100800 */
[----:B------:R-:W3:Y:S01]  /*14660*/  LDL R135, [R1+0x308] ;  /* 0x0003080001877983 */ /* 0x000ee20000100800 */
[----:B------:R-:W-:-:S03]  /*14670*/  PRMT R153, RZ, 0x7610, R153 ;  /* 0x00007610ff997816 */ /* 0x000fc60000000099 */
[----:B------:R-:W3:Y:S01]  /*14680*/  LDL R138, [R1+0x2e4] ;  /* 0x0002e400018a7983 */ /* 0x000ee20000100800 */
[----:B------:R-:W-:-:S03]  /*14690*/  @!P0 IMAD.MOV.U32 R9, RZ, RZ, R145 ;  /* 0x000000ffff098224 */ /* 0x000fc600078e0091 */
[----:B------:R-:W3:Y:S04]  /*146a0*/  LDL R131, [R1+0x2e8] ;  /* 0x0002e80001837983 */ /* 0x000ee80000100800 */
[----:B------:R2:W3:Y:S01]  /*146b0*/  @!P0 LDG.E.U16 R155, desc[UR14][R8.64] ;  /* 0x0000000e089b8981 */ /* 0x0004e2000c1e1500 */
[----:B------:R-:W-:Y:S02]  /*146c0*/  PRMT R152, RZ, 0x7610, R152 ;  /* 0x00007610ff987816 */ /* 0x000fe40000000098 */
[----:B------:R-:W-:Y:S01]  /*146d0*/  PRMT R23, RZ, 0x7610, R23 ;  /* 0x00007610ff177816 */ /* 0x000fe20000000017 */
[----:B------:R-:W3:Y:S01]  /*146e0*/  LDL R195, [R1+0x2a8] ;  /* 0x0002a80001c37983 */ /* 0x000ee20000100800 */
[----:B--2---:R-:W-:Y:S02]  /*146f0*/  @!P0 IMAD.MOV.U32 R9, RZ, RZ, R137 ;  /* 0x000000ffff098224 */ /* 0x004fe400078e0089 */
[----:B------:R-:W-:-:S05]  /*14700*/  @!P0 IMAD.MOV.U32 R8, RZ, RZ, R147 ;  /* 0x000000ffff088224 */ /* 0x000fca00078e0093 */
[----:B------:R4:W2:Y:S02]  /*14710*/  @!P0 LDG.E.U16 R154, desc[UR14][R8.64] ;  /* 0x0000000e089a8981 */ /* 0x0008a4000c1e1500 */
[----:B----4-:R-:W-:Y:S02]  /*14720*/  @!P0 IMAD.MOV.U32 R9, RZ, RZ, R130 ;  /* 0x000000ffff098224 */ /* 0x010fe400078e0082 */
[----:B---3--:R-:W-:-:S05]  /*14730*/  @!P0 IMAD.MOV.U32 R8, RZ, RZ, R140 ;  /* 0x000000ffff088224 */ /* 0x008fca00078e008c */
[----:B------:R1:W3:Y:S02]  /*14740*/  @!P0 LDG.E.U16 R153, desc[UR14][R8.64] ;  /* 0x0000000e08998981 */ /* 0x0002e4000c1e1500 */
[----:B-1----:R-:W-:Y:S02]  /*14750*/  @!P0 IMAD.MOV.U32 R9, RZ, RZ, R128 ;  /* 0x000000ffff098224 */ /* 0x002fe400078e0080 */
[----:B------:R-:W4:Y:S01]  /*14760*/  LDL R128, [R1+0x2c8] ;  /* 0x0002c80001807983 */ /* 0x000f220000100800 */
[----:B------:R-:W-:-:S03]  /*14770*/  @!P0 IMAD.MOV.U32 R8, RZ, RZ, R132 ;  /* 0x000000ffff088224 */ /* 0x000fc600078e0084 */
[----:B0-----:R-:W2:Y:S04]  /*14780*/  LDL.LU R3, [R1+0x288] ;  /* 0x0002880001037983 */ /* 0x001ea80000300800 */
[----:B------:R0:W3:Y:S04]  /*14790*/  @!P0 LDG.E.U16 R152, desc[UR14][R8.64] ;  /* 0x0000000e08988981 */ /* 0x0000e8000c1e1500 */
[----:B------:R1:W-:Y:S01]  /*147a0*/  STL [R1+0xa44], R5 ;  /* 0x000a440501007387 */ /* 0x0003e20000100800 */
[----:B0-----:R-:W-:Y:S02]  /*147b0*/  @!P0 IMAD.MOV.U32 R9, RZ, RZ, R5 ;  /* 0x000000ffff098224 */ /* 0x001fe400078e0005 */
[----:B------:R-:W-:-:S05]  /*147c0*/  @!P0 IMAD.MOV.U32 R8, RZ, RZ, R148 ;  /* 0x000000ffff088224 */ /* 0x000fca00078e0094 */
[----:B------:R0:W3:Y:S02]  /*147d0*/  @!P0 LDG.E.U16 R23, desc[UR14][R8.64] ;  /* 0x0000000e08178981 */ /* 0x0000e4000c1e1500 */
[----:B0-----:R-:W-:Y:S02]  /*147e0*/  @!P0 IMAD.MOV.U32 R8, RZ, RZ, R10 ;  /* 0x000000ffff088224 */ /* 0x001fe400078e000a */
[----:B------:R-:W2:Y:S04]  /*147f0*/  LDL.LU R10, [R1+0x2c4] ;  /* 0x0002c400010a7983 */ /* 0x000ea80000300800 */
[----:B-1----:R-:W3:Y:S01]  /*14800*/  LDL.LU R5, [R1+0x2a4] ;  /* 0x0002a40001057983 */ /* 0x002ee20000300800 */
[----:B------:R-:W-:Y:S01]  /*14810*/  PRMT R22, RZ, 0x7610, R22 ;  /* 0x00007610ff167816 */ /* 0x000fe20000000016 */
[----:B------:R-:W-:Y:S01]  /*14820*/  @!P0 IMAD.MOV.U32 R9, RZ, RZ, R203 ;  /* 0x000000ffff098224 */ /* 0x000fe200078e00cb */
[----:B------:R-:W-:-:S04]  /*14830*/  PRMT R21, RZ, 0x7610, R21 ;  /* 0x00007610ff157816 */ /* 0x000fc80000000015 */
[----:B------:R0:W3:Y:S01]  /*14840*/  @!P0 LDG.E.U16 R22, desc[UR14][R8.64] ;  /* 0x0000000e08168981 */ /* 0x0000e2000c1e1500 */
[----:B------:R-:W-:Y:S01]  /*14850*/  PRMT R20, RZ, 0x7610, R20 ;  /* 0x00007610ff147816 */ /* 0x000fe20000000014 */
[----:B0-----:R-:W-:Y:S02]  /*14860*/  @!P0 IMAD.MOV.U32 R8, RZ, RZ, R200 ;  /* 0x000000ffff088224 */ /* 0x001fe400078e00c8 */
[----:B------:R-:W-:-:S05]  /*14870*/  @!P0 IMAD.MOV.U32 R9, RZ, RZ, R201 ;  /* 0x000000ffff098224 */ /* 0x000fca00078e00c9 */
[----:B------:R0:W3:Y:S01]  /*14880*/  @!P0 LDG.E.U16 R21, desc[UR14][R8.64] ;  /* 0x0000000e08158981 */ /* 0x0000e2000c1e1500 */
[----:B------:R-:W-:Y:S01]  /*14890*/  PRMT R19, RZ, 0x7610, R19 ;  /* 0x00007610ff137816 */ /* 0x000fe20000000013 */
[----:B0-----:R-:W-:Y:S02]  /*148a0*/  @!P0 IMAD.MOV.U32 R8, RZ, RZ, R143 ;  /* 0x000000ffff088224 */ /* 0x001fe400078e008f */
[----:B------:R-:W-:Y:S01]  /*148b0*/  @!P0 IMAD.MOV.U32 R9, RZ, RZ, R199 ;  /* 0x000000ffff098224 */ /* 0x000fe200078e00c7 */
[----:B------:R-:W-:Y:S01]  /*148c0*/  PRMT R18, RZ, 0x7610, R18 ;  /* 0x00007610ff127816 */ /* 0x000fe20000000012 */
[----:B------:R-:W3:Y:S04]  /*148d0*/  LDL.LU R143, [R1+0x284] ;  /* 0x00028400018f7983 */ /* 0x000ee80000300800 */
[----:B------:R0:W3:Y:S02]  /*148e0*/  @!P0 LDG.E.U16 R20, desc[UR14][R8.64] ;  /* 0x0000000e08148981 */ /* 0x0000e4000c1e1500 */
[----:B0-----:R-:W-:-:S02]  /*148f0*/  @!P0 IMAD.MOV.U32 R8, RZ, RZ, R197 ;  /* 0x000000ffff088224 */ /* 0x001fc400078e00c5 */
[----:B------:R-:W-:-:S05]  /*14900*/  @!P0 IMAD.MOV.U32 R9, RZ, RZ, R198 ;  /* 0x000000ffff098224 */ /* 0x000fca00078e00c6 */
[----:B------:R0:W3:Y:S01]  /*14910*/  @!P0 LDG.E.U16 R19, desc[UR14][R8.64] ;  /* 0x0000000e08138981 */ /* 0x0000e2000c1e1500 */
[----:B------:R-:W-:Y:S01]  /*14920*/  PRMT R17, RZ, 0x7610, R17 ;  /* 0x00007610ff117816 */ /* 0x000fe20000000011 */
[----:B0-----:R-:W-:Y:S02]  /*14930*/  @!P0 IMAD.MOV.U32 R8, RZ, RZ, R135 ;  /* 0x000000ffff088224 */ /* 0x001fe400078e0087 */
[----:B------:R-:W-:Y:S01]  /*14940*/  @!P0 IMAD.MOV.U32 R9, RZ, RZ, R196 ;  /* 0x000000ffff098224 */ /* 0x000fe200078e00c4 */
[----:B------:R-:W3:Y:S04]  /*14950*/  LDL.LU R135, [R1+0x264] ;  /* 0x0002640001877983 */ /* 0x000ee80000300800 */
[----:B------:R0:W3:Y:S02]  /*14960*/  @!P0 LDG.E.U16 R18, desc[UR14][R8.64] ;  /* 0x0000000e08128981 */ /* 0x0000e4000c1e1500 */
[----:B0-----:R-:W-:-:S02]  /*14970*/  @!P0 IMAD.MOV.U32 R8, RZ, RZ, R131 ;  /* 0x000000ffff088224 */ /* 0x001fc400078e0083 */
[----:B------:R-:W-:Y:S02]  /*14980*/  @!P0 IMAD.MOV.U32 R9, RZ, RZ, R138 ;  /* 0x000000ffff098224 */ /* 0x000fe400078e008a */
[----:B------:R-:W3:Y:S04]  /*14990*/  LDL.LU R138, [R1+0x248] ;  /* 0x00024800018a7983 */ /* 0x000ee80000300800 */
[----:B------:R4:W3:Y:S04]  /*149a0*/  @!P0 LDG.E.U16 R17, desc[UR14][R8.64] ;  /* 0x0000000e08118981 */ /* 0x0008e8000c1e1500 */
[----:B------:R0:W-:Y:S04]  /*149b0*/  STS.U16 [R211+UR12+0x10200], R16 ;  /* 0x01020010d3007988 */ /* 0x0001e8000800040c */
[----:B------:R1:W-:Y:S01]  /*149c0*/  STS.U16 [R211+UR12+0x10600], R15 ;  /* 0x0106000fd3007988 */ /* 0x0003e2000800040c */
[----:B0-----:R-:W-:-:S02]  /*149d0*/  PRMT R16, RZ, 0x7610, R16 ;  /* 0x00007610ff107816 */ /* 0x001fc40000000010 */
[----:B-1----:R-:W-:Y:S01]  /*149e0*/  PRMT R15, RZ, 0x7610, R15 ;  /* 0x00007610ff0f7816 */ /* 0x002fe2000000000f */
[----:B----4-:R-:W-:Y:S02]  /*149f0*/  @!P0 IMAD.MOV.U32 R8, RZ, RZ, R128 ;  /* 0x000000ffff088224 */ /* 0x010fe400078e0080 */
[----:B------:R-:W4:Y:S04]  /*14a00*/  LDL.LU R128, [R1+0x244] ;  /* 0x0002440001807983 */ /* 0x000f280000300800 */
[----:B------:R-:W4:Y:S01]  /*14a10*/  LDL.LU R131, [R1+0x228] ;  /* 0x0002280001837983 */ /* 0x000f220000300800 */
[----:B--2---:R-:W-:-:S05]  /*14a20*/  @!P0 IMAD.MOV.U32 R9, RZ, RZ, R10 ;  /* 0x000000ffff098224 */ /* 0x004fca00078e000a */
[----:B------:R0:W2:Y:S02]  /*14a30*/  @!P0 LDG.E.U16 R16, desc[UR14][R8.64] ;  /* 0x0000000e08108981 */ /* 0x0000a4000c1e1500 */
[----:B0-----:R-:W-:Y:S02]  /*14a40*/  @!P0 IMAD.MOV.U32 R8, RZ, RZ, R195 ;  /* 0x000000ffff088224 */ /* 0x001fe400078e00c3 */
[----:B---3--:R-:W-:Y:S01]  /*14a50*/  @!P0 IMAD.MOV.U32 R9, RZ, RZ, R5 ;  /* 0x000000ffff098224 */ /* 0x008fe200078e0005 */
[----:B------:R-:W3:Y:S04]  /*14a60*/  LDL R195, [R1+0x204] ;  /* 0x0002040001c37983 */ /* 0x000ee80000100800 */
[----:B------:R0:W2:Y:S04]  /*14a70*/  @!P0 LDG.E.U16 R15, desc[UR14][R8.64] ;  /* 0x0000000e080f8981 */ /* 0x0000a8000c1e1500 */
[----:B------:R1:W-:Y:S01]  /*14a80*/  STL [R1+0xab8], R3 ;  /* 0x000ab80301007387 */ /* 0x0003e20000100800 */
[----:B0-----:R-:W-:-:S03]  /*14a90*/  @!P0 IMAD.MOV.U32 R8, RZ, RZ, R3 ;  /* 0x000000ffff088224 */ /* 0x001fc600078e0003 */
[----:B-1----:R-:W3:Y:S04]  /*14aa0*/  LDL.LU R3, [R1+0x268] ;  /* 0x0002680001037983 */ /* 0x002ee80000300800 */
[----:B------:R-:W-:Y:S04]  /*14ab0*/  STL.64 [R1+0xd30], R150 ;  /* 0x000d309601007387 */ /* 0x000fe80000100a00 */
        /* <DEDUP_REMOVED lines=8> */
[----:B------:R-:W-:Y:S01]  /*14b40*/  STL.64 [R1+0xce8], R132 ;  /* 0x000ce88401007387 */ /* 0x000fe20000100a00 */
[----:B------:R-:W-:-:S03]  /*14b50*/  @!P0 IMAD.MOV.U32 R9, RZ, RZ, R143 ;  /* 0x000000ffff098224 */ /* 0x000fc600078e008f */
[----:B------:R0:W-:Y:S04]  /*14b60*/  STS.U16 [R211+UR12+0x10a00], R14 ;  /* 0x010a000ed3007988 */ /* 0x0001e8000800040c */
[----:B------:R1:W-:Y:S01]  /*14b70*/  STS.U16 [R211+UR12+0x10e00], R13 ;  /* 0x010e000dd3007988 */ /* 0x0003e2000800040c */
[----:B0-----:R-:W-:Y:S02]  /*14b80*/  PRMT R14, RZ, 0x7610, R14 ;  /* 0x00007610ff0e7816 */ /* 0x001fe4000000000e */
[----:B-1----:R-:W-:-:S04]  /*14b90*/  PRMT R13, RZ, 0x7610, R13 ;  /* 0x00007610ff0d7816 */ /* 0x002fc8000000000d */
[----:B------:R0:W2:Y:S04]  /*14ba0*/  @!P0 LDG.E.U16 R14, desc[UR14][R8.64] ;  /* 0x0000000e080e8981 */ /* 0x0000a8000c1e1500 */
[----:B------:R1:W-:Y:S01]  /*14bb0*/  STS.U16 [R211+UR12+0x11200], R12 ;  /* 0x0112000cd3007988 */ /* 0x0003e2000800040c */
[----:B0-----:R-:W-:Y:S01]  /*14bc0*/  @!P0 IMAD.MOV.U32 R9, RZ, RZ, R135 ;  /* 0x000000ffff098224 */ /* 0x001fe200078e0087 */
[----:B-1----:R-:W-:Y:S02]  /*14bd0*/  PRMT R12, RZ, 0x7610, R12 ;  /* 0x00007610ff0c7816 */ /* 0x002fe4000000000c */
[----:B----4-:R-:W-:Y:S04]  /*14be0*/  STL.64 [R1+0xce0], R130 ;  /* 0x000ce08201007387 */ /* 0x010fe80000100a00 */
        /* <DEDUP_REMOVED lines=38> */
[----:B---3--:R-:W-:-:S03]  /*14e50*/  @!P0 IMAD.MOV.U32 R8, RZ, RZ, R3 ;  /* 0x000000ffff088224 */ /* 0x008fc600078e0003 */
        /* <DEDUP_REMOVED lines=8> */
[----:B------:R0:W3:Y:S04]  /*14ee0*/  @!P0 LDG.E.U16 R13, desc[UR14][R8.64] ;  /* 0x0000000e080d8981 */ /* 0x0000e8000c1e1500 */
[----:B------:R-:W-:Y:S04]  /*14ef0*/  STL.64 [R1+0xb68], R36 ;  /* 0x000b682401007387 */ /* 0x000fe80000100a00 */
[----:B------:R-:W-:Y:S01]  /*14f00*/  STL.64 [R1+0xb60], R34 ;  /* 0x000b602201007387 */ /* 0x000fe20000100a00 */
[----:B0-----:R-:W-:-:S02]  /*14f10*/  @!P0 IMAD.MOV.U32 R8, RZ, RZ, R138 ;  /* 0x000000ffff088224 */ /* 0x001fc400078e008a */
[----:B------:R-:W-:Y:S01]  /*14f20*/  @!P0 IMAD.MOV.U32 R9, RZ, RZ, R128 ;  /* 0x000000ffff098224 */ /* 0x000fe200078e0080 */
[----:B------:R-:W-:Y:S04]  /*14f30*/  STL.64 [R1+0xb58], R32 ;  /* 0x000b582001007387 */ /* 0x000fe80000100a00 */
[----:B------:R-:W-:Y:S04]  /*14f40*/  STL.64 [R1+0xb50], R30 ;  /* 0x000b501e01007387 */ /* 0x000fe80000100a00 */
[----:B------:R-:W-:Y:S04]  /*14f50*/  STL.64 [R1+0xb48], R28 ;  /* 0x000b481c01007387 */ /* 0x000fe80000100a00 */
[----:B------:R-:W-:Y:S04]  /*14f60*/  STL.64 [R1+0xb40], R26 ;  /* 0x000b401a01007387 */ /* 0x000fe80000100a00 */
[----:B------:R0:W4:Y:S04]  /*14f70*/  @!P0 LDG.E.U16 R12, desc[UR14][R8.64] ;  /* 0x0000000e080c8981 */ /* 0x000128000c1e1500 */
[----:B------:R-:W-:Y:S04]  /*14f80*/  STL.64 [R1+0xb38], R24 ;  /* 0x000b381801007387 */ /* 0x000fe80000100a00 */
[----:B------:R1:W-:Y:S01]  /*14f90*/  STL [R1+0xa48], R2 ;  /* 0x000a480201007387 */ /* 0x0003e20000100800 */
[----:B0-----:R-:W-:-:S03]  /*14fa0*/  @!P0 IMAD.MOV.U32 R9, RZ, RZ, R2 ;  /* 0x000000ffff098224 */ /* 0x001fc600078e0002 */
[----:B-1----:R-:W2:Y:S01]  /*14fb0*/  LDL.LU R2, [R1+0x208] ;  /* 0x0002080001027983 */ /* 0x002ea20000300800 */
[----:B------:R-:W-:-:S03]  /*14fc0*/  @!P0 IMAD.MOV.U32 R8, RZ, RZ, R131 ;  /* 0x000000ffff088224 */ /* 0x000fc600078e0083 */
[----:B------:R0:W-:Y:S02]  /*14fd0*/  STS.U16 [R211+UR12+0x11600], R11 ;  /* 0x0116000bd3007988 */ /* 0x0001e4000800040c */
[----:B0-----:R-:W-:-:S06]  /*14fe0*/  PRMT R11, RZ, 0x7610, R11 ;  /* 0x00007610ff0b7816 */ /* 0x001fcc000000000b */
[----:B------:R0:W4:Y:S04]  /*14ff0*/  @!P0 LDG.E.U16 R11, desc[UR14][R8.64] ;  /* 0x0000000e080b8981 */ /* 0x000128000c1e1500 */
[----:B------:R1:W-:Y:S01]  /*15000*/  STS.U16 [R211+UR12+0x11a00], R4 ;  /* 0x011a0004d3007988 */ /* 0x0003e2000800040c */
[----:B0-----:R-:W-:Y:S01]  /*15010*/  @!P0 IMAD.MOV.U32 R9, RZ, RZ, R195 ;  /* 0x000000ffff098224 */ /* 0x001fe200078e00c3 */
[----:B-1----:R-:W-:Y:S01]  /*15020*/  PRMT R4, RZ, 0x7610, R4 ;  /* 0x00007610ff047816 */ /* 0x002fe20000000004 */
[----:B--2---:R-:W-:Y:S01]  /*15030*/  @!P0 IMAD.MOV.U32 R8, RZ, RZ, R2 ;  /* 0x000000ffff088224 */ /* 0x004fe200078e0002 */
[----:B------:R0:W-:Y:S04]  /*15040*/  STL [R1+0xa4c], R2 ;  /* 0x000a4c0201007387 */ /* 0x0001e80000100800 */
[----:B------:R-:W2:Y:S04]  /*15050*/  @!P0 LDG.E.U16 R4, desc[UR14][R8.64] ;  /* 0x0000000e08048981 */ /* 0x000ea8000c1e1500 */
[----:B0-----:R-:W3:Y:S04]  /*15060*/  LDL R2, [R1+0xa04] ;  /* 0x000a040001027983 */ /* 0x001ee80000100800 */
[----:B------:R-:W2:Y:S04]  /*15070*/  LDL.LU.64 R24, [R1] ;  /* 0x0000000001187983 */ /* 0x000ea80000300a00 */
[----:B------:R-:W2:Y:S04]  /*15080*/  LDL.LU.64 R26, [R1+0x8] ;  /* 0x00000800011a7983 */ /* 0x000ea80000300a00 */
        /* <DEDUP_REMOVED lines=87> */
[----:B---3--:R-:W-:Y:S04]  /*15600*/  STS.U16 [R2+UR12+0x10300], R194 ;  /* 0x010300c202007988 */ /* 0x008fe8000800040c */
        /* <DEDUP_REMOVED lines=28> */
[----:B----4-:R-:W-:Y:S04]  /*157d0*/  STS.U16 [R2+UR12+0x17700], R12 ;  /* 0x0177000c02007988 */ /* 0x010fe8000800040c */
[----:B------:R-:W-:Y:S04]  /*157e0*/  STS.U16 [R2+UR12+0x17b00], R11 ;  /* 0x017b000b02007988 */ /* 0x000fe8000800040c */
[----:B--2---:R-:W-:Y:S01]  /*157f0*/  STS.U16 [R2+UR12+0x17f00], R4 ;  /* 0x017f000402007988 */ /* 0x004fe2000800040c */
[----:B------:R0:W-:Y:S06]  /*15800*/  MEMBAR.ALL.CTA ;  /* 0x0000000000007992 */ /* 0x0001ec0000008000 */
[----:B0-----:R-:W0:Y:S01]  /*15810*/  FENCE.VIEW.ASYNC.S ;  /* 0x00000000000073c6 */ /* 0x001e220000000000 */
[----:B------:R-:W-:-:S04]  /*15820*/  USHF.L.U32 UR4, UR40, 0x8, URZ ;  /* 0x0000000828047899 */ /* 0x000fc8000800063f */
[----:B------:R-:W-:Y:S01]  /*15830*/  ULOP3.LUT UR4, UR4, 0x400, URZ, 0xc0, !UPT ;  /* 0x0000040004047892 */ /* 0x000fe2000f8ec03f */
[----:B0-----:R-:W-:Y:S03]  /*15840*/  BAR.SYNC.DEFER_BLOCKING 0x0 ;  /* 0x0000000000007b1d */ /* 0x001fe60000010000 */
[----:B------:R-:W-:-:S04]  /*15850*/  ULEA.HI UR4, UR12, UR4, URZ, 0x1c ;  /* 0x000000040c047291 */ /* 0x000fc8000f8fe03f */
[----:B------:R-:W-:Y:S01]  /*15860*/  ULOP3.LUT UR8, UR4, 0x3fff, URZ, 0xc0, !UPT ;  /* 0x00003fff04087892 */ /* 0x000fe2000f8ec03f */
[----:B------:R-:W-:Y:S01]  /*15870*/  UMOV UR9, 0x40000040 ;  /* 0x4000004000097882 */ /* 0x000fe20000000000 */
[----:B------:R-:W-:-:S07]  /*15880*/  WARPGROUP.ARRIVE ;  /* 0x00000000000079c5 */ /* 0x000fce0000000000 */
[----:B------:R-:W-:Y:S01]  /*15890*/  HGMMA.64x256x16.F32 R24, gdesc[UR8].tnspA, R24, gsb0 ;  /* 0x23e00000081879f0 */ /* 0x000fe20008000818 */
[----:B------:R-:W-:Y:S01]  /*158a0*/  UIADD3 UR8, UP0, UR8, 0x80, URZ ;  /* 0x0000008008087890 */ /* 0x000fe2000ff1e03f */
[----:B------:R-:W-:-:S03]  /*158b0*/  UMOV UR4, URZ ;  /* 0x0000003f00047c82 */ /* 0x000fc60008000000 */
[----:B------:R-:W-:-:S03]  /*158c0*/  UIADD3.X UR5, UR4, 0x40000040, URZ, UP0, !UPT ;  /* 0x4000004004057890 */ /* 0x000fc600087fe43f */
[----:B------:R-:W-:Y:S02]  /*158d0*/  UMOV UR4, UR8 ;  /* 0x0000000800047c82 */ /* 0x000fe40008000000 */
[----:B------:R-:W-:Y:S01]  /*158e0*/  UIADD3.64 UR36, UR4, 0x80, URZ ;  /* 0x0000008004247897 */ /* 0x000fe2000fffe03f */
[----:B------:R-:W-:Y:S02]  /*158f0*/  WARPGROUP.DEPBAR.LE gsb0, 0x0 ;  /* 0x00008000000079c5 */ /* 0x000fe40000010000 */
[----:B------:R-:W-:-:S15]  /*15900*/  WARPGROUP.ARRIVE ;  /* 0x00000000000079c5 */ /* 0x000fde0000000000 */
[----:B------:R-:W-:Y:S01]  /*15910*/  HGMMA.64x256x16.F32 R24, gdesc[UR4].tnspA, R24, gsb0 ;  /* 0x23e00000041879f0 */ /* 0x000fe20008000818 */
[----:B------:R-:W-:Y:S02]  /*15920*/  UIADD3.64 UR32, UR4, 0x100, URZ ;  /* 0x0000010004207897 */ /* 0x000fe4000fffe03f */
[----:B------:R-:W-:Y:S02]  /*15930*/  WARPGROUP.DEPBAR.LE gsb0, 0x0 ;  /* 0x00008000000079c5 */ /* 0x000fe40000010000 */
[----:B------:R-:W-:-:S15]  /*15940*/  WARPGROUP.ARRIVE ;  /* 0x00000000000079c5 */ /* 0x000fde0000000000 */
[----:B------:R-:W-:-:S08]  /*15950*/  NOP ;  /* 0x0000000000007918 */ /* 0x000fd00000000000 */
        /* <DEDUP_REMOVED lines=20> */
[----:B------:R-:W-:Y:S03]  /*15aa0*/  HGMMA.64x256x16.F32 R24, gdesc[UR20].tnspA, R24, gsb0 ;  /* 0x23e00000141879f0 */ /* 0x000fe60008000818 */
[----:B------:R-:W-:Y:S02]  /*15ab0*/  WARPGROUP.DEPBAR.LE gsb0, 0x0 ;  /* 0x00008000000079c5 */ /* 0x000fe40000010000 */
[----:B------:R-:W-:-:S15]  /*15ac0*/  WARPGROUP.ARRIVE ;  /* 0x00000000000079c5 */ /* 0x000fde0000000000 */
[----:B------:R-:W-:-:S08]  /*15ad0*/  NOP ;  /* 0x0000000000007918 */ /* 0x000fd00000000000 */
[----:B------:R-:W-:Y:S03]  /*15ae0*/  HGMMA.64x256x16.F32 R24, gdesc[UR16].tnspA, R24, gsb0 ;  /* 0x23e00000101879f0 */ /* 0x000fe60008000818 */
[----:B------:R-:W-:Y:S02]  /*15af0*/  WARPGROUP.DEPBAR.LE gsb0, 0x0 ;  /* 0x00008000000079c5 */ /* 0x000fe40000010000 */
[----:B------:R-:W-:Y:S04]  /*15b00*/  STL.64 [R1], R24 ;  /* 0x0000001801007387 */ /* 0x000fe80000100a00 */
        /* <DEDUP_REMOVED lines=62> */
[----:B------:R0:W-:Y:S01]  /*15ef0*/  STL.64 [R1+0x1f8], R150 ;  /* 0x0001f89601007387 */ /* 0x0001e20000100a00 */
[----:B------:R-:W-:-:S02]  /*15f00*/  IMAD.MOV.U32 R252, RZ, RZ, R140 ;  /* 0x000000fffffc7224 */ /* 0x000fc400078e008c */
[----:B------:R-:W-:Y:S02]  /*15f10*/  IMAD.MOV.U32 R251, RZ, RZ, R139 ;  /* 0x000000fffffb7224 */ /* 0x000fe400078e008b */
[----:B------:R-:W-:Y:S01]  /*15f20*/  IMAD.MOV.U32 R250, RZ, RZ, R138 ;  /* 0x000000fffffa7224 */ /* 0x000fe200078e008a */
[----:B0-----:R-:W2:Y:S04]  /*15f30*/  LDL.LU.64 R150, [R1+0xd30] ;  /* 0x000d300001967983 */ /* 0x001ea80000300a00 */
[----:B------:R-:W3:Y:S04]  /*15f40*/  LDL.LU.64 R148, [R1+0xd28] ;  /* 0x000d280001947983 */ /* 0x000ee80000300a00 */
[----:B------:R-:W4:Y:S01]  /*15f50*/  LDL.LU.64 R146, [R1+0xd20] ;  /* 0x000d200001927983 */ /* 0x000f220000300a00 */
[----:B------:R-:W-:-:S03]  /*15f60*/  IMAD.MOV.U32 R249, RZ, RZ, R137 ;  /* 0x000000fffff97224 */ /* 0x000fc600078e0089 */
[----:B------:R-:W2:Y:S01]  /*15f70*/  LDL.LU.64 R144, [R1+0xd18] ;  /* 0x000d180001907983 */ /* 0x000ea20000300a00 */
[----:B------:R-:W-:-:S03]  /*15f80*/  IMAD.MOV.U32 R248, RZ, RZ, R136 ;  /* 0x000000fffff87224 */ /* 0x000fc600078e0088 */
[----:B------:R-:W3:Y:S01]  /*15f90*/  LDL.LU.64 R142, [R1+0xd10] ;  /* 0x000d1000018e7983 */ /* 0x000ee20000300a00 */
[----:B------:R-:W-:-:S03]  /*15fa0*/  IMAD.MOV.U32 R247, RZ, RZ, R135 ;  /* 0x000000fffff77224 */ /* 0x000fc600078e0087 */
[----:B------:R-:W4:Y:S01]  /*15fb0*/  LDL.LU.64 R140, [R1+0xd08] ;  /* 0x000d0800018c7983 */ /* 0x000f220000300a00 */
[----:B------:R-:W-:-:S03]  /*15fc0*/  IMAD.MOV.U32 R246, RZ, RZ, R134 ;  /* 0x000000fffff67224 */ /* 0x000fc600078e0086 */
[----:B------:R-:W2:Y:S01]  /*15fd0*/  LDL.LU.64 R138, [R1+0xd00] ;  /* 0x000d0000018a7983 */ /* 0x000ea20000300a00 */
[----:B------:R-:W-:Y:S02]  /*15fe0*/  IMAD.MOV.U32 R245, RZ, RZ, R133 ;  /* 0x000000fffff57224 */ /* 0x000fe400078e0085 */
[----:B------:R-:W-:Y:S01]  /*15ff0*/  IMAD.MOV.U32 R244, RZ, RZ, R132 ;  /* 0x000000fffff47224 */ /* 0x000fe200078e0084 */
[----:B------:R-:W3:Y:S01]  /*16000*/  LDL.LU.64 R136, [R1+0xcf8] ;  /* 0x000cf80001887983 */ /* 0x000ee20000300a00 */
[----:B------:R-:W-:Y:S02]  /*16010*/  IMAD.MOV.U32 R243, RZ, RZ, R131 ;  /* 0x000000fffff37224 */ /* 0x000fe400078e0083 */
[----:B------:R-:W-:Y:S01]  /*16020*/  IMAD.MOV.U32 R242, RZ, RZ, R130 ;  /* 0x000000fffff27224 */ /* 0x000fe200078e0082 */
[----:B------:R-:W4:Y:S01]  /*16030*/  LDL.LU.64 R134, [R1+0xcf0] ;  /* 0x000cf00001867983 */ /* 0x000f220000300a00 */
[----:B------:R-:W-:Y:S02]  /*16040*/  IMAD.MOV.U32 R241, RZ, RZ, R129 ;  /* 0x000000fffff17224 */ /* 0x000fe400078e0081 */
[----:B------:R-:W-:Y:S01]  /*16050*/  IMAD.MOV.U32 R240, RZ, RZ, R128 ;  /* 0x000000fffff07224 */ /* 0x000fe200078e0080 */
[----:B------:R-:W2:Y:S04]  /*16060*/  LDL.LU.64 R132, [R1+0xce8] ;  /* 0x000ce80001847983 */ /* 0x000ea80000300a00 */
[----:B------:R-:W3:Y:S04]  /*16070*/  LDL.LU.64 R130, [R1+0xce0] ;  /* 0x000ce00001827983 */ /* 0x000ee80000300a00 */
[----:B------:R-:W4:Y:S01]  /*16080*/  LDL.LU.64 R128, [R1+0xcd8] ;  /* 0x000cd80001807983 */ /* 0x000f220000300a00 */
[----:B------:R-:W-:-:S02]  /*16090*/  IMAD.MOV.U32 R239, RZ, RZ, R127 ;  /* 0x000000ffffef7224 */ /* 0x000fc400078e007f */
[----:B------:R-:W-:Y:S02]  /*160a0*/  IMAD.MOV.U32 R238, RZ, RZ, R126 ;  /* 0x000000ffffee7224 */ /* 0x000fe400078e007e */
[----:B------:R-:W-:Y:S01]  /*160b0*/  IMAD.MOV.U32 R237, RZ, RZ, R125 ;  /* 0x000000ffffed7224 */ /* 0x000fe200078e007d */
[----:B------:R-:W2:Y:S01]  /*160c0*/  LDL.LU.64 R126, [R1+0xcd0] ;  /* 0x000cd000017e7983 */ /* 0x000ea20000300a00 */
[----:B------:R-:W-:Y:S02]  /*160d0*/  IMAD.MOV.U32 R236, RZ, RZ, R124 ;  /* 0x000000ffffec7224 */ /* 0x000fe400078e007c */
[----:B------:R-:W-:Y:S01]  /*160e0*/  IMAD.MOV.U32 R235, RZ, RZ, R123 ;  /* 0x000000ffffeb7224 */ /* 0x000fe200078e007b */
[----:B------:R-:W2:Y:S01]  /*160f0*/  LDL.LU.64 R124, [R1+0xcc8] ;  /* 0x000cc800017c7983 */ /* 0x000ea20000300a00 */
[----:B------:R-:W-:Y:S02]  /*16100*/  IMAD.MOV.U32 R234, RZ, RZ, R122 ;  /* 0x000000ffffea7224 */ /* 0x000fe400078e007a */
[----:B------:R-:W-:Y:S01]  /*16110*/  IMAD.MOV.U32 R233, RZ, RZ, R121 ;  /* 0x000000ffffe97224 */ /* 0x000fe200078e0079 */
[----:B------:R-:W2:Y:S01]  /*16120*/  LDL.LU.64 R122, [R1+0xcc0] ;  /* 0x000cc000017a7983 */ /* 0x000ea20000300a00 */
[----:B------:R-:W-:-:S02]  /*16130*/  IMAD.MOV.U32 R232, RZ, RZ, R120 ;  /* 0x000000ffffe87224 */ /* 0x000fc400078e0078 */
        /* <DEDUP_REMOVED lines=144> */
[----:B------:R-:W-:-:S03]  /*16a40*/  IMAD.MOV.U32 R4, RZ, RZ, R24 ;  /* 0x000000ffff047224 */ /* 0x000fc600078e0018 */
[----:B------:R-:W2:Y:S04]  /*16a50*/  LDL.LU.64 R24, [R1+0xb38] ;  /* 0x000b380001187983 */ /* 0x000ea80000300a00 */
        /* <DEDUP_REMOVED lines=22> */
[----:B------:R0:W-:Y:S04]  /*16bc0*/  STL [R1+0xa64], R247 ;  /* 0x000a64f701007387 */ /* 0x0001e80000100800 */
[----:B------:R4:W-:Y:S04]  /*16bd0*/  STL [R1+0xa60], R248 ;  /* 0x000a60f801007387 */ /* 0x0009e80000100800 */
[----:B------:R1:W-:Y:S01]  /*16be0*/  STL [R1+0xa5c], R249 ;  /* 0x000a5cf901007387 */ /* 0x0003e20000100800 */
[----:B---3--:R-:W-:-:S02]  /*16bf0*/  IMAD.MOV.U32 R246, RZ, RZ, R131 ;  /* 0x000000fffff67224 */ /* 0x008fc400078e0083 */
[----:B0-----:R-:W-:Y:S02]  /*16c00*/  IMAD.MOV.U32 R247, RZ, RZ, R130 ;  /* 0x000000fffff77224 */ /* 0x001fe400078e0082 */
[----:B----4-:R-:W-:Y:S02]  /*16c10*/  IMAD.MOV.U32 R248, RZ, RZ, R129 ;  /* 0x000000fffff87224 */ /* 0x010fe400078e0081 */
[----:B-1----:R-:W-:Y:S02]  /*16c20*/  IMAD.MOV.U32 R249, RZ, RZ, R128 ;  /* 0x000000fffff97224 */ /* 0x002fe400078e0080 */
[----:B------:R-:W3:Y:S01]  /*16c30*/  LDL.LU R128, [R1+0xb34] ;  /* 0x000b340001807983 */ /* 0x000ee20000300800 */
[----:B--2---:R-:W-:-:S03]  /*16c40*/  IMAD.MOV.U32 R244, RZ, RZ, R132 ;  /* 0x000000fffff47224 */ /* 0x004fc600078e0084 */
[----:B------:R-:W3:Y:S01]  /*16c50*/  LDL.LU R129, [R1+0xb30] ;  /* 0x000b300001817983 */ /* 0x000ee20000300800 */
[----:B------:R-:W-:-:S03]  /*16c60*/  IMAD.MOV.U32 R243, RZ, RZ, R133 ;  /* 0x000000fffff37224 */ /* 0x000fc600078e0085 */
        /* <DEDUP_REMOVED lines=31> */
[----:B------:R-:W-:Y:S02]  /*16e60*/  IMAD.MOV.U32 R245, RZ, RZ, R2 ;  /* 0x000000fffff57224 */ /* 0x000fe400078e0002 */
[----:B------:R-:W-:Y:S01]  /*16e70*/  IMAD.MOV.U32 R3, RZ, RZ, R148 ;  /* 0x000000ffff037224 */ /* 0x000fe200078e0094 */
        /* <DEDUP_REMOVED lines=8> */
[----:B------:R-:W-:-:S03]  /*16f00*/  IMAD.MOV.U32 R226, RZ, RZ, R10 ;  /* 0x000000ffffe27224 */ /* 0x000fc600078e000a */
[----:B------:R-:W3:Y:S04]  /*16f10*/  LDL.LU R150, [R1+0xadc] ;  /* 0x000adc0001967983 */ /* 0x000ee80000300800 */
[----:B------:R-:W3:Y:S04]  /*16f20*/  LDL.LU R151, [R1+0xad8] ;  /* 0x000ad80001977983 */ /* 0x000ee80000300800 */
[----:B------:R-:W2:Y:S04]  /*16f30*/  LDL.LU R10, [R1+0xad4] ;  /* 0x000ad400010a7983 */ /* 0x000ea80000300800 */
[----:B------:R0:W-:Y:S02]  /*16f40*/  STL [R1+0xa58], R250 ;  /* 0x000a58fa01007387 */ /* 0x0001e40000100800 */
[----:B0-----:R-:W-:-:S02]  /*16f50*/  IMAD.MOV.U32 R250, RZ, RZ, R6 ;  /* 0x000000fffffa7224 */ /* 0x001fc400078e0006 */
[----:B------:R-:W4:Y:S04]  /*16f60*/  LDL.LU R6, [R1+0xad0] ;  /* 0x000ad00001067983 */ /* 0x000f280000300800 */
[----:B------:R0:W-:Y:S04]  /*16f70*/  STL [R1+0xa54], R251 ;  /* 0x000a54fb01007387 */ /* 0x0001e80000100800 */
[----:B0-----:R-:W3:Y:S04]  /*16f80*/  LDL R251, [R1+0xa10] ;  /* 0x000a100001fb7983 */ /* 0x001ee80000100800 */
[----:B------:R-:W-:Y:S01]  /*16f90*/  STL [R1+0xa50], R252 ;  /* 0x000a50fc01007387 */ /* 0x000fe20000100800 */
[----:B----4-:R-:W-:-:S05]  /*16fa0*/  VIADD R6, R6, 0x1 ;  /* 0x0000000106067836 */ /* 0x010fca0000000000 */
[----:B------:R0:W-:Y:S01]  /*16fb0*/  STL [R1+0x200], R6 ;  /* 0x0002000601007387 */ /* 0x0001e20000100800 */
[----:B---3--:R-:W-:-:S03]  /*16fc0*/  ISETP.NE.U32.AND P0, PT, R6, R251, PT ;  /* 0x000000fb0600720c */ /* 0x008fc60003f05070 */
[----:B------:R-:W3:Y:S01]  /*16fd0*/  LDL.LU R251, [R1+0x9e0] ;  /* 0x0009e00001fb7983 */ /* 0x000ee20000300800 */
[----:B0-----:R-:W0:Y:S03]  /*16fe0*/  LDC R6, c[0x0][0x238] ;  /* 0x00008e00ff067b82 */ /* 0x001e260000000800 */
[----:B------:R-:W4:Y:S01]  /*16ff0*/  LDL.LU R252, [R1+0x9d8] ;  /* 0x0009d80001fc7983 */ /* 0x000f220000300800 */
[----:B0-----:R-:W-:-:S04]  /*17000*/  IMAD.SHL.U32 R6, R6, 0x80, RZ ;  /* 0x0000008006067824 */ /* 0x001fc800078e00ff */
[----:B------:R-:W-:-:S05]  /*17010*/  IMAD.SHL.U32 R6, R6, 0x2, RZ ;  /* 0x0000000206067824 */ /* 0x000fca00078e00ff */
[----:B---3--:R-:W-:-:S05]  /*17020*/  IADD3 R251, P3, R251, R6, RZ ;  /* 0x00000006fbfb7210 */ /* 0x008fca0007f7e0ff */
[----:B------:R0:W-:Y:S04]  /*17030*/  STL [R1+0x9e0], R251 ;  /* 0x0009e0fb01007387 */ /* 0x0001e80000100800 */
[----:B0-----:R-:W3:Y:S01]  /*17040*/  LDL.LU R251, [R1+0x9d0] ;  /* 0x0009d00001fb7983 */ /* 0x001ee20000300800 */
[-C--:B----4-:R-:W-:Y:S02]  /*17050*/  IADD3 R252, P4, R252, R6.reuse, RZ ;  /* 0x00000006fcfc7210 */ /* 0x090fe40007f9e0ff */
[-C--:B------:R-:W-:Y:S02]  /*17060*/  IADD3 R7, P6, R7, R6.reuse, RZ ;  /* 0x0000000607077210 */ /* 0x080fe40007fde0ff */
[-C--:B------:R-:W-:Y:S01]  /*17070*/  IADD3 R0, P1, R0, R6.reuse, RZ ;  /* 0x0000000600007210 */ /* 0x080fe20007f3e0ff */
[----:B------:R-:W-:Y:S01]  /*17080*/  STL [R1+0x9d8], R252 ;  /* 0x0009d8fc01007387 */ /* 0x000fe20000100800 */
[----:B---3--:R-:W-:-:S05]  /*17090*/  IADD3 R251, P5, R251, R6, RZ ;  /* 0x00000006fbfb7210 */ /* 0x008fca0007fbe0ff */
[----:B------:R-:W-:Y:S04]  /*170a0*/  STL [R1+0x9d0], R251 ;  /* 0x0009d0fb01007387 */ /* 0x000fe80000100800 */
[----:B------:R0:W-:Y:S04]  /*170b0*/  STL [R1+0x9c8], R7 ;  /* 0x0009c80701007387 */ /* 0x0001e80000100800 */
[----:B0-----:R-:W3:Y:S04]  /*170c0*/  LDL.LU R7, [R1+0xacc] ;  /* 0x000acc0001077983 */ /* 0x001ee80000300800 */
[----:B------:R0:W-:Y:S04]  /*170d0*/  STL [R1+0x9c0], R0 ;  /* 0x0009c00001007387 */ /* 0x0001e80000100800 */
[----:B0-----:R-:W3:Y:S04]  /*170e0*/  LDL.LU R0, [R1+0xac8] ;  /* 0x000ac80001007983 */ /* 0x001ee80000300800 */
[----:B------:R-:W4:Y:S04]  /*170f0*/  LDL.LU R252, [R1+0x9b8] ;  /* 0x0009b80001fc7983 */ /* 0x000f280000300800 */
[----:B------:R-:W4:Y:S01]  /*17100*/  LDL.LU R251, [R1+0x9dc] ;  /* 0x0009dc0001fb7983 */ /* 0x000f220000300800 */
[----:B--2---:R-:W-:-:S05]  /*17110*/  IADD3 R10, P2, R10, R6, RZ ;  /* 0x000000060a0a7210 */ /* 0x004fca0007f5e0ff */
[--C-:B---3--:R-:W-:Y:S01]  /*17120*/  IMAD.X R7, R7, 0x1, R0.reuse, P2 ;  /* 0x0000000107077824 */ /* 0x108fe200010e0600 */
[----:B----4-:R-:W-:Y:S01]  /*17130*/  IADD3 R252, P2, R252, R6, RZ ;  /* 0x00000006fcfc7210 */ /* 0x010fe20007f5e0ff */
[----:B------:R-:W-:-:S04]  /*17140*/  IMAD.X R251, R251, 0x1, R0, P3 ;  /* 0x00000001fbfb7824 */ /* 0x000fc800018e0600 */
[----:B------:R0:W-:Y:S04]  /*17150*/  STL [R1+0x9b8], R252 ;  /* 0x0009b8fc01007387 */ /* 0x0001e80000100800 */
[----:B0-----:R-:W2:Y:S04]  /*17160*/  LDL.LU R252, [R1+0x9b0] ;  /* 0x0009b00001fc7983 */ /* 0x001ea80000300800 */
[----:B------:R0:W-:Y:S04]  /*17170*/  STL [R1+0x9dc], R251 ;  /* 0x0009dcfb01007387 */ /* 0x0001e80000100800 */
[----:B0-----:R-:W3:Y:S01]  /*17180*/  LDL.LU R251, [R1+0x9d4] ;  /* 0x0009d40001fb7983 */ /* 0x001ee20000300800 */
[----:B--2---:R-:W-:-:S05]  /*17190*/  IADD3 R252, P3, R252, R6, RZ ;  /* 0x00000006fcfc7210 */ /* 0x004fca0007f7e0ff */
[----:B------:R0:W-:Y:S01]  /*171a0*/  STL [R1+0x9b0], R252 ;  /* 0x0009b0fc01007387 */ /* 0x0001e20000100800 */
[----:B---3--:R-:W-:-:S03]  /*171b0*/  IMAD.X R251, R251, 0x1, R0, P4 ;  /* 0x00000001fbfb7824 */ /* 0x008fc600020e0600 */
        /* <DEDUP_REMOVED lines=496> */
[----:B------:R-:W-:Y:S01]  /*190c0*/  STL [R1+0x718], R252 ;  /* 0x000718fc01007387 */ /* 0x000fe20000100800 */
[----:B---3--:R-:W-:-:S05]  /*190d0*/  IMAD.X R251, R251, 0x1, R0, P3 ;  /* 0x00000001fbfb7824 */ /* 0x008fca00018e0600 */
[----:B------:R0:W-:Y:S04]  /*190e0*/  STL [R1+0x73c], R251 ;  /* 0x00073cfb01007387 */ /* 0x0001e80000100800 */
[----:B0-----:R-:W2:Y:S02]  /*190f0*/  LDL.LU R251, [R1+0x710] ;  /* 0x0007100001fb7983 */ /* 0x001ea40000300800 */
[----:B--2---:R-:W-:-:S05]  /*19100*/  IADD3 R251, P3, R251, R6, RZ ;  /* 0x00000006fbfb7210 */ /* 0x004fca0007f7e0ff */
[----:B------:R0:W-:Y:S04]  /*19110*/  STL [R1+0x710], R251 ;  /* 0x000710fb01007387 */ /* 0x0001e80000100800 */
[----:B------:R-:W2:Y:S04]  /*19120*/  LDL.LU R252, [R1+0x734] ;  /* 0x0007340001fc7983 */ /* 0x000ea80000300800 */
[----:B0-----:R-:W3:Y:S01]  /*19130*/  LDL.LU R251, [R1+0x708] ;  /* 0x0007080001fb7983 */ /* 0x001ee20000300800 */
[----:B--2---:R-:W-:Y:S01]  /*19140*/  IMAD.X R252, R252, 0x1, R0, P4 ;  /* 0x00000001fcfc7824 */ /* 0x004fe200020e0600 */
[----:B---3--:R-:W-:-:S04]  /*19150*/  IADD3 R251, P4, R251, R6, RZ ;  /* 0x00000006fbfb7210 */ /* 0x008fc80007f9e0ff */
[----:B------:R0:W-:Y:S04]  /*19160*/  STL [R1+0x734], R252 ;  /* 0x000734fc01007387 */ /* 0x0001e80000100800 */
[----:B------:R1:W-:Y:S04]  /*19170*/  STL [R1+0x708], R251 ;  /* 0x000708fb01007387 */ /* 0x0003e80000100800 */
[----:B0-----:R-:W2:Y:S04]  /*19180*/  LDL.LU R252, [R1+0x72c] ;  /* 0x00072c0001fc7983 */ /* 0x001ea80000300800 */
[----:B-1----:R-:W3:Y:S01]  /*19190*/  LDL.LU R251, [R1+0x700] ;  /* 0x0007000001fb7983 */ /* 0x002ee20000300800 */
        /* <DEDUP_REMOVED lines=195> */
[----:B------:R1:W-:Y:S01]  /*19dd0*/  STL [R1+0x600], R251 ;  /* 0x000600fb01007387 */ /* 0x0003e20000100800 */
[----:B0-----:R-:W-:Y:S02]  /*19de0*/  IMAD.MOV.U32 R252, RZ, RZ, R250 ;  /* 0x000000fffffc7224 */ /* 0x001fe400078e00fa */
[----:B------:R-:W-:Y:S01]  /*19df0*/  IMAD.MOV.U32 R250, RZ, RZ, R225 ;  /* 0x000000fffffa7224 */ /* 0x000fe200078e00e1 */
[----:B-1----:R-:W2:Y:S04]  /*19e00*/  LDL.LU R251, [R1+0x5f8] ;  /* 0x0005f80001fb7983 */ /* 0x002ea80000300800 */
[----:B------:R-:W3:Y:S01]  /*19e10*/  LDL.LU R225, [R1+0x61c] ;  /* 0x00061c0001e17983 */ /* 0x000ee20000300800 */
[----:B------:R-:W-:-:S05]  /*19e20*/  IMAD.X R252, R252, 0x1, R0, P2 ;  /* 0x00000001fcfc7824 */ /* 0x000fca00010e0600 */
[----:B------:R-:W-:Y:S01]  /*19e30*/  STL [R1+0x624], R252 ;  /* 0x000624fc01007387 */ /* 0x000fe20000100800 */
[----:B--2---:R-:W-:Y:S01]  /*19e40*/  IADD3 R251, P2, R251, R6, RZ ;  /* 0x00000006fbfb7210 */ /* 0x004fe20007f5e0ff */
[----:B---3--:R-:W-:-:S05]  /*19e50*/  IMAD.X R225, R225, 0x1, R0, P3 ;  /* 0x00000001e1e17824 */ /* 0x008fca00018e0600 */
[----:B------:R0:W-:Y:S04]  /*19e60*/  STL [R1+0x61c], R225 ;  /* 0x00061ce101007387 */ /* 0x0001e80000100800 */
[----:B0-----:R-:W2:Y:S04]  /*19e70*/  LDL.LU R225, [R1+0x5f0] ;  /* 0x0005f00001e17983 */ /* 0x001ea80000300800 */
[----:B------:R0:W-:Y:S04]  /*19e80*/  STL [R1+0x5f8], R251 ;  /* 0x0005f8fb01007387 */ /* 0x0001e80000100800 */
[----:B------:R-:W3:Y:S04]  /*19e90*/  LDL.LU R252, [R1+0x614] ;  /* 0x0006140001fc7983 */ /* 0x000ee80000300800 */
[----:B0-----:R-:W4:Y:S01]  /*19ea0*/  LDL.LU R251, [R1+0xa00] ;  /* 0x000a000001fb7983 */ /* 0x001f220000300800 */
[----:B--2---:R-:W-:-:S05]  /*19eb0*/  IADD3 R225, P3, R225, R6, RZ ;  /* 0x00000006e1e17210 */ /* 0x004fca0007f7e0ff */
[----:B------:R0:W-:Y:S01]  /*19ec0*/  STL [R1+0x5f0], R225 ;  /* 0x0005f0e101007387 */ /* 0x0001e20000100800 */
[--C-:B---3--:R-:W-:Y:S01]  /*19ed0*/  IMAD.X R252, R252, 0x1, R0.reuse, P4 ;  /* 0x00000001fcfc7824 */ /* 0x108fe200020e0600 */
[----:B----4-:R-:W-:Y:S02]  /*19ee0*/  IADD3 R251, P4, R251, UR41, RZ ;  /* 0x00000029fbfb7c10 */ /* 0x010fe4000ff9e0ff */
[----:B0-----:R0:W5:Y:S04]  /*19ef0*/  LDL.LU R225, [R1+0xac4] ;  /* 0x000ac40001e17983 */ /* 0x0011680000300800 */
[----:B------:R-:W2:Y:S04]  /*19f00*/  LDL.LU R6, [R1+0x60c] ;  /* 0x00060c0001067983 */ /* 0x000ea80000300800 */
[----:B------:R1:W-:Y:S04]  /*19f10*/  STL [R1+0x614], R252 ;  /* 0x000614fc01007387 */ /* 0x0003e80000100800 */
[----:B------:R3:W-:Y:S04]  /*19f20*/  STL [R1+0xa00], R251 ;  /* 0x000a00fb01007387 */ /* 0x0007e80000100800 */
[----:B-1----:R-:W4:Y:S04]  /*19f30*/  LDL.LU R252, [R1+0x9f8] ;  /* 0x0009f80001fc7983 */ /* 0x002f280000300800 */
[----:B---3--:R-:W3:Y:S01]  /*19f40*/  LDL.LU R251, [R1+0x604] ;  /* 0x0006040001fb7983 */ /* 0x008ee20000300800 */
[----:B--2---:R-:W-:-:S05]  /*19f50*/  IMAD.X R6, R6, 0x1, R0, P5 ;  /* 0x0000000106067824 */ /* 0x004fca00028e0600 */
[----:B------:R1:W-:Y:S01]  /*19f60*/  STL [R1+0x60c], R6 ;  /* 0x00060c0601007387 */ /* 0x0003e20000100800 */
[----:B----4-:R-:W-:-:S03]  /*19f70*/  IADD3 R252, P5, R252, UR41, RZ ;  /* 0x00000029fcfc7c10 */ /* 0x010fc6000ffbe0ff */
[----:B-1----:R-:W2:Y:S01]  /*19f80*/  LDL.LU R6, [R1+0x9f4] ;  /* 0x0009f40001067983 */ /* 0x002ea20000300800 */
[----:B---3--:R-:W-:-:S03]  /*19f90*/  IMAD.X R251, R251, 0x1, R0, P6 ;  /* 0x00000001fbfb7824 */ /* 0x008fc600030e0600 */
[----:B------:R1:W-:Y:S04]  /*19fa0*/  STL [R1+0x9f8], R252 ;  /* 0x0009f8fc01007387 */ /* 0x0003e80000100800 */
[----:B------:R3:W-:Y:S04]  /*19fb0*/  STL [R1+0x604], R251 ;  /* 0x000604fb01007387 */ /* 0x0007e80000100800 */
[----:B-1----:R-:W4:Y:S04]  /*19fc0*/  LDL.LU R252, [R1+0x5fc] ;  /* 0x0005fc0001fc7983 */ /* 0x002f280000300800 */
[----:B---3--:R-:W3:Y:S01]  /*19fd0*/  LDL.LU R251, [R1+0x9ec] ;  /* 0x0009ec0001fb7983 */ /* 0x008ee20000300800 */
[----:B--2---:R-:W-:-:S05]  /*19fe0*/  IADD3 R6, P6, R6, UR41, RZ ;  /* 0x0000002906067c10 */ /* 0x004fca000ffde0ff */
[----:B------:R1:W-:Y:S01]  /*19ff0*/  STL [R1+0x9f4], R6 ;  /* 0x0009f40601007387 */ /* 0x0003e20000100800 */
[----:B----4-:R-:W-:-:S03]  /*1a000*/  IMAD.X R252, R252, 0x1, R0, P1 ;  /* 0x00000001fcfc7824 */ /* 0x010fc600008e0600 */
[----:B-1----:R-:W2:Y:S01]  /*1a010*/  LDL.LU R6, [R1+0x5f4] ;  /* 0x0005f40001067983 */ /* 0x002ea20000300800 */
[----:B---3--:R-:W-:-:S03]  /*1a020*/  IADD3 R251, P1, R251, UR41, RZ ;  /* 0x00000029fbfb7c10 */ /* 0x008fc6000ff3e0ff */
        /* <DEDUP_REMOVED lines=15> */
[----:B----4-:R-:W-:-:S03]  /*1a120*/  IADD3.X R252, R252, UR13, RZ, P4, !PT ;  /* 0x0000000dfcfc7c10 */ /* 0x010fc6000a7fe4ff */
[----:B-1----:R-:W2:Y:S01]  /*1a130*/  LDL.LU R6, [R1+0x5e8] ;  /* 0x0005e80001067983 */ /* 0x002ea20000300800 */
[----:B---3--:R-:W-:-:S03]  /*1a140*/  IADD3 R251, P4, R251, UR41, RZ ;  /* 0x00000029fbfb7c10 */ /* 0x008fc6000ff9e0ff */
[----:B------:R1:W-:Y:S04]  /*1a150*/  STL [R1+0x9fc], R252 ;  /* 0x0009fcfc01007387 */ /* 0x0003e80000100800 */
[----:B------:R3:W-:Y:S04]  /*1a160*/  STL [R1+0x5d8], R251 ;  /* 0x0005d8fb01007387 */ /* 0x0007e80000100800 */
[----:B-1----:R-:W4:Y:S04]  /*1a170*/  LDL.LU R252, [R1+0x5d0] ;  /* 0x0005d00001fc7983 */ /* 0x002f280000300800 */
[----:B---3--:R-:W3:Y:S01]  /*1a180*/  LDL.LU R251, [R1+0x9f0] ;  /* 0x0009f00001fb7983 */ /* 0x008ee20000300800 */
[----:B--2---:R-:W-:-:S05]  /*1a190*/  IADD3.X R6, R6, UR13, RZ, P5, !PT ;  /* 0x0000000d06067c10 */ /* 0x004fca000affe4ff */
[----:B------:R1:W-:Y:S01]  /*1a1a0*/  STL [R1+0x5e8], R6 ;  /* 0x0005e80601007387 */ /* 0x0003e20000100800 */
[----:B----4-:R-:W-:-:S03]  /*1a1b0*/  IADD3 R252, P5, R252, UR41, RZ ;  /* 0x00000029fcfc7c10 */ /* 0x010fc6000ffbe0ff */
[----:B-1----:R-:W2:Y:S01]  /*1a1c0*/  LDL.LU R6, [R1+0x5c8] ;  /* 0x0005c80001067983 */ /* 0x002ea20000300800 */
[----:B---3--:R-:W-:-:S03]  /*1a1d0*/  IADD3.X R251, R251, UR13, RZ, P6, !PT ;  /* 0x0000000dfbfb7c10 */ /* 0x008fc6000b7fe4ff */
        /* <DEDUP_REMOVED lines=212> */
[----:B------:R-:W-:Y:S01]  /*1af20*/  STL [R1+0x4dc], R6 ;  /* 0x0004dc0601007387 */ /* 0x000fe20000100800 */
[----:B---3--:R-:W-:-:S05]  /*1af30*/  IADD3.X R251, R251, UR13, RZ, P6, !PT ;  /* 0x0000000dfbfb7c10 */ /* 0x008fca000b7fe4ff */
[----:B------:R1:W-:Y:S04]  /*1af40*/  STL [R1+0x4d4], R251 ;  /* 0x0004d4fb01007387 */ /* 0x0003e80000100800 */
[----:B-1----:R-:W2:Y:S01]  /*1af50*/  LDL.LU R251, [R1+0x4a8] ;  /* 0x0004a80001fb7983 */ /* 0x002ea20000300800 */
[----:B----4-:R-:W-:-:S05]  /*1af60*/  IADD3 R252, P5, R252, UR41, RZ ;  /* 0x00000029fcfc7c10 */ /* 0x010fca000ffbe0ff */
[----:B------:R1:W-:Y:S04]  /*1af70*/  STL [R1+0x4b0], R252 ;  /* 0x0004b0fc01007387 */ /* 0x0003e80000100800 */
[----:B-1----:R-:W3:Y:S01]  /*1af80*/  LDL.LU R252, [R1+0x4cc] ;  /* 0x0004cc0001fc7983 */ /* 0x002ee20000300800 */
[----:B--2---:R-:W-:-:S05]  /*1af90*/  IADD3 R251, P6, R251, UR41, RZ ;  /* 0x00000029fbfb7c10 */ /* 0x004fca000ffde0ff */
[----:B------:R1:W-:Y:S04]  /*1afa0*/  STL [R1+0x4a8], R251 ;  /* 0x0004a8fb01007387 */ /* 0x0003e80000100800 */
[----:B-1----:R-:W2:Y:S01]  /*1afb0*/  LDL.LU R251, [R1+0x4a0] ;  /* 0x0004a00001fb7983 */ /* 0x002ea20000300800 */
[----:B---3--:R-:W-:-:S05]  /*1afc0*/  IADD3.X R252, R252, UR13, RZ, P1, !PT ;  /* 0x0000000dfcfc7c10 */ /* 0x008fca0008ffe4ff */
        /* <DEDUP_REMOVED lines=18> */
[----:B------:R1:W-:Y:S01]  /*1b0f0*/  STL [R1+0x4b4], R252 ;  /* 0x0004b4fc01007387 */ /* 0x0003e20000100800 */
[----:B--2---:R-:W-:-:S05]  /*1b100*/  IADD3 R251, P4, R251, UR41, RZ ;  /* 0x00000029fbfb7c10 */ /* 0x004fca000ff9e0ff */
[----:B------:R2:W-:Y:S04]  /*1b110*/  STL [R1+0x488], R251 ;  /* 0x000488fb01007387 */ /* 0x0005e80000100800 */
[----:B------:R-:W3:Y:S04]  /*1b120*/  LDL.LU R6, [R1+0x4ac] ;  /* 0x0004ac0001067983 */ /* 0x000ee80000300800 */
[----:B-1----:R-:W4:Y:S04]  /*1b130*/  LDL.LU R252, [R1+0x480] ;  /* 0x0004800001fc7983 */ /* 0x002f280000300800 */
[----:B--2---:R-:W2:Y:S01]  /*1b140*/  LDL.LU R251, [R1+0x4a4] ;  /* 0x0004a40001fb7983 */ /* 0x004ea20000300800 */
[----:B---3--:R-:W-:-:S02]  /*1b150*/  IADD3.X R6, R6, UR13, RZ, P5, !PT ;  /* 0x0000000d06067c10 */ /* 0x008fc4000affe4ff */
[----:B----4-:R-:W-:-:S03]  /*1b160*/  IADD3 R252, P5, R252, UR41, RZ ;  /* 0x00000029fcfc7c10 */ /* 0x010fc6000ffbe0ff */
[----:B------:R1:W-:Y:S01]  /*1b170*/  STL [R1+0x4ac], R6 ;  /* 0x0004ac0601007387 */ /* 0x0003e20000100800 */
[----:B--2---:R-:W-:-:S03]  /*1b180*/  IADD3.X R251, R251, UR13, RZ, P6, !PT ;  /* 0x0000000dfbfb7c10 */ /* 0x004fc6000b7fe4ff */
[----:B------:R2:W-:Y:S04]  /*1b190*/  STL [R1+0x480], R252 ;  /* 0x000480fc01007387 */ /* 0x0005e80000100800 */
[----:B------:R3:W-:Y:S04]  /*1b1a0*/  STL [R1+0x4a4], R251 ;  /* 0x0004a4fb01007387 */ /* 0x0007e80000100800 */
[----:B-1----:R-:W4:Y:S04]  /*1b1b0*/  LDL.LU R6, [R1+0x478] ;  /* 0x0004780001067983 */ /* 0x002f280000300800 */
[----:B--2---:R-:W2:Y:S04]  /*1b1c0*/  LDL.LU R252, [R1+0x49c] ;  /* 0x00049c0001fc7983 */ /* 0x004ea80000300800 */
[----:B---3--:R-:W3:Y:S01]  /*1b1d0*/  LDL.LU R251, [R1+0x470] ;  /* 0x0004700001fb7983 */ /* 0x008ee20000300800 */
[----:B----4-:R-:W-:-:S02]  /*1b1e0*/  IADD3 R6, P6, R6, UR41, RZ ;  /* 0x0000002906067c10 */ /* 0x010fc4000ffde0ff */
[----:B--2---:R-:W-:-:S03]  /*1b1f0*/  IADD3.X R252, R252, UR13, RZ, P1, !PT ;  /* 0x0000000dfcfc7c10 */ /* 0x004fc60008ffe4ff */
[----:B------:R1:W-:Y:S01]  /*1b200*/  STL [R1+0x478], R6 ;  /* 0x0004780601007387 */ /* 0x0003e20000100800 */
[----:B---3--:R-:W-:-:S03]  /*1b210*/  IADD3 R251, P1, R251, UR41, RZ ;  /* 0x00000029fbfb7c10 */ /* 0x008fc6000ff3e0ff */
[----:B------:R2:W-:Y:S04]  /*1b220*/  STL [R1+0x49c], R252 ;  /* 0x00049cfc01007387 */ /* 0x0005e80000100800 */
[----:B------:R3:W-:Y:S04]  /*1b230*/  STL [R1+0x470], R251 ;  /* 0x000470fb01007387 */ /* 0x0007e80000100800 */
[----:B-1----:R-:W4:Y:S04]  /*1b240*/  LDL.LU R6, [R1+0x494] ;  /* 0x0004940001067983 */ /* 0x002f280000300800 */
[----:B--2---:R-:W2:Y:S04]  /*1b250*/  LDL.LU R252, [R1+0x468] ;  /* 0x0004680001fc7983 */ /* 0x004ea80000300800 */
[----:B---3--:R-:W3:Y:S01]  /*1b260*/  LDL.LU R251, [R1+0x48c] ;  /* 0x00048c0001fb7983 */ /* 0x008ee20000300800 */
[----:B----4-:R-:W-:-:S02]  /*1b270*/  IADD3.X R6, R6, UR13, RZ, P2, !PT ;  /* 0x0000000d06067c10 */ /* 0x010fc400097fe4ff */
[----:B--2---:R-:W-:-:S03]  /*1b280*/  IADD3 R252, P2, R252, UR41, RZ ;  /* 0x00000029fcfc7c10 */ /* 0x004fc6000ff5e0ff */
[----:B------:R1:W-:Y:S01]  /*1b290*/  STL [R1+0x494], R6 ;  /* 0x0004940601007387 */ /* 0x0003e20000100800 */
[----:B---3--:R-:W-:-:S03]  /*1b2a0*/  IADD3.X R251, R251, UR13, RZ, P3, !PT ;  /* 0x0000000dfbfb7c10 */ /* 0x008fc60009ffe4ff */
        /* <DEDUP_REMOVED lines=331> */
[----:B------:R-:W-:Y:S01]  /*1c760*/  STL [R1+0x2a8], R6 ;  /* 0x0002a80601007387 */ /* 0x000fe20000100800 */
[----:B---3--:R-:W-:-:S03]  /*1c770*/  IADD3 R251, P4, R251, UR41, RZ ;  /* 0x00000029fbfb7c10 */ /* 0x008fc6000ff9e0ff */
[----:B------:R-:W-:Y:S04]  /*1c780*/  STL [R1+0x2cc], R252 ;  /* 0x0002ccfc01007387 */ /* 0x000fe80000100800 */
[----:B------:R1:W-:Y:S02]  /*1c790*/  STL [R1+0x2a0], R251 ;  /* 0x0002a0fb01007387 */ /* 0x0003e40000100800 */
[----:B-1----:R-:W-:Y:S02]  /*1c7a0*/  IMAD.MOV.U32 R251, RZ, RZ, R2 ;  /* 0x000000fffffb7224 */ /* 0x002fe400078e0002 */
[----:B------:R-:W-:Y:S02]  /*1c7b0*/  IMAD.MOV.U32 R2, RZ, RZ, R3 ;  /* 0x000000ffff027224 */ /* 0x000fe400078e0003 */
[----:B------:R-:W2:Y:S01]  /*1c7c0*/  LDL.LU R3, [R1+0x2bc] ;  /* 0x0002bc0001037983 */ /* 0x000ea20000300800 */
[----:B------:R-:W-:-:S02]  /*1c7d0*/  IADD3.X R226, R226, UR13, RZ, P5, !PT ;  /* 0x0000000de2e27c10 */ /* 0x000fc4000affe4ff */
[----:B------:R-:W-:Y:S01]  /*1c7e0*/  IADD3 R227, P5, R227, UR41, RZ ;  /* 0x00000029e3e37c10 */ /* 0x000fe2000ffbe0ff */
[----:B------:R-:W3:Y:S04]  /*1c7f0*/  LDL.LU R6, [R1+0x290] ;  /* 0x0002900001067983 */ /* 0x000ee80000300800 */
[----:B------:R-:W4:Y:S04]  /*1c800*/  LDL.LU R252, [R1+0x2b4] ;  /* 0x0002b40001fc7983 */ /* 0x000f280000300800 */
[----:B------:R1:W-:Y:S04]  /*1c810*/  STL [R1+0x2c4], R226 ;  /* 0x0002c4e201007387 */ /* 0x0003e80000100800 */
[----:B-1----:R0:W5:Y:S04]  /*1c820*/  LDL.LU R226, [R1+0xac0] ;  /* 0x000ac00001e27983 */ /* 0x0021680000300800 */
[----:B------:R1:W-:Y:S04]  /*1c830*/  STL [R1+0x298], R227 ;  /* 0x000298e301007387 */ /* 0x0003e80000100800 */
[----:B-1----:R0:W5:Y:S01]  /*1c840*/  LDL.LU R227, [R1+0xabc] ;  /* 0x000abc0001e37983 */ /* 0x0021620000300800 */
[----:B--2---:R-:W-:-:S05]  /*1c850*/  IADD3.X R3, R3, UR13, RZ, P6, !PT ;  /* 0x0000000d03037c10 */ /* 0x004fca000b7fe4ff */
[----:B------:R1:W-:Y:S04]  /*1c860*/  STL [R1+0x2bc], R3 ;  /* 0x0002bc0301007387 */ /* 0x0003e80000100800 */
[----:B-1----:R-:W2:Y:S01]  /*1c870*/  LDL.LU R3, [R1+0xab8] ;  /* 0x000ab80001037983 */ /* 0x002ea20000300800 */
[----:B---3--:R-:W-:Y:S02]  /*1c880*/  IADD3 R6, P6, R6, UR41, RZ ;  /* 0x0000002906067c10 */ /* 0x008fe4000ffde0ff */
[----:B----4-:R-:W-:-:S03]  /*1c890*/  IADD3.X R252, R252, UR13, RZ, P1, !PT ;  /* 0x0000000dfcfc7c10 */ /* 0x010fc60008ffe4ff */
[----:B------:R1:W-:Y:S04]  /*1c8a0*/  STL [R1+0x290], R6 ;  /* 0x0002900601007387 */ /* 0x0003e80000100800 */
[----:B-1----:R-:W3:Y:S04]  /*1c8b0*/  LDL.LU R6, [R1+0x280] ;  /* 0x0002800001067983 */ /* 0x002ee80000300800 */
[----:B------:R-:W-:Y:S01]  /*1c8c0*/  STL [R1+0x2b4], R252 ;  /* 0x0002b4fc01007387 */ /* 0x000fe20000100800 */
[----:B------:R-:W-:Y:S01]  /*1c8d0*/  UIADD3.64 UR8, UR4, 0x780, URZ ;  /* 0x0000078004087897 */ /* 0x000fe2000fffe03f */
[----:B------:R-:W-:-:S08]  /*1c8e0*/  WARPGROUP.ARRIVE ;  /* 0x00000000000079c5 */ /* 0x000fd00000000000 */
[----:B------:R-:W-:Y:S01]  /*1c8f0*/  HGMMA.64x256x16.F32 R24, gdesc[UR8].tnspA, R24, gsb0 ;  /* 0x23e00000081879f0 */ /* 0x000fe20008000818 */
[----:B--2---:R-:W-:-:S05]  /*1c900*/  IADD3 R3, P1, R3, UR41, RZ ;  /* 0x0000002903037c10 */ /* 0x004fca000ff3e0ff */
[----:B------:R1:W-:Y:S04]  /*1c910*/  STL [R1+0x288], R3 ;  /* 0x0002880301007387 */ /* 0x0003e80000100800 */
[----:B-1----:R-:W2:Y:S01]  /*1c920*/  LDL.LU R3, [R1+0xab4] ;  /* 0x000ab40001037983 */ /* 0x002ea20000300800 */
[----:B------:R-:W-:Y:S02]  /*1c930*/  IMAD.MOV.U32 R252, RZ, RZ, R2 ;  /* 0x000000fffffc7224 */ /* 0x000fe400078e0002 */
[----:B------:R-:W-:Y:S02]  /*1c940*/  IMAD.MOV.U32 R2, RZ, RZ, R5 ;  /* 0x000000ffff027224 */ /* 0x000fe400078e0005 */
[----:B------:R-:W4:Y:S01]  /*1c950*/  LDL.LU R5, [R1+0x278] ;  /* 0x0002780001057983 */ /* 0x000f220000300800 */
[----:B------:R-:W-:Y:S01]  /*1c960*/  UIADD3.64 UR44, UR4, 0x800, URZ ;  /* 0x00000800042c7897 */ /* 0x000fe2000fffe03f */
[----:B------:R-:W-:-:S02]  /*1c970*/  WARPGROUP.DEPBAR.LE gsb0, 0x0 ;  /* 0x00008000000079c5 */ /* 0x000fc40000010000 */
[----:B------:R-:W-:Y:S01]  /*1c980*/  WARPGROUP.ARRIVE ;  /* 0x00000000000079c5 */ /* 0x000fe20000000000 */
[----:B------:R-:W-:Y:S01]  /*1c990*/  UMOV UR46, UR6 ;  /* 0x00000006002e7c82 */ /* 0x000fe20008000000 */
[----:B------:R-:W-:-:S07]  /*1c9a0*/  UMOV UR47, UR7 ;  /* 0x00000007002f7c82 */ /* 0x000fce0008000000 */
[----:B------:R-:W-:Y:S01]  /*1c9b0*/  HGMMA.64x256x16.F32 R24, gdesc[UR44].tnspA, R24, gsb0 ;  /* 0x23e000002c1879f0 */ /* 0x000fe20008000818 */
[----:B------:R-:W-:Y:S01]  /*1c9c0*/  UIADD3.64 UR36, UR4, 0x880, URZ ;  /* 0x0000088004247897 */ /* 0x000fe2000fffe03f */
[----:B--2---:R-:W-:Y:S02]  /*1c9d0*/  IADD3.X R3, R3, UR13, RZ, P2, !PT ;  /* 0x0000000d03037c10 */ /* 0x004fe400097fe4ff */
[----:B---3--:R-:W-:-:S03]  /*1c9e0*/  IADD3 R6, P2, R6, UR41, RZ ;  /* 0x0000002906067c10 */ /* 0x008fc6000ff5e0ff */
[----:B------:R1:W-:Y:S04]  /*1c9f0*/  STL [R1+0x2ac], R3 ;  /* 0x0002ac0301007387 */ /* 0x0003e80000100800 */
[----:B-1----:R-:W2:Y:S04]  /*1ca00*/  LDL.LU R3, [R1+0x29c] ;  /* 0x00029c0001037983 */ /* 0x002ea80000300800 */
[----:B------:R1:W-:Y:S04]  /*1ca10*/  STL [R1+0x280], R6 ;  /* 0x0002800601007387 */ /* 0x0003e80000100800 */
[----:B-1----:R-:W3:Y:S01]  /*1ca20*/  LDL.LU R6, [R1+0x294] ;  /* 0x0002940001067983 */ /* 0x002ee20000300800 */
[----:B------:R-:W-:-:S02]  /*1ca30*/  WARPGROUP.DEPBAR.LE gsb0, 0x0 ;  /* 0x00008000000079c5 */ /* 0x000fc40000010000 */
[----:B------:R-:W-:-:S06]  /*1ca40*/  WARPGROUP.ARRIVE ;  /* 0x00000000000079c5 */ /* 0x000fcc0000000000 */
[----:B------:R-:W-:Y:S01]  /*1ca50*/  HGMMA.64x256x16.F32 R24, gdesc[UR36].tnspA, R24, gsb0 ;  /* 0x23e00000241879f0 */ /* 0x000fe20008000818 */
[----:B------:R-:W-:Y:S02]  /*1ca60*/  IADD3.X R228, R228, UR13, RZ, P3, !PT ;  /* 0x0000000de4e47c10 */ /* 0x000fe40009ffe4ff */
[----:B----4-:R-:W-:-:S03]  /*1ca70*/  IADD3 R5, P3, R5, UR41, RZ ;  /* 0x0000002905057c10 */ /* 0x010fc6000ff7e0ff */
[----:B------:R1:W-:Y:S01]  /*1ca80*/  STL [R1+0x2a4], R228 ;  /* 0x0002a4e401007387 */ /* 0x0003e20000100800 */
[----:B------:R-:W-:-:S03]  /*1ca90*/  IADD3.X R231, R231, UR13, RZ, P6, !PT ;  /* 0x0000000de7e77c10 */ /* 0x000fc6000b7fe4ff */
[----:B-1----:R0:W5:Y:S04]  /*1caa0*/  LDL.LU R228, [R1+0xab0] ;  /* 0x000ab00001e47983 */ /* 0x0021680000300800 */
[----:B------:R1:W-:Y:S01]  /*1cab0*/  STL [R1+0x278], R5 ;  /* 0x0002780501007387 */ /* 0x0003e20000100800 */
[----:B------:R-:W-:-:S03]  /*1cac0*/  IADD3 R232, P6, R232, UR41, RZ ;  /* 0x00000029e8e87c10 */ /* 0x000fc6000ffde0ff */
[----:B-1----:R-:W4:Y:S01]  /*1cad0*/  LDL.LU R5, [R1+0x22c] ;  /* 0x00022c0001057983 */ /* 0x002f220000300800 */
[----:B------:R-:W-:Y:S02]  /*1cae0*/  IADD3.X R233, R233, UR13, RZ, P1, !PT ;  /* 0x0000000de9e97c10 */ /* 0x000fe40008ffe4ff */
[----:B------:R-:W-:Y:S02]  /*1caf0*/  IADD3 R234, P1, R234, UR41, RZ ;  /* 0x00000029eaea7c10 */ /* 0x000fe4000ff3e0ff */
[----:B------:R-:W-:Y:S02]  /*1cb00*/  IADD3.X R235, R235, UR13, RZ, P2, !PT ;  /* 0x0000000debeb7c10 */ /* 0x000fe400097fe4ff */
[----:B------:R-:W-:Y:S02]  /*1cb10*/  IADD3 R236, P2, R236, UR41, RZ ;  /* 0x00000029ecec7c10 */ /* 0x000fe4000ff5e0ff */
[----:B------:R-:W-:Y:S02]  /*1cb20*/  IADD3.X R237, R237, UR13, RZ, P3, !PT ;  /* 0x0000000deded7c10 */ /* 0x000fe40009ffe4ff */
[----:B------:R-:W-:-:S02]  /*1cb30*/  IADD3 R238, P3, R238, UR41, RZ ;  /* 0x00000029eeee7c10 */ /* 0x000fc4000ff7e0ff */
[----:B------:R-:W-:Y:S02]  /*1cb40*/  IADD3.X R243, R243, UR13, RZ, P6, !PT ;  /* 0x0000000df3f37c10 */ /* 0x000fe4000b7fe4ff */
[----:B------:R-:W-:Y:S02]  /*1cb50*/  IADD3 R244, P6, R244, UR41, RZ ;  /* 0x00000029f4f47c10 */ /* 0x000fe4000ffde0ff */
[----:B------:R-:W-:Y:S02]  /*1cb60*/  IADD3.X R245, R245, UR13, RZ, P1, !PT ;  /* 0x0000000df5f57c10 */ /* 0x000fe40008ffe4ff */
[----:B------:R-:W-:Y:S02]  /*1cb70*/  IADD3 R246, P1, R246, UR41, RZ ;  /* 0x00000029f6f67c10 */ /* 0x000fe4000ff3e0ff */
[----:B------:R-:W-:Y:S02]  /*1cb80*/  IADD3.X R247, R247, UR13, RZ, P2, !PT ;  /* 0x0000000df7f77c10 */ /* 0x000fe400097fe4ff */
[----:B------:R-:W-:-:S02]  /*1cb90*/  IADD3 R248, P2, R248, UR41, RZ ;  /* 0x00000029f8f87c10 */ /* 0x000fc4000ff5e0ff */
[----:B------:R-:W-:Y:S02]  /*1cba0*/  IADD3.X R249, R249, UR13, RZ, P3, !PT ;  /* 0x0000000df9f97c10 */ /* 0x000fe40009ffe4ff */
[----:B------:R-:W-:Y:S01]  /*1cbb0*/  IADD3 R250, P3, R250, UR41, RZ ;  /* 0x00000029fafa7c10 */ /* 0x000fe2000ff7e0ff */
[----:B------:R-:W-:Y:S01]  /*1cbc0*/  UIADD3.64 UR32, UR4, 0x900, URZ ;  /* 0x0000090004207897 */ /* 0x000fe2000fffe03f */
[----:B--2---:R-:W-:Y:S02]  /*1cbd0*/  IADD3.X R3, R3, UR13, RZ, P4, !PT ;  /* 0x0000000d03037c10 */ /* 0x004fe4000a7fe4ff */
[----:B------:R-:W-:-:S03]  /*1cbe0*/  IADD3 R229, P4, R229, UR41, RZ ;  /* 0x00000029e5e57c10 */ /* 0x000fc6000ff9e0ff */
[----:B------:R1:W-:Y:S01]  /*1cbf0*/  STL [R1+0x29c], R3 ;  /* 0x00029c0301007387 */ /* 0x0003e20000100800 */
[----:B---3--:R-:W-:-:S03]  /*1cc00*/  IADD3.X R6, R6, UR13, RZ, P5, !PT ;  /* 0x0000000d06067c10 */ /* 0x008fc6000affe4ff */
[----:B-1----:R-:W2:Y:S01]  /*1cc10*/  LDL.LU R3, [R1+0x21c] ;  /* 0x00021c0001037983 */ /* 0x002ea20000300800 */
[----:B------:R-:W-:-:S03]  /*1cc20*/  IADD3 R230, P5, R230, UR41, RZ ;  /* 0x00000029e6e67c10 */ /* 0x000fc6000ffbe0ff */
[----:B------:R1:W-:Y:S04]  /*1cc30*/  STL [R1+0x270], R229 ;  /* 0x000270e501007387 */ /* 0x0003e80000100800 */
[----:B-1----:R0:W5:Y:S04]  /*1cc40*/  LDL.LU R229, [R1+0xaac] ;  /* 0x000aac0001e57983 */ /* 0x0021680000300800 */
[----:B------:R1:W-:Y:S04]  /*1cc50*/  STL [R1+0x294], R6 ;  /* 0x0002940601007387 */ /* 0x0003e80000100800 */
[----:B-1----:R-:W3:Y:S04]  /*1cc60*/  LDL.LU R6, [R1+0x204] ;  /* 0x0002040001067983 */ /* 0x002ee80000300800 */
[----:B------:R1:W-:Y:S04]  /*1cc70*/  STL [R1+0x268], R230 ;  /* 0x000268e601007387 */ /* 0x0003e80000100800 */
[----:B-1----:R0:W5:Y:S04]  /*1cc80*/  LDL.LU R230, [R1+0xaa8] ;  /* 0x000aa80001e67983 */ /* 0x0021680000300800 */
[----:B------:R1:W-:Y:S04]  /*1cc90*/  STL [R1+0x28c], R231 ;  /* 0x00028ce701007387 */ /* 0x0003e80000100800 */
[----:B-1----:R0:W5:Y:S04]  /*1cca0*/  LDL.LU R231, [R1+0xaa4] ;  /* 0x000aa40001e77983 */ /* 0x0021680000300800 */
[----:B------:R1:W-:Y:S01]  /*1ccb0*/  STL [R1+0x260], R232 ;  /* 0x000260e801007387 */ /* 0x0003e20000100800 */
[----:B------:R-:W-:-:S03]  /*1ccc0*/  IADD3.X R239, R239, UR13, RZ, P4, !PT ;  /* 0x0000000defef7c10 */ /* 0x000fc6000a7fe4ff */
[----:B-1----:R0:W5:Y:S04]  /*1ccd0*/  LDL.LU R232, [R1+0xaa0] ;  /* 0x000aa00001e87983 */ /* 0x0021680000300800 */
[----:B------:R1:W-:Y:S01]  /*1cce0*/  STL [R1+0x284], R233 ;  /* 0x000284e901007387 */ /* 0x0003e20000100800 */
[----:B------:R-:W-:-:S03]  /*1ccf0*/  IADD3 R240, P4, R240, UR41, RZ ;  /* 0x00000029f0f07c10 */ /* 0x000fc6000ff9e0ff */
[----:B-1----:R0:W5:Y:S04]  /*1cd00*/  LDL.LU R233, [R1+0xa9c] ;  /* 0x000a9c0001e97983 */ /* 0x0021680000300800 */
[----:B------:R1:W-:Y:S01]  /*1cd10*/  STL [R1+0x258], R234 ;  /* 0x000258ea01007387 */ /* 0x0003e20000100800 */
[----:B------:R-:W-:-:S03]  /*1cd20*/  IADD3.X R241, R241, UR13, RZ, P5, !PT ;  /* 0x0000000df1f17c10 */ /* 0x000fc6000affe4ff */
[----:B-1----:R0:W5:Y:S04]  /*1cd30*/  LDL.LU R234, [R1+0xa98] ;  /* 0x000a980001ea7983 */ /* 0x0021680000300800 */
[----:B------:R1:W-:Y:S01]  /*1cd40*/  STL [R1+0x27c], R235 ;  /* 0x00027ceb01007387 */ /* 0x0003e20000100800 */
[----:B------:R-:W-:-:S03]  /*1cd50*/  IADD3 R242, P5, R242, UR41, RZ ;  /* 0x00000029f2f27c10 */ /* 0x000fc6000ffbe0ff */
[----:B-1----:R0:W5:Y:S04]  /*1cd60*/  LDL.LU R235, [R1+0xa94] ;  /* 0x000a940001eb7983 */ /* 0x0021680000300800 */
[----:B------:R1:W-:Y:S04]  /*1cd70*/  STL [R1+0x250], R236 ;  /* 0x000250ec01007387 */ /* 0x0003e80000100800 */
        /* <DEDUP_REMOVED lines=37> */
[----:B-1----:R-:W4:Y:S01]  /*1cfd0*/  LDL.LU R2, [R1+0xa4c] ;  /* 0x000a4c0001027983 */ /* 0x002f220000300800 */
[----:B------:R-:W-:-:S02]  /*1cfe0*/  WARPGROUP.DEPBAR.LE gsb0, 0x0 ;  /* 0x00008000000079c5 */ /* 0x000fc40000010000 */
[----:B------:R-:W-:-:S06]  /*1cff0*/  WARPGROUP.ARRIVE ;  /* 0x00000000000079c5 */ /* 0x000fcc0000000000 */
[----:B------:R-:W-:Y:S01]  /*1d000*/  HGMMA.64x256x16.F32 R24, gdesc[UR32].tnspA, R24, gsb0 ;  /* 0x23e00000201879f0 */ /* 0x000fe20008000818 */
[----:B------:R-:W-:Y:S02]  /*1d010*/  UIADD3.64 UR28, UR4, 0x980, URZ ;  /* 0x00000980041c7897 */ /* 0x000fe4000fffe03f */
[----:B------:R-:W-:Y:S01]  /*1d020*/  UIADD3.64 UR24, UR4, 0xa00, URZ ;  /* 0x00000a0004187897 */ /* 0x000fe2000fffe03f */
[----:B------:R-:W-:Y:S02]  /*1d030*/  WARPGROUP.DEPBAR.LE gsb0, 0x0 ;  /* 0x00008000000079c5 */ /* 0x000fe40000010000 */
[----:B------:R-:W-:-:S15]  /*1d040*/  WARPGROUP.ARRIVE ;  /* 0x00000000000079c5 */ /* 0x000fde0000000000 */
[----:B------:R-:W-:-:S07]  /*1d050*/  NOP ;  /* 0x0000000000007918 */ /* 0x000fce0000000000 */
[----:B------:R-:W-:Y:S01]  /*1d060*/  HGMMA.64x256x16.F32 R24, gdesc[UR28].tnspA, R24, gsb0 ;  /* 0x23e000001c1879f0 */ /* 0x000fe20008000818 */
[----:B----4-:R-:W-:-:S05]  /*1d070*/  IADD3 R2, P5, R2, UR41, RZ ;  /* 0x0000002902027c10 */ /* 0x010fca000ffbe0ff */
[----:B------:R1:W-:Y:S04]  /*1d080*/  STL [R1+0x208], R2 ;  /* 0x0002080201007387 */ /* 0x0003e80000100800 */
[----:B-1----:R-:W4:Y:S01]  /*1d090*/  LDL.LU R2, [R1+0xa48] ;  /* 0x000a480001027983 */ /* 0x002f220000300800 */
[----:B------:R-:W-:Y:S01]  /*1d0a0*/  UIADD3.64 UR20, UR4, 0xa80, URZ ;  /* 0x00000a8004147897 */ /* 0x000fe2000fffe03f */
[----:B------:R-:W-:Y:S02]  /*1d0b0*/  IADD3.X R5, R5, UR13, RZ, P6, !PT ;  /* 0x0000000d05057c10 */ /* 0x000fe4000b7fe4ff */
[----:B--2---:R-:W-:-:S03]  /*1d0c0*/  IADD3.X R3, R3, UR13, RZ, P2, !PT ;  /* 0x0000000d03037c10 */ /* 0x004fc600097fe4ff */
[----:B------:R1:W-:Y:S04]  /*1d0d0*/  STL [R1+0x22c], R5 ;  /* 0x00022c0501007387 */ /* 0x0003e80000100800 */
[----:B-1----:R-:W2:Y:S01]  /*1d0e0*/  LDL.LU R5, [R1+0xa44] ;  /* 0x000a440001057983 */ /* 0x002ea20000300800 */
[----:B------:R-:W-:Y:S02]  /*1d0f0*/  WARPGROUP.DEPBAR.LE gsb0, 0x0 ;  /* 0x00008000000079c5 */ /* 0x000fe40000010000 */
[----:B------:R-:W-:-:S06]  /*1d100*/  WARPGROUP.ARRIVE ;  /* 0x00000000000079c5 */ /* 0x000fcc0000000000 */
[----:B------:R-:W-:Y:S01]  /*1d110*/  HGMMA.64x256x16.F32 R24, gdesc[UR24].tnspA, R24, gsb0 ;  /* 0x23e00000181879f0 */ /* 0x000fe20008000818 */
[----:B----4-:R-:W-:-:S05]  /*1d120*/  IADD3.X R2, R2, UR13, RZ, P1, !PT ;  /* 0x0000000d02027c10 */ /* 0x010fca0008ffe4ff */
[----:B------:R1:W-:Y:S04]  /*1d130*/  STL [R1+0x224], R2 ;  /* 0x0002240201007387 */ /* 0x0003e80000100800 */
[----:B-1----:R0:W5:Y:S04]  /*1d140*/  LDL.LU R2, [R1+0xa40] ;  /* 0x000a400001027983 */ /* 0x0021680000300800 */
[----:B------:R1:W-:Y:S04]  /*1d150*/  STL [R1+0x21c], R3 ;  /* 0x00021c0301007387 */ /* 0x0003e80000100800 */
[----:B-1----:R-:W4:Y:S01]  /*1d160*/  LDL.LU R3, [R1+0xa3c] ;  /* 0x000a3c0001037983 */ /* 0x002f220000300800 */
[----:B------:R-:W-:-:S02]  /*1d170*/  WARPGROUP.DEPBAR.LE gsb0, 0x0 ;  /* 0x00008000000079c5 */ /* 0x000fc40000010000 */
[----:B------:R-:W-:-:S07]  /*1d180*/  WARPGROUP.ARRIVE ;  /* 0x00000000000079c5 */ /* 0x000fce0000000000 */
[----:B------:R-:W-:Y:S01]  /*1d190*/  HGMMA.64x256x16.F32 R24, gdesc[UR20].tnspA, R24, gsb0 ;  /* 0x23e00000141879f0 */ /* 0x000fe20008000818 */
[----:B------:R-:W-:Y:S01]  /*1d1a0*/  UIADD3.64 UR16, UR4, 0xb00, URZ ;  /* 0x00000b0004107897 */ /* 0x000fe2000fffe03f */
[----:B--2---:R-:W-:Y:S02]  /*1d1b0*/  IADD3.X R5, R5, UR13, RZ, P4, !PT ;  /* 0x0000000d05057c10 */ /* 0x004fe4000a7fe4ff */
[----:B---3--:R-:W-:Y:S01]  /*1d1c0*/  IADD3.X R6, R6, UR13, RZ, P5, !PT ;  /* 0x0000000d06067c10 */ /* 0x008fe2000affe4ff */
[----:B------:R-:W-:Y:S02]  /*1d1d0*/  WARPGROUP.DEPBAR.LE gsb0, 0x0 ;  /* 0x00008000000079c5 */ /* 0x000fe40000010000 */
[----:B------:R-:W-:-:S15]  /*1d1e0*/  WARPGROUP.ARRIVE ;  /* 0x00000000000079c5 */ /* 0x000fde0000000000 */
[----:B------:R-:W-:-:S06]  /*1d1f0*/  NOP ;  /* 0x0000000000007918 */ /* 0x000fcc0000000000 */
[----:B------:R-:W-:Y:S01]  /*1d200*/  HGMMA.64x256x16.F32 R24, gdesc[UR16].tnspA, R24, gsb0 ;  /* 0x23e00000101879f0 */ /* 0x000fe20008000818 */
[----:B----4-:R-:W-:-:S05]  /*1d210*/  IADD3.X R3, R3, UR13, RZ, P3, !PT ;  /* 0x0000000d03037c10 */ /* 0x010fca0009ffe4ff */
[----:B------:R1:W-:Y:S04]  /*1d220*/  STL [R1+0x214], R3 ;  /* 0x0002140301007387 */ /* 0x0003e80000100800 */
[----:B-1----:R0:W5:Y:S04]  /*1d230*/  LDL.LU R3, [R1+0xa38] ;  /* 0x000a380001037983 */ /* 0x0021680000300800 */
[----:B------:R1:W-:Y:S04]  /*1d240*/  STL [R1+0x20c], R5 ;  /* 0x00020c0501007387 */ /* 0x0003e80000100800 */
[----:B-1----:R0:W5:Y:S04]  /*1d250*/  LDL.LU R5, [R1+0xa34] ;  /* 0x000a340001057983 */ /* 0x0021680000300800 */
[----:B------:R1:W-:Y:S02]  /*1d260*/  STL [R1+0x204], R6 ;  /* 0x0002040601007387 */ /* 0x0003e40000100800 */
[----:B-1----:R-:W1:Y:S02]  /*1d270*/  LDC R6, c[0x0][0x238] ;  /* 0x00008e00ff067b82 */ /* 0x002e640000000800 */
[----:B-1----:R-:W-:-:S04]  /*1d280*/  IMAD.SHL.U32 R6, R6, 0x80, RZ ;  /* 0x0000008006067824 */ /* 0x002fc800078e00ff */
[----:B------:R-:W-:Y:S01]  /*1d290*/  IMAD.SHL.U32 R6, R6, 0x2, RZ ;  /* 0x0000000206067824 */ /* 0x000fe200078e00ff */
[----:B------:R-:W-:Y:S02]  /*1d2a0*/  WARPGROUP.DEPBAR.LE gsb0, 0x0 ;  /* 0x00008000000079c5 */ /* 0x000fe40000010000 */
[----:B0-----:R-:W-:Y:S05]  /*1d2b0*/  @P0 BRA `(.L_x_1) ;  /* 0xfffffefc00180947 */ /* 0x001fea000383ffff */
[----:B------:R0:W-:Y:S01]  /*1d2c0*/  STL [R1+0xa38], R8 ;  /* 0x000a380801007387 */ /* 0x0001e20000100800 */
[----:B------:R-:W-:-:S03]  /*1d2d0*/  F2FP.F16.F32.PACK_AB R151, R151, R150 ;  /* 0x000000969797723e */ /* 0x000fc600000000ff */
[----:B0-----:R-:W2:Y:S04]  /*1d2e0*/  LDL.LU R8, [R1+0x1fc] ;  /* 0x0001fc0001087983 */ /* 0x001ea80000300800 */
[----:B-----5:R0:W-:Y:S01]  /*1d2f0*/  STL [R1+0xa34], R5 ;  /* 0x000a340501007387 */ /* 0x0201e20000100800 */
[----:B------:R-:W-:-:S03]  /*1d300*/  F2FP.F16.F32.PACK_AB R150, R149, R148 ;  /* 0x000000949596723e */ /* 0x000fc600000000ff */
[----:B0-----:R-:W3:Y:S04]  /*1d310*/  LDL.LU R5, [R1+0x1f4] ;  /* 0x0001f40001057983 */ /* 0x001ee80000300800 */
[----:B------:R-:W4:Y:S04]  /*1d320*/  LDL.LU R3, [R1+0x1e8] ;  /* 0x0001e80001037983 */ /* 0x000f280000300800 */
[----:B------:R-:W4:Y:S04]  /*1d330*/  LDL.LU R2, [R1+0x1e4] ;  /* 0x0001e40001027983 */ /* 0x000f280000300800 */
[----:B------:R-:W4:Y:S04]  /*1d340*/  LDL.LU R10, [R1+0x1e0] ;  /* 0x0001e000010a7983 */ /* 0x000f280000300800 */
[----:B------:R-:W4:Y:S04]  /*1d350*/  LDL.LU R7, [R1+0x1dc] ;  /* 0x0001dc0001077983 */ /* 0x000f280000300800 */
[----:B------:R-:W4:Y:S04]  /*1d360*/  LDL.LU R0, [R1+0x1d8] ;  /* 0x0001d80001007983 */ /* 0x000f280000300800 */
[----:B------:R-:W4:Y:S04]  /*1d370*/  LDL.LU R6, [R1+0x1d4] ;  /* 0x0001d40001067983 */ /* 0x000f280000300800 */
[----:B------:R-:W2:Y:S04]  /*1d380*/  LDL.LU R149, [R1+0x1f8] ;  /* 0x0001f80001957983 */ /* 0x000ea80000300800 */
[----:B------:R-:W3:Y:S01]  /*1d390*/  LDL.LU R148, [R1+0x1f0] ;  /* 0x0001f00001947983 */ /* 0x000ee20000300800 */
[----:B------:R-:W-:-:S02]  /*1d3a0*/  F2FP.F16.F32.PACK_AB R147, R147, R146 ;  /* 0x000000929393723e */ /* 0x000fc400000000ff */
[----:B------:R-:W-:Y:S02]  /*1d3b0*/  F2FP.F16.F32.PACK_AB R146, R145, R144 ;  /* 0x000000909192723e */ /* 0x000fe400000000ff */
[----:B--2---:R-:W-:Y:S02]  /*1d3c0*/  F2FP.F16.F32.PACK_AB R149, R8, R149 ;  /* 0x000000950895723e */ /* 0x004fe400000000ff */
[----:B------:R-:W2:Y:S01]  /*1d3d0*/  LDL.LU R8, [R1+0xa38] ;  /* 0x000a380001087983 */ /* 0x000ea20000300800 */
[----:B---3--:R-:W-:-:S03]  /*1d3e0*/  F2FP.F16.F32.PACK_AB R148, R5, R148 ;  /* 0x000000940594723e */ /* 0x008fc600000000ff */
[----:B------:R1:W5:Y:S04]  /*1d3f0*/  LDL.LU R5, [R1+0xa34] ;  /* 0x000a340001057983 */ /* 0x0003680000300800 */
[----:B------:R-:W3:Y:S01]  /*1d400*/  LDL.LU R145, [R1+0x1ec] ;  /* 0x0001ec0001917983 */ /* 0x000ee20000300800 */
[----:B------:R-:W-:Y:S02]  /*1d410*/  F2FP.F16.F32.PACK_AB R39, R39, R38 ;  /* 0x000000262727723e */ /* 0x000fe400000000ff */
[----:B------:R-:W-:Y:S02]  /*1d420*/  F2FP.F16.F32.PACK_AB R143, R143, R142 ;  /* 0x0000008e8f8f723e */ /* 0x000fe400000000ff */
[----:B------:R-:W-:Y:S02]  /*1d430*/  F2FP.F16.F32.PACK_AB R139, R139, R138 ;  /* 0x0000008a8b8b723e */ /* 0x000fe400000000ff */
[----:B------:R-:W-:-:S02]  /*1d440*/  F2FP.F16.F32.PACK_AB R135, R135, R134 ;  /* 0x000000868787723e */ /* 0x000fc400000000ff */
[----:B------:R-:W-:Y:S02]  /*1d450*/  F2FP.F16.F32.PACK_AB R131, R131, R130 ;  /* 0x000000828383723e */ /* 0x000fe400000000ff */
[----:B------:R-:W-:Y:S02]  /*1d460*/  F2FP.F16.F32.PACK_AB R127, R127, R126 ;  /* 0x0000007e7f7f723e */ /* 0x000fe400000000ff */
        /* <DEDUP_REMOVED lines=54> */
[----:B----4-:R-:W-:Y:S02]  /*1d7d0*/  F2FP.F16.F32.PACK_AB R144, R2, R10 ;  /* 0x0000000a0290723e */ /* 0x010fe400000000ff */
        /* <DEDUP_REMOVED lines=59> */
[----:B--2---:R-:W-:Y:S02]  /*1db90*/  F2FP.F16.F32.PACK_AB R20, R8, R4 ;  /* 0x000000040814723e */ /* 0x004fe400000000ff */
[----:B-1-3--:R-:W-:-:S07]  /*1dba0*/  F2FP.F16.F32.PACK_AB R145, R145, R3 ;  /* 0x000000039191723e */ /* 0x00afce00000000ff */
.L_x_0:
[----:B------:R-:W2:Y:S01]  /*1dbb0*/  LDL.LU R7, [R1+0xa30] ;  /* 0x000a300001077983 */ /* 0x000ea20000300800 */
[----:B------:R-:W-:Y:S01]  /*1dbc0*/  ULDC.64 UR6, c[0x0][0x228] ;  /* 0x00008a0000067ab9 */ /* 0x000fe20000000a00 */
[----:B------:R-:W-:Y:S01]  /*1dbd0*/  ULDC UR4, c[0x0][0x22c] ;  /* 0x00008b0000047ab9 */ /* 0x000fe20000000800 */
[----:B------:R-:W1:Y:S01]  /*1dbe0*/  S2R R6, SR_TID.X ;  /* 0x0000000000067919 */ /* 0x000e620000002100 */
[----:B-----5:R-:W-:Y:S02]  /*1dbf0*/  VIADD R4, R5, 0x2 ;  /* 0x0000000205047836 */ /* 0x020fe40000000000 */
[C---:B-1----:R-:W-:Y:S02]  /*1dc00*/  IMAD.SHL.U32 R0, R6.reuse, 0x10, RZ ;  /* 0x0000001006007824 */ /* 0x042fe400078e00ff */
[----:B------:R-:W-:-:S03]  /*1dc10*/  IMAD.SHL.U32 R2, R6, 0x80, RZ ;  /* 0x0000008006027824 */ /* 0x000fc600078e00ff */
[----:B------:R-:W-:Y:S02]  /*1dc20*/  LOP3.LUT R0, R0, 0xf0, RZ, 0xc0, !PT ;  /* 0x000000f000007812 */ /* 0x000fe400078ec0ff */
[----:B------:R-:W-:Y:S01]  /*1dc30*/  LOP3.LUT R3, R2, 0x800, RZ, 0xc0, !PT ;  /* 0x0000080002037812 */ /* 0x000fe200078ec0ff */
[----:B------:R-:W-:-:S03]  /*1dc40*/  VIADD R2, R5, 0x1 ;  /* 0x0000000105027836 */ /* 0x000fc60000000000 */
[----:B------:R-:W-:Y:S01]  /*1dc50*/  IADD3 R3, R3, UR12, R0 ;  /* 0x0000000c03037c10 */ /* 0x000fe2000fffe000 */
[----:B------:R-:W-:-:S05]  /*1dc60*/  IMAD.SHL.U32 R0, R6, 0x8, RZ ;  /* 0x0000000806007824 */ /* 0x000fca00078e00ff */
[----:B------:R-:W-:Y:S01]  /*1dc70*/  LOP3.LUT R0, R0, 0x700, RZ, 0xc0, !PT ;  /* 0x0000070000007812 */ /* 0x000fe200078ec0ff */
[----:B------:R-:W-:Y:S01]  /*1dc80*/  BAR.SYNC.DEFER_BLOCKING 0x0 ;  /* 0x0000000000007b1d */ /* 0x000fe20000010000 */
[----:B--2---:R-:W-:-:S05]  /*1dc90*/  ISETP.GE.AND P0, PT, R7, UR6, PT ;  /* 0x0000000607007c0c */ /* 0x004fca000bf06270 */
[----:B------:R-:W-:Y:S01]  /*1dca0*/  ULDC UR6, c[0x0][0x248] ;  /* 0x0000920000067ab9 */ /* 0x000fe20000000800 */
[----:B------:R-:W-:Y:S01]  /*1dcb0*/  ISETP.LT.AND P5, PT, R2, UR4, !P0 ;  /* 0x0000000402007c0c */ /* 0x000fe2000c7a1270 */
[----:B------:R-:W-:Y:S02]  /*1dcc0*/  ULDC UR4, c[0x0][0x22c] ;  /* 0x00008b0000047ab9 */ /* 0x000fe40000000800 */
[----:B------:R-:W-:Y:S01]  /*1dcd0*/  ISETP.LT.AND P2, PT, R4, UR4, !P0 ;  /* 0x0000000404007c0c */ /* 0x000fe2000c741270 */
[----:B------:R-:W-:Y:S01]  /*1dce0*/  IMAD.IADD R4, R0, 0x1, R3 ;  /* 0x0000000100047824 */ /* 0x000fe200078e0203 */
[----:B------:R-:W-:-:S04]  /*1dcf0*/  ULDC UR4, c[0x0][0x22c] ;  /* 0x00008b0000047ab9 */ /* 0x000fc80000000800 */
[----:B------:R-:W-:Y:S01]  /*1dd00*/  STSM.16.M88.4 [R4], R20 ;  /* 0x0000001404007844 */ /* 0x000fe20000000200 */
[----:B------:R-:W-:Y:S01]  /*1dd10*/  VIADD R2, R5, 0x3 ;  /* 0x0000000305027836 */ /* 0x000fe20000000000 */
[----:B------:R-:W-:Y:S04]  /*1dd20*/  BAR.SYNC.DEFER_BLOCKING 0x0 ;  /* 0x0000000000007b1d */ /* 0x000fe80000010000 */
[----:B------:R-:W-:Y:S02]  /*1dd30*/  ISETP.LT.AND P1, PT, R2, UR4, !P0 ;  /* 0x0000000402007c0c */ /* 0x000fe4000c721270 */
[----:B------:R-:W-:Y:S01]  /*1dd40*/  LOP3.LUT R2, R6, 0xff, RZ, 0xc0, !PT ;  /* 0x000000ff06027812 */ /* 0x000fe200078ec0ff */
[----:B------:R-:W-:-:S03]  /*1dd50*/  ULDC UR4, c[0x0][0x22c] ;  /* 0x00008b0000047ab9 */ /* 0x000fc60000000800 */
[----:B------:R-:W-:-:S05]  /*1dd60*/  LEA R0, R2, UR12, 0x4 ;  /* 0x0000000c02007c11 */ /* 0x000fca000f8e20ff */
[----:B------:R-:W1:Y:S01]  /*1dd70*/  LDS.128 R8, [R0] ;  /* 0x0000000000087984 */ /* 0x000e620000000c00 */
[----:B------:R-:W-:Y:S06]  /*1dd80*/  BAR.SYNC.DEFER_BLOCKING 0x0 ;  /* 0x0000000000007b1d */ /* 0x000fec0000010000 */
[----:B------:R-:W-:Y:S02]  /*1dd90*/  STSM.16.M88.4 [R4], R28 ;  /* 0x0000001c04007844 */ /* 0x000fe40000000200 */
[----:B------:R-:W-:Y:S06]  /*1dda0*/  BAR.SYNC.DEFER_BLOCKING 0x0 ;  /* 0x0000000000007b1d */ /* 0x000fec0000010000 */
[----:B0-----:R-:W0:Y:S02]  /*1ddb0*/  LDS.128 R12, [R0] ;  /* 0x00000000000c7984 */ /* 0x001e240000000c00 */
[----:B------:R-:W-:Y:S06]  /*1ddc0*/  BAR.SYNC.DEFER_BLOCKING 0x0 ;  /* 0x0000000000007b1d */ /* 0x000fec0000010000 */
[----:B------:R-:W-:Y:S02]  /*1ddd0*/  STSM.16.M88.4 [R4], R32 ;  /* 0x0000002004007844 */ /* 0x000fe40000000200 */
[----:B------:R-:W-:Y:S06]  /*1dde0*/  BAR.SYNC.DEFER_BLOCKING 0x0 ;  /* 0x0000000000007b1d */ /* 0x000fec0000010000 */
[----:B------:R-:W2:Y:S02]  /*1ddf0*/  LDS.128 R16, [R0] ;  /* 0x0000000000107984 */ /* 0x000ea40000000c00 */
[----:B------:R-:W-:Y:S06]  /*1de00*/  BAR.SYNC.DEFER_BLOCKING 0x0 ;  /* 0x0000000000007b1d */ /* 0x000fec0000010000 */
[----:B------:R-:W-:Y:S02]  /*1de10*/  STSM.16.M88.4 [R4], R36 ;  /* 0x0000002404007844 */ /* 0x000fe40000000200 */
[----:B------:R-:W-:Y:S06]  /*1de20*/  BAR.SYNC.DEFER_BLOCKING 0x0 ;  /* 0x0000000000007b1d */ /* 0x000fec0000010000 */
[----:B------:R-:W3:Y:S02]  /*1de30*/  LDS.128 R20, [R0] ;  /* 0x0000000000147984 */ /* 0x000ee40000000c00 */
[----:B------:R-:W-:Y:S06]  /*1de40*/  BAR.SYNC.DEFER_BLOCKING 0x0 ;  /* 0x0000000000007b1d */ /* 0x000fec0000010000 */
[----:B------:R-:W-:Y:S02]  /*1de50*/  STSM.16.M88.4 [R4], R40 ;  /* 0x0000002804007844 */ /* 0x000fe40000000200 */
[----:B------:R-:W-:Y:S06]  /*1de60*/  BAR.SYNC.DEFER_BLOCKING 0x0 ;  /* 0x0000000000007b1d */ /* 0x000fec0000010000 */
[----:B------:R-:W4:Y:S02]  /*1de70*/  LDS.128 R24, [R0] ;  /* 0x0000000000187984 */ /* 0x000f240000000c00 */
        /* <DEDUP_REMOVED lines=89> */
[----:B------:R1:W-:Y:S02]  /*1e410*/  STSM.16.M88.4 [R4], R132 ;  /* 0x0000008404007844 */ /* 0x0003e40000000200 */
[----:B------:R-:W-:Y:S06]  /*1e420*/  BAR.SYNC.DEFER_BLOCKING 0x0 ;  /* 0x0000000000007b1d */ /* 0x000fec0000010000 */
[----:B------:R-:W4:Y:S02]  /*1e430*/  LDS.128 R116, [R0] ;  /* 0x0000000000747984 */ /* 0x000f240000000c00 */
[----:B------:R-:W-:Y:S06]  /*1e440*/  BAR.SYNC.DEFER_BLOCKING 0x0 ;  /* 0x0000000000007b1d */ /* 0x000fec0000010000 */
[----:B------:R0:W-:Y:S02]  /*1e450*/  STSM.16.M88.4 [R4], R136 ;  /* 0x0000008804007844 */ /* 0x0001e40000000200 */
        /* <DEDUP_REMOVED lines=8> */
[----:B------:R-:W-:Y:S01]  /*1e4e0*/  BAR.SYNC.DEFER_BLOCKING 0x0 ;  /* 0x0000000000007b1d */ /* 0x000fe20000010000 */
[----:B------:R-:W-:-:S05]  /*1e4f0*/  VIADD R6, R5, 0x4 ;  /* 0x0000000405067836 */ /* 0x000fca0000000000 */
[----:B------:R-:W4:Y:S02]  /*1e500*/  LDS.128 R128, [R0] ;  /* 0x0000000000807984 */ /* 0x000f240000000c00 */
[----:B------:R-:W-:Y:S01]  /*1e510*/  BAR.SYNC.DEFER_BLOCKING 0x0 ;  /* 0x0000000000007b1d */ /* 0x000fe20000010000 */
[----:B------:R-:W-:-:S05]  /*1e520*/  ISETP.LT.AND P3, PT, R6, UR4, !P0 ;  /* 0x0000000406007c0c */ /* 0x000fca000c761270 */
[----:B------:R-:W-:Y:S02]  /*1e530*/  ULDC UR4, c[0x0][0x244] ;  /* 0x0000910000047ab9 */ /* 0x000fe40000000800 */
[----:B------:R-:W-:Y:S01]  /*1e540*/  IMAD R3, R7, UR4, RZ ;  /* 0x0000000407037c24 */ /* 0x000fe2000f8e02ff */
[----:B------:R-:W-:Y:S01]  /*1e550*/  ULDC.64 UR4, c[0x0][0x220] ;  /* 0x0000880000047ab9 */ /* 0x000fe20000000a00 */
[C---:B------:R-:W-:Y:S01]  /*1e560*/  IMAD R7, R5.reuse, UR6, RZ ;  /* 0x0000000605077c24 */ /* 0x040fe2000f8e02ff */
[C---:B------:R-:W-:Y:S01]  /*1e570*/  ISETP.LT.AND P4, PT, R5.reuse, UR7, !P0 ;  /* 0x0000000705007c0c */ /* 0x040fe2000c781270 */
[----:B-1----:R-:W-:Y:S01]  /*1e580*/  VIADD R134, R5, 0x5 ;  /* 0x0000000505867836 */ /* 0x002fe20000000000 */
[C---:B------:R-:W-:Y:S01]  /*1e590*/  LEA R2, P6, R3.reuse, UR4, 0x1 ;  /* 0x0000000403027c11 */ /* 0x040fe2000f8c08ff */
[----:B------:R-:W-:Y:S01]  /*1e5a0*/  ULDC UR4, c[0x0][0x248] ;  /* 0x0000920000047ab9 */ /* 0x000fe20000000800 */
[----:B------:R-:W-:Y:S01]  /*1e5b0*/  PRMT R135, R8, 0x7632, R135 ;  /* 0x0000763208877816 */ /* 0x000fe20000000087 */
[----:B------:R1:W-:Y:S01]  /*1e5c0*/  STSM.16.M88.4 [R4], R148 ;  /* 0x0000009404007844 */ /* 0x0003e20000000200 */
[----:B------:R-:W-:Y:S01]  /*1e5d0*/  LEA.HI.X.SX32 R3, R3, UR5, 0x1, P6 ;  /* 0x0000000503037c11 */ /* 0x000fe2000b0f0eff */
[C---:B------:R-:W-:Y:S01]  /*1e5e0*/  VIADD R133, R7.reuse, UR4 ;  /* 0x0000000407857c36 */ /* 0x040fe20008000000 */
[----:B------:R-:W-:Y:S01]  /*1e5f0*/  BAR.SYNC.DEFER_BLOCKING 0x0 ;  /* 0x0000000000007b1d */ /* 0x000fe20000010000 */
[----:B------:R-:W-:-:S04]  /*1e600*/  LEA R6, P6, R7, R2, 0x1 ;  /* 0x0000000207067211 */ /* 0x000fc800078c08ff */
[-C--:B------:R-:W-:Y:S01]  /*1e610*/  LEA.HI.X.SX32 R7, R7, R3.reuse, 0x1, P6 ;  /* 0x0000000307077211 */ /* 0x080fe200030f0eff */
[----:B------:R-:W-:Y:S01]  /*1e620*/  ULDC UR4, c[0x0][0x248] ;  /* 0x0000920000047ab9 */ /* 0x000fe20000000800 */
[CC--:B------:R-:W-:Y:S01]  /*1e630*/  LEA R132, P6, R133.reuse, R2.reuse, 0x1 ;  /* 0x0000000285847211 */ /* 0x0c0fe200078c08ff */
[C---:B0-----:R-:W-:Y:S01]  /*1e640*/  VIADD R136, R133.reuse, UR4 ;  /* 0x0000000485887c36 */ /* 0x041fe20008000000 */
[----:B------:R-:W-:Y:S01]  /*1e650*/  ULDC UR5, c[0x0][0x22c] ;  /* 0x00008b0000057ab9 */ /* 0x000fe20000000800 */
[----:B------:R-:W-:Y:S01]  /*1e660*/  ULDC UR4, c[0x0][0x248] ;  /* 0x0000920000047ab9 */ /* 0x000fe20000000800 */
[-C--:B------:R-:W-:Y:S01]  /*1e670*/  LEA.HI.X.SX32 R133, R133, R3.reuse, 0x1, P6 ;  /* 0x0000000385857211 */ /* 0x080fe200030f0eff */
[C---:B-1----:R-:W-:Y:S01]  /*1e680*/  VIADD R4, R5.reuse, 0x6 ;  /* 0x0000000605047836 */ /* 0x042fe20000000000 */
[----:B------:R-:W-:Y:S01]  /*1e690*/  ULDC UR6, c[0x0][0x248] ;  /* 0x0000920000067ab9 */ /* 0x000fe20000000800 */
[----:B------:R-:W-:Y:S01]  /*1e6a0*/  ULDC UR7, c[0x0][0x22c] ;  /* 0x00008b0000077ab9 */ /* 0x000fe20000000800 */
[----:B------:R-:W-:Y:S01]  /*1e6b0*/  @P4 STG.E.U16 desc[UR14][R6.64], R8 ;  /* 0x0000000806004986 */ /* 0x000fe2000c10150e */
[----:B------:R-:W-:Y:S01]  /*1e6c0*/  ISETP.LT.AND P4, PT, R134, UR5, !P0 ;  /* 0x0000000586007c0c */ /* 0x000fe2000c781270 */
[----:B------:R-:W-:Y:S01]  /*1e6d0*/  ULDC UR5, c[0x0][0x22c] ;  /* 0x00008b0000057ab9 */ /* 0x000fe20000000800 */
[----:B------:R-:W-:Y:S01]  /*1e6e0*/  LEA R134, P6, R136, R2, 0x1 ;  /* 0x0000000288867211 */ /* 0x000fe200078c08ff */
[----:B------:R0:W-:Y:S01]  /*1e6f0*/  @P5 STG.E.U16 desc[UR14][R132.64], R135 ;  /* 0x0000008784005986 */ /* 0x0001e2000c10150e */
[----:B------:R-:W-:Y:S01]  /*1e700*/  ISETP.LT.AND P5, PT, R4, UR5, !P0 ;  /* 0x0000000504007c0c */ /* 0x000fe2000c7a1270 */
[----:B------:R-:W-:Y:S01]  /*1e710*/  VIADD R4, R5, 0x7 ;  /* 0x0000000705047836 */ /* 0x000fe20000000000 */
[----:B------:R-:W-:Y:S01]  /*1e720*/  ULDC UR5, c[0x0][0x22c] ;  /* 0x00008b0000057ab9 */ /* 0x000fe20000000800 */
[C---:B0-----:R-:W-:Y:S01]  /*1e730*/  LEA.HI.X.SX32 R135, R136.reuse, R3, 0x1, P6 ;  /* 0x0000000388877211 */ /* 0x041fe200030f0eff */
[----:B------:R-:W-:Y:S01]  /*1e740*/  VIADD R136, R136, UR4 ;  /* 0x0000000488887c36 */ /* 0x000fe20008000000 */
[----:B------:R-:W-:-:S03]  /*1e750*/  ULDC UR4, c[0x0][0x248] ;  /* 0x0000920000047ab9 */ /* 0x000fc60000000800 */
[----:B------:R0:W-:Y:S01]  /*1e760*/  @P2 STG.E.U16 desc[UR14][R134.64], R9 ;  /* 0x0000000986002986 */ /* 0x0001e2000c10150e */
[CC--:B------:R-:W-:Y:S01]  /*1e770*/  LEA R6, P2, R136.reuse, R2.reuse, 0x1 ;  /* 0x0000000288067211 */ /* 0x0c0fe200078408ff */
[C---:B------:R-:W-:Y:S01]  /*1e780*/  VIADD R8, R136.reuse, UR4 ;  /* 0x0000000488087c36 */ /* 0x040fe20008000000 */
[----:B------:R-:W-:Y:S01]  /*1e790*/  PRMT R133, R9, 0x7632, R133 ;  /* 0x0000763209857816 */ /* 0x000fe20000000085 */
[----:B------:R-:W-:Y:S01]  /*1e7a0*/  ULDC UR4, c[0x0][0x22c] ;  /* 0x00008b0000047ab9 */ /* 0x000fe20000000800 */
[----:B------:R-:W-:Y:S02]  /*1e7b0*/  LEA.HI.X.SX32 R7, R136, R3, 0x1, P2 ;  /* 0x0000000388077211 */ /* 0x000fe400010f0eff */
[----:B------:R-:W-:Y:S01]  /*1e7c0*/  ISETP.LT.AND P2, PT, R4, UR5, !P0 ;  /* 0x0000000504007c0c */ /* 0x000fe2000c741270 */
[----:B------:R-:W-:Y:S01]  /*1e7d0*/  VIADD R4, R5, 0x8 ;  /* 0x0000000805047836 */ /* 0x000fe20000000000 */
[----:B------:R-:W-:Y:S01]  /*1e7e0*/  LEA R132, P6, R8, R2, 0x1 ;  /* 0x0000000208847211 */ /* 0x000fe200078c08ff */
[----:B------:R1:W-:Y:S01]  /*1e7f0*/  @P1 STG.E.U16 desc[UR14][R6.64], R133 ;  /* 0x0000008506001986 */ /* 0x0003e2000c10150e */
[----:B------:R-:W-:-:S02]  /*1e800*/  ULDC UR5, c[0x0][0x22c] ;  /* 0x00008b0000057ab9 */ /* 0x000fc40000000800 */
[----:B------:R-:W-:Y:S01]  /*1e810*/  ISETP.LT.AND P1, PT, R4, UR4, !P0 ;  /* 0x0000000404007c0c */ /* 0x000fe2000c721270 */
[----:B------:R-:W-:Y:S02]  /*1e820*/  ULDC UR4, c[0x0][0x248] ;  /* 0x0000920000047ab9 */ /* 0x000fe40000000800 */
[C---:B0-----:R-:W-:Y:S01]  /*1e830*/  VIADD R134, R8.reuse, UR4 ;  /* 0x0000000408867c36 */ /* 0x041fe20008000000 */
[----:B------:R-:W-:Y:S01]  /*1e840*/  ULDC UR4, c[0x0][0x22c] ;  /* 0x00008b0000047ab9 */ /* 0x000fe20000000800 */
[----:B------:R-:W-:Y:S01]  /*1e850*/  VIADD R4, R5, 0x9 ;  /* 0x0000000905047836 */ /* 0x000fe20000000000 */
[----:B-1----:R-:W-:Y:S02]  /*1e860*/  LEA.HI.X.SX32 R133, R8, R3, 0x1, P6 ;  /* 0x0000000308857211 */ /* 0x002fe400030f0eff */
[----:B------:R-:W-:-:S03]  /*1e870*/  LEA R8, P6, R134, R2, 0x1 ;  /* 0x0000000286087211 */ /* 0x000fc600078c08ff */
[----:B------:R0:W-:Y:S01]  /*1e880*/  @P3 STG.E.U16 desc[UR14][R132.64], R10 ;  /* 0x0000000a84003986 */ /* 0x0001e2000c10150e */
[----:B------:R-:W-:Y:S01]  /*1e890*/  ISETP.LT.AND P3, PT, R4, UR4, !P0 ;  /* 0x0000000404007c0c */ /* 0x000fe2000c761270 */
[----:B------:R-:W-:Y:S01]  /*1e8a0*/  ULDC UR4, c[0x0][0x248] ;  /* 0x0000920000047ab9 */ /* 0x000fe20000000800 */
[----:B------:R-:W-:Y:S02]  /*1e8b0*/  PRMT R7, R10, 0x7632, R7 ;  /* 0x000076320a077816 */ /* 0x000fe40000000007 */
[CC--:B------:R-:W-:Y:S01]  /*1e8c0*/  LEA.HI.X.SX32 R9, R134.reuse, R3.reuse, 0x1, P6 ;  /* 0x0000000386097211 */ /* 0x0c0fe200030f0eff */
[----:B------:R-:W-:Y:S01]  /*1e8d0*/  VIADD R134, R134, UR4 ;  /* 0x0000000486867c36 */ /* 0x000fe20008000000 */
[----:B------:R-:W-:Y:S01]  /*1e8e0*/  ULDC UR4, c[0x0][0x248] ;  /* 0x0000920000047ab9 */ /* 0x000fe20000000800 */
[C---:B------:R-:W-:Y:S02]  /*1e8f0*/  VIADD R4, R5.reuse, 0xa ;  /* 0x0000000a05047836 */ /* 0x040fe40000000000 */
[----:B------:R1:W-:Y:S01]  /*1e900*/  @P4 STG.E.U16 desc[UR14][R8.64], R7 ;  /* 0x0000000708004986 */ /* 0x0003e2000c10150e */
[CC--:B------:R-:W-:Y:S01]  /*1e910*/  LEA R6, P4, R134.reuse, R2.reuse, 0x1 ;  /* 0x0000000286067211 */ /* 0x0c0fe200078808ff */
[----:B0-----:R-:W-:Y:S01]  /*1e920*/  VIADD R10, R134, UR4 ;  /* 0x00000004860a7c36 */ /* 0x001fe20008000000 */
[----:B------:R-:W-:Y:S01]  /*1e930*/  ISETP.LT.AND P6, PT, R4, UR5, !P0 ;  /* 0x0000000504007c0c */ /* 0x000fe2000c7c1270 */
[----:B------:R-:W-:Y:S01]  /*1e940*/  ULDC UR5, c[0x0][0x248] ;  /* 0x0000920000057ab9 */ /* 0x000fe20000000800 */
[----:B------:R-:W-:Y:S01]  /*1e950*/  VIADD R4, R5, 0xb ;  /* 0x0000000b05047836 */ /* 0x000fe20000000000 */
[----:B------:R-:W-:Y:S01]  /*1e960*/  ULDC UR4, c[0x0][0x22c] ;  /* 0x00008b0000047ab9 */ /* 0x000fe20000000800 */
[-C--:B-1----:R-:W-:Y:S01]  /*1e970*/  LEA.HI.X.SX32 R7, R134, R3.reuse, 0x1, P4 ;  /* 0x0000000386077211 */ /* 0x082fe200020f0eff */
[C---:B------:R-:W-:Y:S01]  /*1e980*/  VIADD R134, R10.reuse, UR5 ;  /* 0x000000050a867c36 */ /* 0x040fe20008000000 */
[C---:B------:R-:W-:Y:S01]  /*1e990*/  LEA R132, P4, R10.reuse, R2, 0x1 ;  /* 0x000000020a847211 */ /* 0x040fe200078808ff */
[----:B------:R-:W-:Y:S01]  /*1e9a0*/  ULDC UR5, c[0x0][0x22c] ;  /* 0x00008b0000057ab9 */ /* 0x000fe20000000800 */
[----:B------:R-:W-:Y:S01]  /*1e9b0*/  PRMT R9, R11, 0x7632, R9 ;  /* 0x000076320b097816 */ /* 0x000fe20000000009 */
[----:B------:R-:W-:Y:S01]  /*1e9c0*/  @P5 STG.E.U16 desc[UR14][R6.64], R11 ;  /* 0x0000000b06005986 */ /* 0x000fe2000c10150e */
[----:B------:R-:W-:-:S02]  /*1e9d0*/  LEA.HI.X.SX32 R133, R10, R3, 0x1, P4 ;  /* 0x000000030a857211 */ /* 0x000fc400020f0eff */
[----:B------:R-:W-:Y:S01]  /*1e9e0*/  ISETP.LT.AND P5, PT, R4, UR4, !P0 ;  /* 0x0000000404007c0c */ /* 0x000fe2000c7a1270 */
[C---:B------:R-:W-:Y:S01]  /*1e9f0*/  VIADD R4, R5.reuse, 0xc ;  /* 0x0000000c05047836 */ /* 0x040fe20000000000 */
[C---:B------:R-:W-:Y:S01]  /*1ea00*/  LEA R8, P4, R134.reuse, R2, 0x1 ;  /* 0x0000000286087211 */ /* 0x040fe200078808ff */
[----:B------:R0:W-:Y:S01]  /*1ea10*/  @P2 STG.E.U16 desc[UR14][R132.64], R9 ;  /* 0x0000000984002986 */ /* 0x0001e2000c10150e */
[----:B------:R-:W-:Y:S02]  /*1ea20*/  ULDC UR4, c[0x0][0x22c] ;  /* 0x00008b0000047ab9 */ /* 0x000fe40000000800 */
[----:B0-----:R-:W-:Y:S02]  /*1ea30*/  LEA.HI.X.SX32 R9, R134, R3, 0x1, P4 ;  /* 0x0000000386097211 */ /* 0x001fe400020f0eff */
[----:B------:R-:W-:Y:S01]  /*1ea40*/  ISETP.LT.AND P4, PT, R4, UR4, !P0 ;  /* 0x0000000404007c0c */ /* 0x000fe2000c781270 */
[----:B------:R-:W-:Y:S02]  /*1ea50*/  ULDC UR4, c[0x0][0x248] ;  /* 0x0000920000047ab9 */ /* 0x000fe40000000800 */
[----:B------:R-:W-:Y:S01]  /*1ea60*/  VIADD R134, R134, UR4 ;  /* 0x0000000486867c36 */ /* 0x000fe20008000000 */
[----:B------:R0:W-:Y:S01]  /*1ea70*/  @P1 STG.E.U16 desc[UR14][R8.64], R12 ;  /* 0x0000000c08001986 */ /* 0x0001e2000c10150e */
[----:B------:R-:W-:Y:S01]  /*1ea80*/  VIADD R4, R5, 0xd ;  /* 0x0000000d05047836 */ /* 0x000fe20000000000 */
[----:B------:R-:W-:-:S02]  /*1ea90*/  ULDC UR4, c[0x0][0x22c] ;  /* 0x00008b0000047ab9 */ /* 0x000fc40000000800 */
[----:B------:R-:W-:Y:S02]  /*1eaa0*/  LEA R6, P1, R134, R2, 0x1 ;  /* 0x0000000286067211 */ /* 0x000fe400078208ff */
[----:B------:R-:W-:Y:S01]  /*1eab0*/  ISETP.LT.AND P2, PT, R4, UR4, !P0 ;  /* 0x0000000404007c0c */ /* 0x000fe2000c741270 */
[----:B------:R-:W-:Y:S01]  /*1eac0*/  ULDC UR4, c[0x0][0x248] ;  /* 0x0000920000047ab9 */ /* 0x000fe20000000800 */
[C---:B------:R-:W-:Y:S01]  /*1ead0*/  LEA.HI.X.SX32 R7, R134.reuse, R3, 0x1, P1 ;  /* 0x0000000386077211 */ /* 0x040fe200008f0eff */
[----:B------:R-:W-:Y:S01]  /*1eae0*/  VIADD R134, R134, UR4 ;  /* 0x0000000486867c36 */ /* 0x000fe20008000000 */
[----:B------:R-:W-:Y:S01]  /*1eaf0*/  ULDC UR4, c[0x0][0x248] ;  /* 0x0000920000047ab9 */ /* 0x000fe20000000800 */
[----:B0-----:R-:W-:Y:S02]  /*1eb00*/  PRMT R9, R12, 0x7632, R9 ;  /* 0x000076320c097816 */ /* 0x001fe40000000009 */
[----:B------:R-:W-:Y:S01]  /*1eb10*/  VIADD R11, R134, UR4 ;  /* 0x00000004860b7c36 */ /* 0x000fe20008000000 */
[----:B------:R-:W-:-:S02]  /*1eb20*/  ULDC UR4, c[0x0][0x248] ;  /* 0x0000920000047ab9 */ /* 0x000fc40000000800 */
[----:B------:R0:W-:Y:S01]  /*1eb30*/  @P3 STG.E.U16 desc[UR14][R6.64], R9 ;  /* 0x0000000906003986 */ /* 0x0001e2000c10150e */
[----:B------:R-:W-:Y:S01]  /*1eb40*/  LEA R8, P3, R134, R2, 0x1 ;  /* 0x0000000286087211 */ /* 0x000fe200078608ff */
[----:B------:R-:W-:Y:S02]  /*1eb50*/  VIADD R4, R5, 0xe ;  /* 0x0000000e05047836 */ /* 0x000fe40000000000 */
[----:B------:R-:W-:Y:S01]  /*1eb60*/  VIADD R12, R11, UR4 ;  /* 0x000000040b0c7c36 */ /* 0x000fe20008000000 */
[----:B------:R-:W-:Y:S02]  /*1eb70*/  ULDC UR4, c[0x0][0x248] ;  /* 0x0000920000047ab9 */ /* 0x000fe40000000800 */
[----:B------:R-:W-:Y:S01]  /*1eb80*/  ISETP.LT.AND P1, PT, R4, UR5, !P0 ;  /* 0x0000000504007c0c */ /* 0x000fe2000c721270 */
[----:B------:R-:W-:Y:S01]  /*1eb90*/  VIADD R4, R5, 0xf ;  /* 0x0000000f05047836 */ /* 0x000fe20000000000 */
[----:B------:R-:W-:Y:S01]  /*1eba0*/  ULDC UR5, c[0x0][0x22c] ;  /* 0x00008b0000057ab9 */ /* 0x000fe20000000800 */
[----:B0-----:R-:W-:-:S02]  /*1ebb0*/  LEA.HI.X.SX32 R9, R134, R3, 0x1, P3 ;  /* 0x0000000386097211 */ /* 0x001fc400018f0eff */
[-C--:B------:R-:W-:Y:S02]  /*1ebc0*/  LEA R10, P3, R11, R2.reuse, 0x1 ;  /* 0x000000020b0a7211 */ /* 0x080fe400078608ff */
[----:B------:R-:W-:Y:S01]  /*1ebd0*/  PRMT R7, R13, 0x7632, R7 ;  /* 0x000076320d077816 */ /* 0x000fe20000000007 */
[----:B------:R-:W-:Y:S01]  /*1ebe0*/  @P6 STG.E.U16 desc[UR14][R8.64], R13 ;  /* 0x0000000d08006986 */ /* 0x000fe2000c10150e */
[-C--:B------:R-:W-:Y:S02]  /*1ebf0*/  LEA.HI.X.SX32 R11, R11, R3.reuse, 0x1, P3 ;  /* 0x000000030b0b7211 */ /* 0x080fe400018f0eff */
[----:B------:R-:W-:Y:S02]  /*1ec00*/  LEA R6, P6, R12, R2, 0x1 ;  /* 0x000000020c067211 */ /* 0x000fe400078c08ff */
[----:B------:R-:W-:Y:S01]  /*1ec10*/  ISETP.LT.AND P3, PT, R4, UR5, !P0 ;  /* 0x0000000504007c0c */ /* 0x000fe2000c761270 */
[----:B------:R0:W-:Y:S01]  /*1ec20*/  @P5 STG.E.U16 desc[UR14][R10.64], R7 ;  /* 0x000000070a005986 */ /* 0x0001e2000c10150e */
[----:B------:R-:W-:Y:S01]  /*1ec30*/  VIADD R4, R5, 0x10 ;  /* 0x0000001005047836 */ /* 0x000fe20000000000 */
[----:B------:R-:W-:Y:S01]  /*1ec40*/  ULDC UR5, c[0x0][0x22c] ;  /* 0x00008b0000057ab9 */ /* 0x000fe20000000800 */
[C---:B0-----:R-:W-:Y:S01]  /*1ec50*/  LEA.HI.X.SX32 R7, R12.reuse, R3, 0x1, P6 ;  /* 0x000000030c077211 */ /* 0x041fe200030f0eff */
[----:B------:R-:W-:-:S02]  /*1ec60*/  VIADD R12, R12, UR4 ;  /* 0x000000040c0c7c36 */ /* 0x000fc40008000000 */
[----:B------:R-:W-:Y:S01]  /*1ec70*/  ISETP.LT.AND P6, PT, R4, UR5, !P0 ;  /* 0x0000000504007c0c */ /* 0x000fe2000c7c1270 */
[C---:B------:R-:W-:Y:S01]  /*1ec80*/  VIADD R4, R5.reuse, 0x11 ;  /* 0x0000001105047836 */ /* 0x040fe20000000000 */
[----:B------:R-:W-:Y:S01]  /*1ec90*/  ULDC UR4, c[0x0][0x248] ;  /* 0x0000920000047ab9 */ /* 0x000fe20000000800 */
[----:B------:R0:W-:Y:S01]  /*1eca0*/  @P4 STG.E.U16 desc[UR14][R6.64], R14 ;  /* 0x0000000e06004986 */ /* 0x0001e2000c10150e */
[CC--:B------:R-:W-:Y:S01]  /*1ecb0*/  LEA R8, P4, R12.reuse, R2.reuse, 0x1 ;  /* 0x000000020c087211 */ /* 0x0c0fe200078808ff */
[----:B------:R-:W-:Y:S01]  /*1ecc0*/  ULDC UR5, c[0x0][0x22c] ;  /* 0x00008b0000057ab9 */ /* 0x000fe20000000800 */
[----:B------:R-:W-:Y:S01]  /*1ecd0*/  VIADD R13, R12, UR4 ;  /* 0x000000040c0d7c36 */ /* 0x000fe20008000000 */
[----:B------:R-:W-:Y:S01]  /*1ece0*/  ISETP.LT.AND P5, PT, R4, UR5, !P0 ;  /* 0x0000000504007c0c */ /* 0x000fe2000c7a1270 */
[----:B------:R-:W-:Y:S01]  /*1ecf0*/  VIADD R4, R5, 0x12 ;  /* 0x0000001205047836 */ /* 0x000fe20000000000 */
[----:B------:R-:W-:Y:S01]  /*1ed00*/  LEA.HI.X.SX32 R9, R12, R3, 0x1, P4 ;  /* 0x000000030c097211 */ /* 0x000fe200020f0eff */
[----:B------:R-:W-:Y:S01]  /*1ed10*/  ULDC UR4, c[0x0][0x22c] ;  /* 0x00008b0000047ab9 */ /* 0x000fe20000000800 */
[----:B------:R-:W-:Y:S01]  /*1ed20*/  LEA R10, P4, R13, R2, 0x1 ;  /* 0x000000020d0a7211 */ /* 0x000fe200078808ff */
[----:B------:R-:W-:Y:S01]  /*1ed30*/  ULDC UR5, c[0x0][0x22c] ;  /* 0x00008b0000057ab9 */ /* 0x000fe20000000800 */
[----:B0-----:R-:W-:-:S02]  /*1ed40*/  PRMT R7, R14, 0x7632, R7 ;  /* 0x000076320e077816 */ /* 0x001fc40000000007 */
[----:B------:R-:W-:-:S03]  /*1ed50*/  LEA.HI.X.SX32 R11, R13, R3, 0x1, P4 ;  /* 0x000000030d0b7211 */ /* 0x000fc600020f0eff */
[----:B------:R0:W-:Y:S01]  /*1ed60*/  @P2 STG.E.U16 desc[UR14][R8.64], R7 ;  /* 0x0000000708002986 */ /* 0x0001e2000c10150e */
[----:B------:R-:W-:Y:S01]  /*1ed70*/  ISETP.LT.AND P2, PT, R4, UR4, !P0 ;  /* 0x0000000404007c0c */ /* 0x000fe2000c741270 */
[----:B------:R-:W-:Y:S02]  /*1ed80*/  ULDC UR4, c[0x0][0x248] ;  /* 0x0000920000047ab9 */ /* 0x000fe40000000800 */
[----:B------:R-:W-:Y:S01]  /*1ed90*/  VIADD R13, R13, UR4 ;  /* 0x000000040d0d7c36 */ /* 0x000fe20008000000 */
[----:B------:R-:W-:Y:S01]  /*1eda0*/  ULDC UR4, c[0x0][0x22c] ;  /* 0x00008b0000047ab9 */ /* 0x000fe20000000800 */
[----:B------:R-:W-:Y:S01]  /*1edb0*/  VIADD R4, R5, 0x13 ;  /* 0x0000001305047836 */ /* 0x000fe20000000000 */
[----:B------:R1:W-:Y:S02]  /*1edc0*/  @P1 STG.E.U16 desc[UR14][R10.64], R15 ;  /* 0x0000000f0a001986 */ /* 0x0003e4000c10150e */
[----:B------:R-:W-:Y:S02]  /*1edd0*/  LEA R6, P4, R13, R2, 0x1 ;  /* 0x000000020d067211 */ /* 0x000fe400078808ff */
[----:B------:R-:W-:Y:S01]  /*1ede0*/  ISETP.LT.AND P1, PT, R4, UR4, !P0 ;  /* 0x0000000404007c0c */ /* 0x000fe2000c721270 */
[----:B------:R-:W-:Y:S01]  /*1edf0*/  ULDC UR4, c[0x0][0x248] ;  /* 0x0000920000047ab9 */ /* 0x000fe20000000800 */
[----:B0-----:R-:W-:-:S02]  /*1ee00*/  PRMT R9, R15, 0x7632, R9 ;  /* 0x000076320f097816 */ /* 0x001fc40000000009 */
[C---:B------:R-:W-:Y:S01]  /*1ee10*/  LEA.HI.X.SX32 R7, R13.reuse, R3, 0x1, P4 ;  /* 0x000000030d077211 */ /* 0x040fe200020f0eff */
[----:B------:R-:W-:Y:S01]  /*1ee20*/  VIADD R13, R13, UR4 ;  /* 0x000000040d0d7c36 */ /* 0x000fe20008000000 */
[----:B------:R-:W-:-:S03]  /*1ee30*/  ULDC UR4, c[0x0][0x248] ;  /* 0x0000920000047ab9 */ /* 0x000fc60000000800 */
[----:B------:R0:W-:Y:S01]  /*1ee40*/  @P3 STG.E.U16 desc[UR14][R6.64], R9 ;  /* 0x0000000906003986 */ /* 0x0001e2000c10150e */
[CC--:B------:R-:W-:Y:S01]  /*1ee50*/  LEA R8, P3, R13.reuse, R2.reuse, 0x1 ;  /* 0x000000020d087211 */ /* 0x0c0fe200078608ff */
[----:B-1----:R-:W-:Y:S01]  /*1ee60*/  VIADD R11, R13, UR4 ;  /* 0x000000040d0b7c36 */ /* 0x002fe20008000000 */
[----:B------:R-:W-:Y:S01]  /*1ee70*/  ULDC UR4, c[0x0][0x248] ;  /* 0x0000920000047ab9 */ /* 0x000fe20000000800 */
[----:B------:R-:W-:Y:S02]  /*1ee80*/  VIADD R4, R5, 0x14 ;  /* 0x0000001405047836 */ /* 0x000fe40000000000 */
[----:B------:R-:W-:Y:S01]  /*1ee90*/  VIADD R12, R11, UR4 ;  /* 0x000000040b0c7c36 */ /* 0x000fe20008000000 */
[----:B------:R-:W-:Y:S01]  /*1eea0*/  ULDC UR4, c[0x0][0x248] ;  /* 0x0000920000047ab9 */ /* 0x000fe20000000800 */
[----:B0-----:R-:W-:Y:S02]  /*1eeb0*/  LEA.HI.X.SX32 R9, R13, R3, 0x1, P3 ;  /* 0x000000030d097211 */ /* 0x001fe400018f0eff */
[----:B------:R-:W-:-:S02]  /*1eec0*/  LEA R10, P3, R11, R2, 0x1 ;  /* 0x000000020b0a7211 */ /* 0x000fc400078608ff */
[----:B------:R-:W-:Y:S01]  /*1eed0*/  ISETP.LT.AND P4, PT, R4, UR5, !P0 ;  /* 0x0000000504007c0c */ /* 0x000fe2000c781270 */
[----:B------:R-:W-:Y:S01]  /*1eee0*/  VIADD R4, R5, 0x15 ;  /* 0x0000001505047836 */ /* 0x000fe20000000000 */
[----:B--2---:R-:W-:Y:S01]  /*1eef0*/  PRMT R7, R16, 0x7632, R7 ;  /* 0x0000763210077816 */ /* 0x004fe20000000007 */
[----:B------:R-:W-:Y:S01]  /*1ef00*/  @P6 STG.E.U16 desc[UR14][R8.64], R16 ;  /* 0x0000001008006986 */ /* 0x000fe2000c10150e */
[----:B------:R-:W-:Y:S01]  /*1ef10*/  LEA.HI.X.SX32 R11, R11, R3, 0x1, P3 ;  /* 0x000000030b0b7211 */ /* 0x000fe200018f0eff */
[----:B------:R-:W-:Y:S01]  /*1ef20*/  ULDC UR5, c[0x0][0x22c] ;  /* 0x00008b0000057ab9 */ /* 0x000fe20000000800 */
[----:B------:R-:W-:Y:S02]  /*1ef30*/  LEA R6, P6, R12, R2, 0x1 ;  /* 0x000000020c067211 */ /* 0x000fe400078c08ff */
[----:B------:R-:W-:Y:S01]  /*1ef40*/  ISETP.LT.AND P3, PT, R4, UR5, !P0 ;  /* 0x0000000504007c0c */ /* 0x000fe2000c761270 */
[----:B------:R0:W-:Y:S01]  /*1ef50*/  @P5 STG.E.U16 desc[UR14][R10.64], R7 ;  /* 0x000000070a005986 */ /* 0x0001e2000c10150e */
[----:B------:R-:W-:Y:S01]  /*1ef60*/  VIADD R4, R5, 0x16 ;  /* 0x0000001605047836 */ /* 0x000fe20000000000 */
[----:B------:R-:W-:-:S04]  /*1ef70*/  ULDC UR5, c[0x0][0x22c] ;  /* 0x00008b0000057ab9 */ /* 0x000fc80000000800 */
[----:B------:R-:W-:Y:S02]  /*1ef80*/  ISETP.LT.AND P5, PT, R4, UR5, !P0 ;  /* 0x0000000504007c0c */ /* 0x000fe4000c7a1270 */
[C---:B0-----:R-:W-:Y:S01]  /*1ef90*/  LEA.HI.X.SX32 R7, R12.reuse, R3, 0x1, P6 ;  /* 0x000000030c077211 */ /* 0x041fe200030f0eff */
[----:B------:R-:W-:Y:S01]  /*1efa0*/  VIADD R12, R12, UR4 ;  /* 0x000000040c0c7c36 */ /* 0x000fe20008000000 */
[----:B------:R-:W-:Y:S01]  /*1efb0*/  ULDC UR4, c[0x0][0x248] ;  /* 0x0000920000047ab9 */ /* 0x000fe20000000800 */
[----:B------:R-:W-:Y:S01]  /*1efc0*/  VIADD R4, R5, 0x17 ;  /* 0x0000001705047836 */ /* 0x000fe20000000000 */
[----:B------:R-:W-:Y:S01]  /*1efd0*/  ULDC UR5, c[0x0][0x22c] ;  /* 0x00008b0000057ab9 */ /* 0x000fe20000000800 */
[----:B------:R0:W-:Y:S01]  /*1efe0*/  @P2 STG.E.U16 desc[UR14][R6.64], R17 ;  /* 0x0000001106002986 */ /* 0x0001e2000c10150e */
[C---:B------:R-:W-:Y:S01]  /*1eff0*/  LEA R8, P2, R12.reuse, R2, 0x1 ;  /* 0x000000020c087211 */ /* 0x040fe200078408ff */
[----:B------:R-:W-:Y:S01]  /*1f000*/  VIADD R13, R12, UR4 ;  /* 0x000000040c0d7c36 */ /* 0x000fe20008000000 */
[----:B------:R-:W-:-:S02]  /*1f010*/  ULDC UR4, c[0x0][0x22c] ;  /* 0x00008b0000047ab9 */ /* 0x000fc40000000800 */
[----:B------:R-:W-:Y:S02]  /*1f020*/  LEA.HI.X.SX32 R9, R12, R3, 0x1, P2 ;  /* 0x000000030c097211 */ /* 0x000fe400010f0eff */
[----:B------:R-:W-:Y:S01]  /*1f030*/  ISETP.LT.AND P2, PT, R4, UR5, !P0 ;  /* 0x0000000504007c0c */ /* 0x000fe2000c741270 */
[----:B------:R-:W-:Y:S01]  /*1f040*/  VIADD R4, R5, 0x18 ;  /* 0x0000001805047836 */ /* 0x000fe20000000000 */
[----:B0-----:R-:W-:Y:S01]  /*1f050*/  PRMT R7, R17, 0x7632, R7 ;  /* 0x0000763211077816 */ /* 0x001fe20000000007 */
[----:B------:R-:W-:Y:S01]  /*1f060*/  ULDC UR5, c[0x0][0x22c] ;  /* 0x00008b0000057ab9 */ /* 0x000fe20000000800 */
[----:B------:R-:W-:-:S03]  /*1f070*/  LEA R10, P6, R13, R2, 0x1 ;  /* 0x000000020d0a7211 */ /* 0x000fc600078c08ff */
[----:B------:R0:W-:Y:S01]  /*1f080*/  @P1 STG.E.U16 desc[UR14][R8.64], R7 ;  /* 0x0000000708001986 */ /* 0x0001e2000c10150e */
[----:B------:R-:W-:Y:S01]  /*1f090*/  ISETP.LT.AND P1, PT, R4, UR4, !P0 ;  /* 0x0000000404007c0c */ /* 0x000fe2000c721270 */
[----:B------:R-:W-:Y:S01]  /*1f0a0*/  ULDC UR4, c[0x0][0x248] ;  /* 0x0000920000047ab9 */ /* 0x000fe20000000800 */
[C---:B------:R-:W-:Y:S01]  /*1f0b0*/  LEA.HI.X.SX32 R11, R13.reuse, R3, 0x1, P6 ;  /* 0x000000030d0b7211 */ /* 0x040fe200030f0eff */
[----:B------:R-:W-:Y:S01]  /*1f0c0*/  VIADD R13, R13, UR4 ;  /* 0x000000040d0d7c36 */ /* 0x000fe20008000000 */
[----:B------:R-:W-:Y:S01]  /*1f0d0*/  ULDC UR4, c[0x0][0x22c] ;  /* 0x00008b0000047ab9 */ /* 0x000fe20000000800 */
[----:B------:R-:W-:Y:S02]  /*1f0e0*/  VIADD R4, R5, 0x19 ;  /* 0x0000001905047836 */ /* 0x000fe40000000000 */
[----:B------:R1:W-:Y:S01]  /*1f0f0*/  @P4 STG.E.U16 desc[UR14][R10.64], R18 ;  /* 0x000000120a004986 */ /* 0x0003e2000c10150e */
[----:B------:R-:W-:Y:S02]  /*1f100*/  LEA R6, P6, R13, R2, 0x1 ;  /* 0x000000020d067211 */ /* 0x000fe400078c08ff */
[----:B------:R-:W-:Y:S01]  /*1f110*/  ISETP.LT.AND P4, PT, R4, UR4, !P0 ;  /* 0x0000000404007c0c */ /* 0x000fe2000c781270 */
[----:B------:R-:W-:Y:S01]  /*1f120*/  ULDC UR4, c[0x0][0x248] ;  /* 0x0000920000047ab9 */ /* 0x000fe20000000800 */
[----:B0-----:R-:W-:-:S02]  /*1f130*/  PRMT R9, R18, 0x7632, R9 ;  /* 0x0000763212097816 */ /* 0x001fc40000000009 */
[CC--:B------:R-:W-:Y:S01]  /*1f140*/  LEA.HI.X.SX32 R7, R13.reuse, R3.reuse, 0x1, P6 ;  /* 0x000000030d077211 */ /* 0x0c0fe200030f0eff */
[----:B------:R-:W-:Y:S01]  /*1f150*/  VIADD R13, R13, UR4 ;  /* 0x000000040d0d7c36 */ /* 0x000fe20008000000 */
[----:B------:R-:W-:Y:S01]  /*1f160*/  ULDC UR4, c[0x0][0x248] ;  /* 0x0000920000047ab9 */ /* 0x000fe20000000800 */
[----:B------:R-:W-:Y:S02]  /*1f170*/  VIADD R4, R5, 0x1a ;  /* 0x0000001a05047836 */ /* 0x000fe40000000000 */
[----:B------:R0:W-:Y:S01]  /*1f180*/  @P3 STG.E.U16 desc[UR14][R6.64], R9 ;  /* 0x0000000906003986 */ /* 0x0001e2000c10150e */
[C---:B------:R-:W-:Y:S01]  /*1f190*/  LEA R8, P3, R13.reuse, R2, 0x1 ;  /* 0x000000020d087211 */ /* 0x040fe200078608ff */
[----:B-1----:R-:W-:Y:S01]  /*1f1a0*/  VIADD R11, R13, UR4 ;  /* 0x000000040d0b7c36 */ /* 0x002fe20008000000 */
[----:B------:R-:W-:Y:S01]  /*1f1b0*/  ISETP.LT.AND P6, PT, R4, UR5, !P0 ;  /* 0x0000000504007c0c */ /* 0x000fe2000c7c1270 */
[----:B------:R-:W-:Y:S01]  /*1f1c0*/  ULDC UR5, c[0x0][0x248] ;  /* 0x0000920000057ab9 */ /* 0x000fe20000000800 */
[----:B------:R-:W-:Y:S01]  /*1f1d0*/  VIADD R4, R5, 0x1b ;  /* 0x0000001b05047836 */ /* 0x000fe20000000000 */
[----:B------:R-:W-:Y:S01]  /*1f1e0*/  ULDC UR4, c[0x0][0x22c] ;  /* 0x00008b0000047ab9 */ /* 0x000fe20000000800 */
[----:B------:R-:W-:Y:S01]  /*1f1f0*/  VIADD R12, R11, UR5 ;  /* 0x000000050b0c7c36 */ /* 0x000fe20008000000 */
[----:B------:R-:W-:Y:S01]  /*1f200*/  ULDC UR5, c[0x0][0x22c] ;  /* 0x00008b0000057ab9 */ /* 0x000fe20000000800 */
[----:B0-----:R-:W-:-:S02]  /*1f210*/  LEA.HI.X.SX32 R9, R13, R3, 0x1, P3 ;  /* 0x000000030d097211 */ /* 0x001fc400018f0eff */
[-C--:B------:R-:W-:Y:S02]  /*1f220*/  LEA R10, P3, R11, R2.reuse, 0x1 ;  /* 0x000000020b0a7211 */ /* 0x080fe400078608ff */
[----:B------:R-:W-:Y:S01]  /*1f230*/  PRMT R7, R19, 0x7632, R7 ;  /* 0x0000763213077816 */ /* 0x000fe20000000007 */
[----:B------:R-:W-:Y:S01]  /*1f240*/  @P5 STG.E.U16 desc[UR14][R8.64], R19 ;  /* 0x0000001308005986 */ /* 0x000fe2000c10150e */
[----:B------:R-:W-:Y:S02]  /*1f250*/  LEA.HI.X.SX32 R11, R11, R3, 0x1, P3 ;  /* 0x000000030b0b7211 */ /* 0x000fe400018f0eff */
[----:B------:R-:W-:Y:S01]  /*1f260*/  ISETP.LT.AND P5, PT, R4, UR4, !P0 ;  /* 0x0000000404007c0c */ /* 0x000fe2000c7a1270 */
[----:B------:R-:W-:Y:S01]  /*1f270*/  VIADD R4, R5, 0x1c ;  /* 0x0000001c05047836 */ /* 0x000fe20000000000 */
[----:B------:R-:W-:Y:S01]  /*1f280*/  LEA R6, P3, R12, R2, 0x1 ;  /* 0x000000020c067211 */ /* 0x000fe200078608ff */
[----:B------:R0:W-:Y:S01]  /*1f290*/  @P2 STG.E.U16 desc[UR14][R10.64], R7 ;  /* 0x000000070a002986 */ /* 0x0001e2000c10150e */
[----:B------:R-:W-:-:S03]  /*1f2a0*/  ULDC UR4, c[0x0][0x22c] ;  /* 0x00008b0000047ab9 */ /* 0x000fc60000000800 */
[----:B------:R-:W1:Y:S01]  /*1f2b0*/  LDS.128 R16, [R0] ;  /* 0x0000000000107984 */ /* 0x000e620000000c00 */
[----:B0-----:R-:W-:Y:S02]  /*1f2c0*/  LEA.HI.X.SX32 R7, R12, R3, 0x1, P3 ;  /* 0x000000030c077211 */ /* 0x001fe400018f0eff */
[----:B------:R-:W-:Y:S01]  /*1f2d0*/  ISETP.LT.AND P3, PT, R4, UR4, !P0 ;  /* 0x0000000404007c0c */ /* 0x000fe2000c761270 */
[----:B------:R-:W-:Y:S02]  /*1f2e0*/  ULDC UR4, c[0x0][0x248] ;  /* 0x0000920000047ab9 */ /* 0x000fe40000000800 */
[----:B------:R-:W-:Y:S01]  /*1f2f0*/  VIADD R12, R12, UR4 ;  /* 0x000000040c0c7c36 */ /* 0x000fe20008000000 */
[----:B---3--:R0:W-:Y:S01]  /*1f300*/  @P1 STG.E.U16 desc[UR14][R6.64], R20 ;  /* 0x0000001406001986 */ /* 0x0081e2000c10150e */
[----:B------:R-:W-:Y:S01]  /*1f310*/  VIADD R4, R5, 0x1d ;  /* 0x0000001d05047836 */ /* 0x000fe20000000000 */
[----:B------:R-:W-:Y:S02]  /*1f320*/  ULDC UR4, c[0x0][0x22c] ;  /* 0x00008b0000047ab9 */ /* 0x000fe40000000800 */
[----:B------:R-:W-:-:S02]  /*1f330*/  LEA R8, P1, R12, R2, 0x1 ;  /* 0x000000020c087211 */ /* 0x000fc400078208ff */
[----:B------:R-:W-:Y:S01]  /*1f340*/  ISETP.LT.AND P2, PT, R4, UR4, !P0 ;  /* 0x0000000404007c0c */ /* 0x000fe2000c741270 */
[----:B------:R-:W-:Y:S01]  /*1f350*/  ULDC UR4, c[0x0][0x248] ;  /* 0x0000920000047ab9 */ /* 0x000fe20000000800 */
[C---:B------:R-:W-:Y:S01]  /*1f360*/  LEA.HI.X.SX32 R9, R12.reuse, R3, 0x1, P1 ;  /* 0x000000030c097211 */ /* 0x040fe200008f0eff */
[----:B------:R-:W-:Y:S01]  /*1f370*/  VIADD R12, R12, UR4 ;  /* 0x000000040c0c7c36 */ /* 0x000fe20008000000 */
[----:B------:R-:W-:Y:S01]  /*1f380*/  ULDC UR4, c[0x0][0x248] ;  /* 0x0000920000047ab9 */ /* 0x000fe20000000800 */
[----:B0-----:R-:W-:Y:S02]  /*1f390*/  PRMT R7, R20, 0x7632, R7 ;  /* 0x0000763214077816 */ /* 0x001fe40000000007 */
[C---:B------:R-:W-:Y:S01]  /*1f3a0*/  VIADD R11, R12.reuse, UR4 ;  /* 0x000000040c0b7c36 */ /* 0x040fe20008000000 */
[----:B------:R-:W-:Y:S02]  /*1f3b0*/  ULDC UR4, c[0x0][0x248] ;  /* 0x0000920000047ab9 */ /* 0x000fe40000000800 */
[----:B------:R0:W-:Y:S01]  /*1f3c0*/  @P4 STG.E.U16 desc[UR14][R8.64], R7 ;  /* 0x0000000708004986 */ /* 0x0001e2000c10150e */
[----:B------:R-:W-:Y:S01]  /*1f3d0*/  LEA R6, P4, R12, R2, 0x1 ;  /* 0x000000020c067211 */ /* 0x000fe200078808ff */
[----:B------:R-:W-:-:S05]  /*1f3e0*/  VIADD R4, R5, 0x1e ;  /* 0x0000001e05047836 */ /* 0x000fca0000000000 */
[----:B------:R-:W-:Y:S01]  /*1f3f0*/  ISETP.LT.AND P1, PT, R4, UR5, !P0 ;  /* 0x0000000504007c0c */ /* 0x000fe2000c721270 */
[----:B------:R-:W-:Y:S01]  /*1f400*/  VIADD R4, R5, 0x1f ;  /* 0x0000001f05047836 */ /* 0x000fe20000000000 */
[----:B------:R-:W-:Y:S01]  /*1f410*/  ULDC UR5, c[0x0][0x22c] ;  /* 0x00008b0000057ab9 */ /* 0x000fe20000000800 */
[-C--:B0-----:R-:W-:Y:S01]  /*1f420*/  LEA.HI.X.SX32 R7, R12, R3.reuse, 0x1, P4 ;  /* 0x000000030c077211 */ /* 0x081fe200020f0eff */
[C---:B------:R-:W-:Y:S01]  /*1f430*/  VIADD R12, R11.reuse, UR4 ;  /* 0x000000040b0c7c36 */ /* 0x040fe20008000000 */
[-C--:B------:R-:W-:Y:S01]  /*1f440*/  LEA R10, P4, R11, R2.reuse, 0x1 ;  /* 0x000000020b0a7211 */ /* 0x080fe200078808ff */
[----:B------:R-:W-:Y:S01]  /*1f450*/  ULDC UR4, c[0x0][0x248] ;  /* 0x0000920000047ab9 */ /* 0x000fe20000000800 */
[----:B------:R-:W-:Y:S01]  /*1f460*/  PRMT R9, R21, 0x7632, R9 ;  /* 0x0000763215097816 */ /* 0x000fe20000000009 */
[----:B------:R-:W-:Y:S01]  /*1f470*/  @P6 STG.E.U16 desc[UR14][R6.64], R21 ;  /* 0x0000001506006986 */ /* 0x000fe2000c10150e */
[----:B------:R-:W-:Y:S02]  /*1f480*/  LEA.HI.X.SX32 R11, R11, R3, 0x1, P4 ;  /* 0x000000030b0b7211 */ /* 0x000fe400020f0eff */
[----:B------:R-:W-:-:S02]  /*1f490*/  LEA R8, P6, R12, R2, 0x1 ;  /* 0x000000020c087211 */ /* 0x000fc400078c08ff */
[----:B------:R-:W-:Y:S01]  /*1f4a0*/  ISETP.LT.AND P4, PT, R4, UR5, !P0 ;  /* 0x0000000504007c0c */ /* 0x000fe2000c781270 */
[----:B------:R0:W-:Y:S01]  /*1f4b0*/  @P5 STG.E.U16 desc[UR14][R10.64], R9 ;  /* 0x000000090a005986 */ /* 0x0001e2000c10150e */
[C---:B------:R-:W-:Y:S01]  /*1f4c0*/  VIADD R4, R5.reuse, 0x20 ;  /* 0x0000002005047836 */ /* 0x040fe20000000000 */
[----:B------:R-:W-:Y:S01]  /*1f4d0*/  ULDC UR5, c[0x0][0x22c] ;  /* 0x00008b0000057ab9 */ /* 0x000fe20000000800 */
[CC--:B0-----:R-:W-:Y:S01]  /*1f4e0*/  LEA.HI.X.SX32 R9, R12.reuse, R3.reuse, 0x1, P6 ;  /* 0x000000030c097211 */ /* 0x0c1fe200030f0eff */
[----:B------:R-:W-:Y:S02]  /*1f4f0*/  VIADD R12, R12, UR4 ;  /* 0x000000040c0c7c36 */ /* 0x000fe40008000000 */
        /* <DEDUP_REMOVED lines=31> */
[----:B--2---:R-:W-:Y:S01]  /*1f6f0*/  VIADD R11, R13, UR4 ;  /* 0x000000040d0b7c36 */ /* 0x004fe20008000000 */
        /* <DEDUP_REMOVED lines=8> */
[----:B----4-:R-:W-:Y:S01]  /*1f780*/  PRMT R9, R24, 0x7632, R9 ;  /* 0x0000763218097816 */ /* 0x010fe20000000009 */
        /* <DEDUP_REMOVED lines=42> */
[----:B--2---:R-:W-:Y:S01]  /*1fa30*/  VIADD R11, R13, UR4 ;  /* 0x000000040d0b7c36 */ /* 0x004fe20008000000 */
        /* <DEDUP_REMOVED lines=15> */
[----:B------:R-:W-:-:S02]  /*1fb30*/  ULDC UR4, c[0x0][0x22c] ;  /* 0x00008b0000047ab9 */ /* 0x000fc40000000800 */
[----:B0-----:R-:W-:Y:S02]  /*1fb40*/  LEA.HI.X.SX32 R9, R12, R3, 0x1, P4 ;  /* 0x000000030c097211 */ /* 0x001fe400020f0eff */
[----:B------:R-:W-:Y:S01]  /*1fb50*/  ISETP.LT.AND P4, PT, R4, UR4, !P0 ;  /* 0x0000000404007c0c */ /* 0x000fe2000c781270 */
[----:B------:R-:W-:Y:S02]  /*1fb60*/  ULDC UR4, c[0x0][0x248] ;  /* 0x0000920000047ab9 */ /* 0x000fe40000000800 */
[----:B------:R-:W-:Y:S01]  /*1fb70*/  VIADD R12, R12, UR4 ;  /* 0x000000040c0c7c36 */ /* 0x000fe20008000000 */
[----:B------:R0:W-:Y:S01]  /*1fb80*/  @P1 STG.E.U16 desc[UR14][R8.64], R28 ;  /* 0x0000001c08001986 */ /* 0x0001e2000c10150e */
        /* <DEDUP_REMOVED lines=71> */
[----:B------:R-:W-:Y:S01]  /*20000*/  PRMT R7, R32, 0x7632, R7 ;  /* 0x0000763220077816 */ /* 0x000fe20000000007 */
        /* <DEDUP_REMOVED lines=1456> */
[----:B------:R-:W-:Y:S01]  /*25b10*/  ULDC UR4, c[0x0][0x248] ;  /* 0x0000920000047ab9 */ /* 0x000fe20000000800 */
[----:B------:R-:W-:Y:S01]  /*25b20*/  VIADD R4, R5, 0xe1 ;  /* 0x000000e105047836 */ /* 0x000fe20000000000 */
[----:B------:R0:W-:Y:S01]  /*25b30*/  @P3 STG.E.U16 desc[UR14][R8.64], R118 ;  /* 0x0000007608003986 */ /* 0x0001e2000c10150e */
[C---:B------:R-:W-:Y:S01]  /*25b40*/  LEA R6, P3, R12.reuse, R2, 0x1 ;  /* 0x000000020c067211 */ /* 0x040fe200078608ff */
[C---:B------:R-:W-:Y:S01]  /*25b50*/  VIADD R13, R12.reuse, UR4 ;  /* 0x000000040c0d7c36 */ /* 0x040fe20008000000 */
[----:B------:R-:W-:Y:S01]  /*25b60*/  ULDC UR5, c[0x0][0x22c] ;  /* 0x00008b0000057ab9 */ /* 0x000fe20000000800 */
[----:B------:R-:W-:Y:S01]  /*25b70*/  ULDC UR4, c[0x0][0x22c] ;  /* 0x00008b0000047ab9 */ /* 0x000fe20000000800 */
[----:B------:R-:W-:-:S02]  /*25b80*/  LEA.HI.X.SX32 R7, R12, R3, 0x1, P3 ;  /* 0x000000030c077211 */ /* 0x000fc400018f0eff */
[----:B------:R-:W-:Y:S01]  /*25b90*/  ISETP.LT.AND P5, PT, R4, UR5, !P0 ;  /* 0x0000000504007c0c */ /* 0x000fe2000c7a1270 */
[----:B------:R-:W-:Y:S01]  /*25ba0*/  VIADD R4, R5, 0xe2 ;  /* 0x000000e205047836 */ /* 0x000fe20000000000 */
[----:B------:R-:W-:Y:S01]  /*25bb0*/  LEA R10, P3, R13, R2, 0x1 ;  /* 0x000000020d0a7211 */ /* 0x000fe200078608ff */
[----:B------:R-:W-:-:S03]  /*25bc0*/  ULDC UR5, c[0x0][0x22c] ;  /* 0x00008b0000057ab9 */ /* 0x000fc60000000800 */
[C---:B------:R-:W-:Y:S02]  /*25bd0*/  LEA.HI.X.SX32 R11, R13.reuse, R3, 0x1, P3 ;  /* 0x000000030d0b7211 */ /* 0x040fe400018f0eff */
[----:B------:R-:W-:Y:S01]  /*25be0*/  ISETP.LT.AND P3, PT, R4, UR4, !P0 ;  /* 0x0000000404007c0c */ /* 0x000fe2000c761270 */
[----:B------:R-:W-:Y:S01]  /*25bf0*/  ULDC UR4, c[0x0][0x248] ;  /* 0x0000920000047ab9 */ /* 0x000fe20000000800 */
[----:B0-----:R-:W-:Y:S01]  /*25c00*/  PRMT R9, R118, 0x7632, R9 ;  /* 0x0000763276097816 */ /* 0x001fe20000000009 */
[----:B------:R-:W-:Y:S01]  /*25c10*/  VIADD R13, R13, UR4 ;  /* 0x000000040d0d7c36 */ /* 0x000fe20008000000 */
[----:B------:R-:W-:Y:S01]  /*25c20*/  ULDC UR4, c[0x0][0x22c] ;  /* 0x00008b0000047ab9 */ /* 0x000fe20000000800 */
[----:B------:R-:W-:Y:S02]  /*25c30*/  VIADD R4, R5, 0xe3 ;  /* 0x000000e305047836 */ /* 0x000fe40000000000 */
[----:B------:R0:W-:Y:S04]  /*25c40*/  @P2 STG.E.U16 desc[UR14][R6.64], R9 ;  /* 0x0000000906002986 */ /* 0x0001e8000c10150e */
[----:B------:R2:W-:Y:S01]  /*25c50*/  @P1 STG.E.U16 desc[UR14][R10.64], R119 ;  /* 0x000000770a001986 */ /* 0x0005e2000c10150e */
[----:B------:R-:W-:-:S02]  /*25c60*/  LEA R8, P1, R13, R2, 0x1 ;  /* 0x000000020d087211 */ /* 0x000fc400078208ff */
[----:B------:R-:W-:Y:S01]  /*25c70*/  ISETP.LT.AND P2, PT, R4, UR4, !P0 ;  /* 0x0000000404007c0c */ /* 0x000fe2000c741270 */
[----:B------:R-:W-:Y:S01]  /*25c80*/  ULDC UR4, c[0x0][0x248] ;  /* 0x0000920000047ab9 */ /* 0x000fe20000000800 */
[----:B0-----:R-:W-:Y:S02]  /*25c90*/  PRMT R7, R119, 0x7632, R7 ;  /* 0x0000763277077816 */ /* 0x001fe40000000007 */
        /* <DEDUP_REMOVED lines=9> */
[----:B------:R-:W-:Y:S02]  /*25d30*/  ULDC UR4, c[0x0][0x248] ;  /* 0x0000920000047ab9 */ /* 0x000fe40000000800 */
[----:B------:R-:W-:Y:S02]  /*25d40*/  ISETP.LT.AND P1, PT, R4, UR5, !P0 ;  /* 0x0000000504007c0c */ /* 0x000fe4000c721270 */
[-C--:B0-----:R-:W-:Y:S01]  /*25d50*/  LEA.HI.X.SX32 R7, R13, R3.reuse, 0x1, P4 ;  /* 0x000000030d077211 */ /* 0x081fe200020f0eff */
[----:B------:R-:W-:Y:S01]  /*25d60*/  VIADD R4, R5, 0xe5 ;  /* 0x000000e505047836 */ /* 0x000fe20000000000 */
[C---:B------:R-:W-:Y:S01]  /*25d70*/  LEA R10, P4, R11.reuse, R2, 0x1 ;  /* 0x000000020b0a7211 */ /* 0x040fe200078808ff */
[----:B------:R-:W-:Y:S01]  /*25d80*/  ULDC UR5, c[0x0][0x22c] ;  /* 0x00008b0000057ab9 */ /* 0x000fe20000000800 */
[----:B------:R-:W-:Y:S01]  /*25d90*/  PRMT R9, R120, 0x7632, R9 ;  /* 0x0000763278097816 */ /* 0x000fe20000000009 */
[----:B------:R-:W-:Y:S01]  /*25da0*/  @P6 STG.E.U16 desc[UR14][R6.64], R120 ;  /* 0x0000007806006986 */ /* 0x000fe2000c10150e */
[----:B------:R-:W-:-:S02]  /*25db0*/  LEA.HI.X.SX32 R11, R11, R3, 0x1, P4 ;  /* 0x000000030b0b7211 */ /* 0x000fc400020f0eff */
[-C--:B------:R-:W-:Y:S02]  /*25dc0*/  LEA R8, P6, R12, R2.reuse, 0x1 ;  /* 0x000000020c087211 */ /* 0x080fe400078c08ff */
        /* <DEDUP_REMOVED lines=19> */
[----:B------:R-:W-:Y:S02]  /*25f00*/  LEA.HI.X.SX32 R11, R13, R3, 0x1, P3 ;  /* 0x000000030d0b7211 */ /* 0x000fe400018f0eff */
        /* <DEDUP_REMOVED lines=28> */
[-C--:B------:R-:W-:Y:S01]  /*260d0*/  LEA.HI.X.SX32 R11, R11, R3.reuse, 0x1, P4 ;  /* 0x000000030b0b7211 */ /* 0x080fe200020f0eff */
[----:B------:R-:W-:Y:S01]  /*260e0*/  ULDC UR5, c[0x0][0x22c] ;  /* 0x00008b0000057ab9 */ /* 0x000fe20000000800 */
        /* <DEDUP_REMOVED lines=13> */
[C---:B------:R-:W-:Y:S01]  /*261c0*/  VIADD R13, R12.reuse, UR4 ;  /* 0x000000040c0d7c36 */ /* 0x040fe20008000000 */
[----:B------:R-:W-:Y:S01]  /*261d0*/  ULDC UR4, c[0x0][0x22c] ;  /* 0x00008b0000047ab9 */ /* 0x000fe20000000800 */
        /* <DEDUP_REMOVED lines=29> */
[----:B0-----:R-:W-:Y:S01]  /*263b0*/  LEA.HI.X.SX32 R7, R13, R3, 0x1, P4 ;  /* 0x000000030d077211 */ /* 0x001fe200020f0eff */
[----:B------:R-:W-:Y:S01]  /*263c0*/  VIADD R4, R5, 0xf1 ;  /* 0x000000f105047836 */ /* 0x000fe20000000000 */
[----:B------:R-:W-:Y:S01]  /*263d0*/  LEA R10, P4, R11, R2, 0x1 ;  /* 0x000000020b0a7211 */ /* 0x000fe200078808ff */
[----:B------:R-:W-:Y:S01]  /*263e0*/  ULDC UR5, c[0x0][0x22c] ;  /* 0x00008b0000057ab9 */ /* 0x000fe20000000800 */
[----:B------:R-:W-:-:S02]  /*263f0*/  PRMT R9, R126, 0x7632, R9 ;  /* 0x000076327e097816 */ /* 0x000fc40000000009 */
[----:B------:R-:W-:Y:S01]  /*26400*/  LEA.HI.X.SX32 R11, R11, R3, 0x1, P4 ;  /* 0x000000030b0b7211 */ /* 0x000fe200020f0eff */
[----:B------:R-:W-:Y:S01]  /*26410*/  @P6 STG.E.U16 desc[UR14][R6.64], R126 ;  /* 0x0000007e06006986 */ /* 0x000fe2000c10150e */
[----:B------:R-:W-:Y:S02]  /*26420*/  LEA R8, P4, R12, R2, 0x1 ;  /* 0x000000020c087211 */ /* 0x000fe400078808ff */
[----:B------:R-:W-:Y:S01]  /*26430*/  ISETP.LT.AND P6, PT, R4, UR5, !P0 ;  /* 0x0000000504007c0c */ /* 0x000fe2000c7c1270 */
[----:B------:R0:W-:Y:S01]  /*26440*/  @P3 STG.E.U16 desc[UR14][R10.64], R9 ;  /* 0x000000090a003986 */ /* 0x0001e2000c10150e */
[----:B------:R-:W-:Y:S01]  /*26450*/  VIADD R4, R5, 0xf2 ;  /* 0x000000f205047836 */ /* 0x000fe20000000000 */
[----:B------:R-:W-:-:S04]  /*26460*/  ULDC UR5, c[0x0][0x22c] ;  /* 0x00008b0000057ab9 */ /* 0x000fc80000000800 */
[----:B------:R-:W-:Y:S01]  /*26470*/  ISETP.LT.AND P3, PT, R4, UR5, !P0 ;  /* 0x0000000504007c0c */ /* 0x000fe2000c761270 */
[----:B------:R-:W-:Y:S01]  /*26480*/  VIADD R4, R5, 0xf3 ;  /* 0x000000f305047836 */ /* 0x000fe20000000000 */
[----:B------:R-:W-:Y:S01]  /*26490*/  ULDC UR5, c[0x0][0x22c] ;  /* 0x00008b0000057ab9 */ /* 0x000fe20000000800 */
[C---:B0-----:R-:W-:Y:S01]  /*264a0*/  LEA.HI.X.SX32 R9, R12.reuse, R3, 0x1, P4 ;  /* 0x000000030c097211 */ /* 0x041fe200020f0eff */
[----:B------:R-:W-:Y:S01]  /*264b0*/  VIADD R12, R12, UR4 ;  /* 0x000000040c0c7c36 */ /* 0x000fe20008000000 */
[----:B------:R-:W-:-:S04]  /*264c0*/  ULDC UR4, c[0x0][0x248] ;  /* 0x0000920000047ab9 */ /* 0x000fc80000000800 */
[-C--:B------:R-:W-:Y:S01]  /*264d0*/  LEA R6, P4, R12, R2.reuse, 0x1 ;  /* 0x000000020c067211 */ /* 0x080fe200078808ff */
[----:B------:R0:W-:Y:S01]  /*264e0*/  @P2 STG.E.U16 desc[UR14][R8.64], R127 ;  /* 0x0000007f08002986 */ /* 0x0001e2000c10150e */
[----:B------:R-:W-:Y:S01]  /*264f0*/  ISETP.LT.AND P2, PT, R4, UR5, !P0 ;  /* 0x0000000504007c0c */ /* 0x000fe2000c741270 */
[----:B------:R-:W-:Y:S01]  /*26500*/  VIADD R4, R5, 0xf4 ;  /* 0x000000f405047836 */ /* 0x000fe20000000000 */
[C---:B------:R-:W-:Y:S01]  /*26510*/  LEA.HI.X.SX32 R7, R12.reuse, R3, 0x1, P4 ;  /* 0x000000030c077211 */ /* 0x040fe200020f0eff */
[----:B------:R-:W-:Y:S01]  /*26520*/  VIADD R10, R12, UR4 ;  /* 0x000000040c0a7c36 */ /* 0x000fe20008000000 */
[----:B------:R-:W-:Y:S01]  /*26530*/  ULDC UR4, c[0x0][0x22c] ;  /* 0x00008b0000047ab9 */ /* 0x000fe20000000800 */
[----:B------:R-:W-:Y:S01]  /*26540*/  ULDC UR5, c[0x0][0x22c] ;  /* 0x00008b0000057ab9 */ /* 0x000fe20000000800 */
[----:B0-----:R-:W-:Y:S02]  /*26550*/  PRMT R9, R127, 0x7632, R9 ;  /* 0x000076327f097816 */ /* 0x001fe40000000009 */
[----:B------:R-:W-:-:S03]  /*26560*/  LEA R8, P4, R10, R2, 0x1 ;  /* 0x000000020a087211 */ /* 0x000fc600078808ff */
[----:B------:R0:W-:Y:S01]  /*26570*/  @P1 STG.E.U16 desc[UR14][R6.64], R9 ;  /* 0x0000000906001986 */ /* 0x0001e2000c10150e */
[----:B------:R-:W-:Y:S01]  /*26580*/  ISETP.LT.AND P1, PT, R4, UR4, !P0 ;  /* 0x0000000404007c0c */ /* 0x000fe2000c721270 */
[----:B------:R-:W-:Y:S01]  /*26590*/  VIADD R4, R5, 0xf5 ;  /* 0x000000f505047836 */ /* 0x000fe20000000000 */
[----:B------:R-:W-:Y:S01]  /*265a0*/  ULDC UR4, c[0x0][0x248] ;  /* 0x0000920000047ab9 */ /* 0x000fe20000000800 */
[----:B0-----:R-:W-:-:S03]  /*265b0*/  LEA.HI.X.SX32 R9, R10, R3, 0x1, P4 ;  /* 0x000000030a097211 */ /* 0x001fc600020f0eff */
[----:B------:R-:W-:Y:S01]  /*265c0*/  ISETP.LT.AND P4, PT, R4, UR5, !P0 ;  /* 0x0000000504007c0c */ /* 0x000fe2000c781270 */
[----:B------:R-:W-:Y:S01]  /*265d0*/  VIADD R4, R10, UR4 ;  /* 0x000000040a047c36 */ /* 0x000fe20008000000 */
[----:B------:R-:W-:Y:S01]  /*265e0*/  ULDC UR4, c[0x0][0x248] ;  /* 0x0000920000047ab9 */ /* 0x000fe20000000800 */
[----:B------:R0:W-:Y:S01]  /*265f0*/  @P5 STG.E.U16 desc[UR14][R8.64], R128 ;  /* 0x0000008008005986 */ /* 0x0001e2000c10150e */
[----:B------:R-:W-:Y:S01]  /*26600*/  ULDC UR5, c[0x0][0x22c] ;  /* 0x00008b0000057ab9 */ /* 0x000fe20000000800 */
[C---:B------:R-:W-:Y:S01]  /*26610*/  VIADD R7, R4.reuse, UR4 ;  /* 0x0000000404077c36 */ /* 0x040fe20008000000 */
[CC--:B------:R-:W-:Y:S01]  /*26620*/  LEA R10, P5, R4.reuse, R2.reuse, 0x1 ;  /* 0x00000002040a7211 */ /* 0x0c0fe200078a08ff */
[----:B------:R-:W-:Y:S02]  /*26630*/  ULDC UR4, c[0x0][0x248] ;  /* 0x0000920000047ab9 */ /* 0x000fe40000000800 */
[C---:B------:R-:W-:Y:S01]  /*26640*/  VIADD R12, R7.reuse, UR4 ;  /* 0x00000004070c7c36 */ /* 0x040fe20008000000 */
[----:B------:R-:W-:Y:S01]  /*26650*/  LEA.HI.X.SX32 R11, R4, R3, 0x1, P5 ;  /* 0x00000003040b7211 */ /* 0x000fe200028f0eff */
[----:B------:R-:W-:Y:S01]  /*26660*/  ULDC UR4, c[0x0][0x248] ;  /* 0x0000920000047ab9 */ /* 0x000fe20000000800 */
[----:B------:R-:W-:Y:S01]  /*26670*/  LEA R6, P5, R7, R2, 0x1 ;  /* 0x0000000207067211 */ /* 0x000fe200078a08ff */
[----:B------:R-:W-:Y:S01]  /*26680*/  VIADD R4, R5, 0xf6 ;  /* 0x000000f605047836 */ /* 0x000fe20000000000 */
[----:B0-----:R-:W-:-:S02]  /*26690*/  PRMT R9, R128, 0x7632, R9 ;  /* 0x0000763280097816 */ /* 0x001fc40000000009 */
[----:B------:R-:W-:Y:S02]  /*266a0*/  LEA.HI.X.SX32 R7, R7, R3, 0x1, P5 ;  /* 0x0000000307077211 */ /* 0x000fe400028f0eff */
[----:B------:R-:W-:Y:S01]  /*266b0*/  LEA R8, P5, R12, R2, 0x1 ;  /* 0x000000020c087211 */ /* 0x000fe200078a08ff */
[----:B------:R0:W-:Y:S01]  /*266c0*/  @P6 STG.E.U16 desc[UR14][R10.64], R9 ;  /* 0x000000090a006986 */ /* 0x0001e2000c10150e */
[----:B------:R-:W-:Y:S01]  /*266d0*/  ISETP.LT.AND P6, PT, R4, UR5, !P0 ;  /* 0x0000000504007c0c */ /* 0x000fe2000c7c1270 */
[----:B------:R-:W-:Y:S01]  /*266e0*/  VIADD R4, R5, 0xf7 ;  /* 0x000000f705047836 */ /* 0x000fe20000000000 */
[----:B------:R-:W-:Y:S01]  /*266f0*/  ULDC UR5, c[0x0][0x22c] ;  /* 0x00008b0000057ab9 */ /* 0x000fe20000000800 */
[----:B------:R2:W-:Y:S03]  /*26700*/  @P3 STG.E.U16 desc[UR14][R6.64], R129 ;  /* 0x0000008106003986 */ /* 0x0005e6000c10150e */
[----:B------:R-:W-:-:S02]  /*26710*/  ISETP.LT.AND P3, PT, R4, UR5, !P0 ;  /* 0x0000000504007c0c */ /* 0x000fc4000c761270 */
[CC--:B0-----:R-:W-:Y:S01]  /*26720*/  LEA.HI.X.SX32 R9, R12.reuse, R3.reuse, 0x1, P5 ;  /* 0x000000030c097211 */ /* 0x0c1fe200028f0eff */
[----:B------:R-:W-:Y:S01]  /*26730*/  VIADD R12, R12, UR4 ;  /* 0x000000040c0c7c36 */ /* 0x000fe20008000000 */
[----:B------:R-:W-:Y:S01]  /*26740*/  ULDC UR4, c[0x0][0x248] ;  /* 0x0000920000047ab9 */ /* 0x000fe20000000800 */
[----:B------:R-:W-:Y:S01]  /*26750*/  VIADD R4, R5, 0xf8 ;  /* 0x000000f805047836 */ /* 0x000fe20000000000 */
[----:B--2---:R-:W-:Y:S01]  /*26760*/  PRMT R7, R129, 0x7632, R7 ;  /* 0x0000763281077816 */ /* 0x004fe20000000007 */
[----:B------:R-:W-:Y:S01]  /*26770*/  ULDC UR5, c[0x0][0x22c] ;  /* 0x00008b0000057ab9 */ /* 0x000fe20000000800 */
[C---:B------:R-:W-:Y:S01]  /*26780*/  LEA R6, P5, R12.reuse, R2, 0x1 ;  /* 0x000000020c067211 */ /* 0x040fe200078a08ff */
[----:B------:R-:W-:Y:S01]  /*26790*/  VIADD R10, R12, UR4 ;  /* 0x000000040c0a7c36 */ /* 0x000fe20008000000 */
[----:B------:R-:W-:Y:S01]  /*267a0*/  ULDC UR4, c[0x0][0x22c] ;  /* 0x00008b0000047ab9 */ /* 0x000fe20000000800 */
[----:B------:R0:W-:Y:S01]  /*267b0*/  @P2 STG.E.U16 desc[UR14][R8.64], R7 ;  /* 0x0000000708002986 */ /* 0x0001e2000c10150e */
[----:B------:R-:W-:Y:S01]  /*267c0*/  ISETP.LT.AND P2, PT, R4, UR5, !P0 ;  /* 0x0000000504007c0c */ /* 0x000fe2000c741270 */
[----:B------:R-:W-:Y:S01]  /*267d0*/  VIADD R4, R5, 0xf9 ;  /* 0x000000f905047836 */ /* 0x000fe20000000000 */
[----:B------:R-:W-:Y:S01]  /*267e0*/  ULDC UR5, c[0x0][0x22c] ;  /* 0x00008b0000057ab9 */ /* 0x000fe20000000800 */
[----:B0-----:R-:W-:-:S02]  /*267f0*/  LEA.HI.X.SX32 R7, R12, R3, 0x1, P5 ;  /* 0x000000030c077211 */ /* 0x001fc400028f0eff */
[----:B------:R-:W-:-:S03]  /*26800*/  LEA R8, P5, R10, R2, 0x1 ;  /* 0x000000020a087211 */ /* 0x000fc600078a08ff */
[----:B------:R0:W-:Y:S01]  /*26810*/  @P1 STG.E.U16 desc[UR14][R6.64], R130 ;  /* 0x0000008206001986 */ /* 0x0001e2000c10150e */
[----:B------:R-:W-:Y:S01]  /*26820*/  ISETP.LT.AND P1, PT, R4, UR4, !P0 ;  /* 0x0000000404007c0c */ /* 0x000fe2000c721270 */
[----:B------:R-:W-:Y:S01]  /*26830*/  ULDC UR4, c[0x0][0x248] ;  /* 0x0000920000047ab9 */ /* 0x000fe20000000800 */
[C---:B------:R-:W-:Y:S01]  /*26840*/  LEA.HI.X.SX32 R9, R10.reuse, R3, 0x1, P5 ;  /* 0x000000030a097211 */ /* 0x040fe200028f0eff */
[----:B------:R-:W-:Y:S01]  /*26850*/  VIADD R12, R10, UR4 ;  /* 0x000000040a0c7c36 */ /* 0x000fe20008000000 */
[----:B------:R-:W-:Y:S01]  /*26860*/  ULDC UR4, c[0x0][0x22c] ;  /* 0x00008b0000047ab9 */ /* 0x000fe20000000800 */
[----:B------:R-:W-:Y:S01]  /*26870*/  VIADD R4, R5, 0xfa ;  /* 0x000000fa05047836 */ /* 0x000fe20000000000 */
[----:B0-----:R-:W-:-:S04]  /*26880*/  PRMT R7, R130, 0x7632, R7 ;  /* 0x0000763282077816 */ /* 0x001fc80000000007 */
[----:B------:R-:W-:Y:S01]  /*26890*/  ISETP.LT.AND P5, PT, R4, UR4, !P0 ;  /* 0x0000000404007c0c */ /* 0x000fe2000c7a1270 */
[----:B------:R-:W-:Y:S01]  /*268a0*/  ULDC UR4, c[0x0][0x248] ;  /* 0x0000920000047ab9 */ /* 0x000fe20000000800 */
[----:B------:R0:W-:Y:S01]  /*268b0*/  @P4 STG.E.U16 desc[UR14][R8.64], R7 ;  /* 0x0000000708004986 */ /* 0x0001e2000c10150e */
[----:B------:R-:W-:-:S04]  /*268c0*/  LEA R10, P4, R12, R2, 0x1 ;  /* 0x000000020c0a7211 */ /* 0x000fc800078808ff */
[CC--:B------:R-:W-:Y:S01]  /*268d0*/  LEA.HI.X.SX32 R11, R12.reuse, R3.reuse, 0x1, P4 ;  /* 0x000000030c0b7211 */ /* 0x0c0fe200020f0eff */
[----:B------:R-:W-:Y:S01]  /*268e0*/  VIADD R12, R12, UR4 ;  /* 0x000000040c0c7c36 */ /* 0x000fe20008000000 */
[----:B------:R-:W-:Y:S01]  /*268f0*/  ULDC UR4, c[0x0][0x248] ;  /* 0x0000920000047ab9 */ /* 0x000fe20000000800 */
[C---:B------:R-:W-:Y:S02]  /*26900*/  VIADD R0, R5.reuse, 0xfb ;  /* 0x000000fb05007836 */ /* 0x040fe40000000000 */
[----:B------:R-:W-:Y:S01]  /*26910*/  @P6 STG.E.U16 desc[UR14][R10.64], R131 ;  /* 0x000000830a006986 */ /* 0x000fe2000c10150e */
[CC--:B------:R-:W-:Y:S01]  /*26920*/  LEA R6, P6, R12.reuse, R2.reuse, 0x1 ;  /* 0x000000020c067211 */ /* 0x0c0fe200078c08ff */
[----:B------:R-:W-:Y:S01]  /*26930*/  VIADD R4, R12, UR4 ;  /* 0x000000040c047c36 */ /* 0x000fe20008000000 */
[----:B------:R-:W-:Y:S01]  /*26940*/  ISETP.LT.AND P4, PT, R0, UR5, !P0 ;  /* 0x0000000500007c0c */ /* 0x000fe2000c781270 */
[----:B------:R-:W-:Y:S01]  /*26950*/  VIADD R0, R5, 0xfc ;  /* 0x000000fc05007836 */ /* 0x000fe20000000000 */
[----:B0-----:R-:W-:Y:S01]  /*26960*/  PRMT R9, R131, 0x7632, R9 ;  /* 0x0000763283097816 */ /* 0x001fe20000000009 */
[----:B------:R-:W-:Y:S01]  /*26970*/  ULDC UR5, c[0x0][0x248] ;  /* 0x0000920000057ab9 */ /* 0x000fe20000000800 */
[-C--:B------:R-:W-:Y:S01]  /*26980*/  LEA.HI.X.SX32 R7, R12, R3.reuse, 0x1, P6 ;  /* 0x000000030c077211 */ /* 0x080fe200030f0eff */
[----:B------:R-:W-:Y:S01]  /*26990*/  ULDC UR4, c[0x0][0x22c] ;  /* 0x00008b0000047ab9 */ /* 0x000fe20000000800 */
[C---:B------:R-:W-:Y:S01]  /*269a0*/  LEA R8, P6, R4.reuse, R2, 0x1 ;  /* 0x0000000204087211 */ /* 0x040fe200078c08ff */
[----:B------:R-:W-:Y:S01]  /*269b0*/  VIADD R12, R4, UR5 ;  /* 0x00000005040c7c36 */ /* 0x000fe20008000000 */
[----:B-1----:R-:W-:Y:S01]  /*269c0*/  PRMT R13, R16, 0x7632, R13 ;  /* 0x00007632100d7816 */ /* 0x002fe2000000000d */
[----:B------:R0:W-:Y:S01]  /*269d0*/  @P3 STG.E.U16 desc[UR14][R6.64], R9 ;  /* 0x0000000906003986 */ /* 0x0001e2000c10150e */
[----:B------:R-:W-:Y:S01]  /*269e0*/  ISETP.LT.AND P3, PT, R0, UR4, !P0 ;  /* 0x0000000400007c0c */ /* 0x000fe2000c761270 */
[----:B------:R-:W-:Y:S01]  /*269f0*/  VIADD R0, R5, 0xfd ;  /* 0x000000fd05007836 */ /* 0x000fe20000000000 */
[----:B------:R-:W-:Y:S01]  /*26a00*/  ULDC UR4, c[0x0][0x22c] ;  /* 0x00008b0000047ab9 */ /* 0x000fe20000000800 */
        /* <DEDUP_REMOVED lines=8> */
[----:B------:R-:W-:-:S03]  /*26a90*/  ULDC UR4, c[0x0][0x248] ;  /* 0x0000920000047ab9 */ /* 0x000fc60000000800 */
[C---:B------:R-:W-:Y:S01]  /*26aa0*/  VIADD R7, R12.reuse, UR4 ;  /* 0x000000040c077c36 */ /* 0x040fe20008000000 */
[----:B------:R1:W-:Y:S01]  /*26ab0*/  @P1 STG.E.U16 desc[UR14][R10.64], R13 ;  /* 0x0000000d0a001986 */ /* 0x0003e2000c10150e */
[----:B------:R-:W-:Y:S02]  /*26ac0*/  ULDC UR4, c[0x0][0x248] ;  /* 0x0000920000047ab9 */ /* 0x000fe40000000800 */
[----:B0-----:R-:W-:Y:S01]  /*26ad0*/  VIADD R9, R7, UR5 ;  /* 0x0000000507097c36 */ /* 0x001fe20008000000 */
[CC--:B------:R-:W-:Y:S01]  /*26ae0*/  LEA R4, P1, R12.reuse, R2.reuse, 0x1 ;  /* 0x000000020c047211 */ /* 0x0c0fe200078208ff */
[C---:B------:R-:W-:Y:S02]  /*26af0*/  VIADD R0, R5.reuse, 0xff ;  /* 0x000000ff05007836 */ /* 0x040fe40000000000 */
[----:B------:R-:W-:Y:S01]  /*26b00*/  VIADD R14, R5, 0xfe ;  /* 0x000000fe050e7836 */ /* 0x000fe20000000000 */
[----:B------:R-:W-:Y:S01]  /*26b10*/  LEA.HI.X.SX32 R5, R12, R3, 0x1, P1 ;  /* 0x000000030c057211 */ /* 0x000fe200008f0eff */
[----:B-1----:R-:W-:Y:S01]  /*26b20*/  VIADD R11, R9, UR4 ;  /* 0x00000004090b7c36 */ /* 0x002fe20008000000 */
[----:B------:R-:W-:Y:S01]  /*26b30*/  LEA R6, P1, R7, R2, 0x1 ;  /* 0x0000000207067211 */ /* 0x000fe200078208ff */
[----:B------:R-:W-:-:S02]  /*26b40*/  ULDC UR4, c[0x0][0x248] ;  /* 0x0000920000047ab9 */ /* 0x000fc40000000800 */
[----:B------:R-:W-:Y:S01]  /*26b50*/  VIADD R13, R11, UR6 ;  /* 0x000000060b0d7c36 */ /* 0x000fe20008000000 */
[----:B------:R-:W-:-:S04]  /*26b60*/  LEA.HI.X.SX32 R7, R7, R3, 0x1, P1 ;  /* 0x0000000307077211 */ /* 0x000fc800008f0eff */
[CC--:B------:R-:W-:Y:S01]  /*26b70*/  LEA R12, P1, R13.reuse, R2.reuse, 0x1 ;  /* 0x000000020d0c7211 */ /* 0x0c0fe200078208ff */
[----:B------:R-:W-:Y:S01]  /*26b80*/  VIADD R15, R13, UR4 ;  /* 0x000000040d0f7c36 */ /* 0x000fe20008000000 */
[----:B------:R-:W-:Y:S01]  /*26b90*/  LEA R8, P6, R9, R2, 0x1 ;  /* 0x0000000209087211 */ /* 0x000fe200078c08ff */
[----:B------:R-:W-:Y:S01]  /*26ba0*/  ULDC UR4, c[0x0][0x22c] ;  /* 0x00008b0000047ab9 */ /* 0x000fe20000000800 */
[-C--:B------:R-:W-:Y:S02]  /*26bb0*/  LEA.HI.X.SX32 R13, R13, R3.reuse, 0x1, P1 ;  /* 0x000000030d0d7211 */ /* 0x080fe400008f0eff */
[----:B------:R-:W-:Y:S02]  /*26bc0*/  ISETP.LT.AND P1, PT, R14, UR4, !P0 ;  /* 0x000000040e007c0c */ /* 0x000fe4000c721270 */
[----:B------:R-:W-:Y:S02]  /*26bd0*/  ISETP.LT.AND P0, PT, R0, UR7, !P0 ;  /* 0x0000000700007c0c */ /* 0x000fe4000c701270 */
[----:B------:R-:W-:-:S02]  /*26be0*/  LEA.HI.X.SX32 R9, R9, R3, 0x1, P6 ;  /* 0x0000000309097211 */ /* 0x000fc400030f0eff */
[----:B------:R-:W-:Y:S01]  /*26bf0*/  LEA R10, P6, R11, R2, 0x1 ;  /* 0x000000020b0a7211 */ /* 0x000fe200078c08ff */
[----:B------:R0:W-:Y:S01]  /*26c00*/  @P5 STG.E.U16 desc[UR14][R4.64], R17 ;  /* 0x0000001104005986 */ /* 0x0001e2000c10150e */
[----:B------:R-:W-:Y:S02]  /*26c10*/  PRMT R0, R17, 0x7632, R0 ;  /* 0x0000763211007816 */ /* 0x000fe40000000000 */
[----:B------:R-:W-:-:S03]  /*26c20*/  LEA.HI.X.SX32 R11, R11, R3, 0x1, P6 ;  /* 0x000000030b0b7211 */ /* 0x000fc600030f0eff */
[----:B------:R1:W-:Y:S01]  /*26c30*/  @P4 STG.E.U16 desc[UR14][R6.64], R0 ;  /* 0x0000000006004986 */ /* 0x0003e2000c10150e */
[C---:B------:R-:W-:Y:S02]  /*26c40*/  LEA R2, P6, R15.reuse, R2, 0x1 ;  /* 0x000000020f027211 */ /* 0x040fe400078c08ff */
[----:B0-----:R-:W-:Y:S01]  /*26c50*/  PRMT R5, R18, 0x7632, R5 ;  /* 0x0000763212057816 */ /* 0x001fe20000000005 */
[----:B------:R1:W-:Y:S04]  /*26c60*/  @P3 STG.E.U16 desc[UR14][R8.64], R18 ;  /* 0x0000001208003986 */ /* 0x0003e8000c10150e */
[----:B------:R1:W-:Y:S01]  /*26c70*/  @P2 STG.E.U16 desc[UR14][R10.64], R5 ;  /* 0x000000050a002986 */ /* 0x0003e2000c10150e */
[----:B------:R-:W-:-:S03]  /*26c80*/  LEA.HI.X.SX32 R3, R15, R3, 0x1, P6 ;  /* 0x000000030f037211 */ /* 0x000fc600030f0eff */
[----:B------:R1:W-:Y:S01]  /*26c90*/  @P1 STG.E.U16 desc[UR14][R12.64], R19 ;  /* 0x000000130c001986 */ /* 0x0003e2000c10150e */
[----:B------:R-:W-:Y:S05]  /*26ca0*/  @!P0 EXIT ;  /* 0x000000000000894d */ /* 0x000fea0003800000 */
[----:B-1----:R-:W-:-:S05]  /*26cb0*/  PRMT R19, R19, 0x7632, R19 ;  /* 0x0000763213137816 */ /* 0x002fca0000000013 */
[----:B------:R-:W-:Y:S01]  /*26cc0*/  STG.E.U16 desc[UR14][R2.64], R19 ;  /* 0x0000001302007986 */ /* 0x000fe2000c10150e */
[----:B------:R-:W-:Y:S05]  /*26cd0*/  EXIT ;  /* 0x000000000000794d */ /* 0x000fea0003800000 */
.L_x_2:
[----:B------:R-:W-:-:S00]  /*26ce0*/  BRA `(.L_x_2) ;  /* 0xfffffffc00fc7947 */ /* 0x000fc0000383ffff */
[----:B------:R-:W-:-:S00]  /*26cf0*/  NOP ;  /* 0x0000000000007918 */ /* 0x000fc00000000000 */
        /* <DEDUP_REMOVED lines=8> */
.L_x_3:


//--------------------- .nv.shared.matmul_kernel  --------------------------
	.section	.nv.shared.matmul_kernel,"aw",@nobits
	.sectionflags	@""
	.align	16
	.zero		1024


//--------------------- .nv.shared.reserved.0     --------------------------
	.section	.nv.shared.reserved.0,"aw",@nobits
	.weak		__nv_reservedSMEM_offset_0_alias
	.size		__nv_reservedSMEM_offset_0_alias, 0, 0
	.other		__nv_reservedSMEM_offset_0_alias,@"STO_CUDA_RESERVED_SHARED STV_DEFAULT"
__nv_reservedSMEM_offset_0_alias:
	.zero		0


//--------------------- .nv.constant0.matmul_kernel --------------------------
	.section	.nv.constant0.matmul_kernel,"a",@progbits
	.sectionflags	@""
	.align	4
.nv.constant0.matmul_kernel:
	.zero		608


//--------------------- SYMBOLS --------------------------

	.type		.nv.reservedSmem.offset0,@object
	.size		.nv.reservedSmem.offset0,0x4
